//
// Generated by NVIDIA NVVM Compiler
//
// Compiler Build ID: CL-36424714
// Cuda compilation tools, release 13.0, V13.0.88
// Based on NVVM 20.0.0
//

.version 9.0
.target sm_100
.address_size 64

	// .globl	_ZN4Test11kernel_testEPfiii
.global .align 4 .b8 __cudart_i2opi_f[24] = {65, 144, 67, 60, 153, 149, 98, 219, 192, 221, 52, 245, 209, 87, 39, 252, 41, 21, 68, 78, 110, 131, 249, 162};

.visible .entry _ZN4Test11kernel_testEPfiii(
	.param .u64 .ptr .align 1 _ZN4Test11kernel_testEPfiii_param_0,
	.param .u32 _ZN4Test11kernel_testEPfiii_param_1,
	.param .u32 _ZN4Test11kernel_testEPfiii_param_2,
	.param .u32 _ZN4Test11kernel_testEPfiii_param_3
)
{
	.reg .pred 	%p<24>;
	.reg .b32 	%r<46>;
	.reg .b32 	%f<133>;
	.reg .b64 	%rd<5>;

	ld.param.u64 	%rd2, [_ZN4Test11kernel_testEPfiii_param_0];
	ld.param.u32 	%r10, [_ZN4Test11kernel_testEPfiii_param_1];
	ld.param.u32 	%r12, [_ZN4Test11kernel_testEPfiii_param_2];
	ld.param.u32 	%r11, [_ZN4Test11kernel_testEPfiii_param_3];
	mov.u32 	%r14, %ctaid.x;
	mov.u32 	%r15, %ntid.x;
	mov.u32 	%r16, %tid.x;
	mad.lo.s32 	%r17, %r14, %r15, %r16;
	shl.b32 	%r1, %r17, 2;
	mov.u32 	%r18, %ctaid.y;
	mov.u32 	%r19, %ntid.y;
	mov.u32 	%r20, %tid.y;
	mad.lo.s32 	%r21, %r18, %r19, %r20;
	setp.ge.s32 	%p1, %r1, %r10;
	setp.ge.s32 	%p2, %r21, %r12;
	or.pred  	%p3, %p1, %p2;
	@%p3 bra 	$L__BB0_9;
	cvta.to.global.u64 	%rd3, %rd2;
	mad.lo.s32 	%r22, %r10, %r21, %r1;
	mul.wide.s32 	%rd4, %r22, 4;
	add.s64 	%rd1, %rd3, %rd4;
	ld.global.f32 	%f132, [%rd1];
	setp.lt.s32 	%p4, %r11, 1;
	@%p4 bra 	$L__BB0_8;
	and.b32  	%r3, %r11, 3;
	setp.lt.u32 	%p5, %r11, 4;
	@%p5 bra 	$L__BB0_5;
	and.b32  	%r23, %r11, 2147483644;
	neg.s32 	%r44, %r23;
$L__BB0_4:
	setp.lt.f32 	%p6, %f132, 0f00800000;
	mul.f32 	%f10, %f132, 0f4B000000;
	selp.f32 	%f11, %f10, %f132, %p6;
	selp.f32 	%f12, 0fC1B80000, 0f00000000, %p6;
	mov.b32 	%r24, %f11;
	add.s32 	%r25, %r24, -1059760811;
	and.b32  	%r26, %r25, -8388608;
	sub.s32 	%r27, %r24, %r26;
	mov.b32 	%f13, %r27;
	cvt.rn.f32.s32 	%f14, %r26;
	fma.rn.f32 	%f15, %f14, 0f34000000, %f12;
	add.f32 	%f16, %f13, 0fBF800000;
	fma.rn.f32 	%f17, %f16, 0fBE055027, 0f3E1039F6;
	fma.rn.f32 	%f18, %f17, %f16, 0fBDF8CDCC;
	fma.rn.f32 	%f19, %f18, %f16, 0f3E0F2955;
	fma.rn.f32 	%f20, %f19, %f16, 0fBE2AD8B9;
	fma.rn.f32 	%f21, %f20, %f16, 0f3E4CED0B;
	fma.rn.f32 	%f22, %f21, %f16, 0fBE7FFF22;
	fma.rn.f32 	%f23, %f22, %f16, 0f3EAAAA78;
	fma.rn.f32 	%f24, %f23, %f16, 0fBF000000;
	mul.f32 	%f25, %f16, %f24;
	fma.rn.f32 	%f26, %f25, %f16, %f16;
	fma.rn.f32 	%f27, %f15, 0f3F317218, %f26;
	setp.gt.u32 	%p7, %r24, 2139095039;
	fma.rn.f32 	%f28, %f11, 0f7F800000, 0f7F800000;
	selp.f32 	%f29, %f28, %f27, %p7;
	setp.eq.f32 	%p8, %f11, 0f00000000;
	add.f32 	%f30, %f29, 0f3F800000;
	selp.f32 	%f31, 0fFF800000, %f30, %p8;
	sqrt.rn.f32 	%f32, %f31;
	add.f32 	%f33, %f132, %f32;
	setp.lt.f32 	%p9, %f33, 0f00800000;
	mul.f32 	%f34, %f33, 0f4B000000;
	selp.f32 	%f35, %f34, %f33, %p9;
	selp.f32 	%f36, 0fC1B80000, 0f00000000, %p9;
	mov.b32 	%r28, %f35;
	add.s32 	%r29, %r28, -1059760811;
	and.b32  	%r30, %r29, -8388608;
	sub.s32 	%r31, %r28, %r30;
	mov.b32 	%f37, %r31;
	cvt.rn.f32.s32 	%f38, %r30;
	fma.rn.f32 	%f39, %f38, 0f34000000, %f36;
	add.f32 	%f40, %f37, 0fBF800000;
	fma.rn.f32 	%f41, %f40, 0fBE055027, 0f3E1039F6;
	fma.rn.f32 	%f42, %f41, %f40, 0fBDF8CDCC;
	fma.rn.f32 	%f43, %f42, %f40, 0f3E0F2955;
	fma.rn.f32 	%f44, %f43, %f40, 0fBE2AD8B9;
	fma.rn.f32 	%f45, %f44, %f40, 0f3E4CED0B;
	fma.rn.f32 	%f46, %f45, %f40, 0fBE7FFF22;
	fma.rn.f32 	%f47, %f46, %f40, 0f3EAAAA78;
	fma.rn.f32 	%f48, %f47, %f40, 0fBF000000;
	mul.f32 	%f49, %f40, %f48;
	fma.rn.f32 	%f50, %f49, %f40, %f40;
	fma.rn.f32 	%f51, %f39, 0f3F317218, %f50;
	setp.gt.u32 	%p10, %r28, 2139095039;
	fma.rn.f32 	%f52, %f35, 0f7F800000, 0f7F800000;
	selp.f32 	%f53, %f52, %f51, %p10;
	setp.eq.f32 	%p11, %f35, 0f00000000;
	add.f32 	%f54, %f53, 0f3F800000;
	selp.f32 	%f55, 0fFF800000, %f54, %p11;
	sqrt.rn.f32 	%f56, %f55;
	add.f32 	%f57, %f33, %f56;
	setp.lt.f32 	%p12, %f57, 0f00800000;
	mul.f32 	%f58, %f57, 0f4B000000;
	selp.f32 	%f59, %f58, %f57, %p12;
	selp.f32 	%f60, 0fC1B80000, 0f00000000, %p12;
	mov.b32 	%r32, %f59;
	add.s32 	%r33, %r32, -1059760811;
	and.b32  	%r34, %r33, -8388608;
	sub.s32 	%r35, %r32, %r34;
	mov.b32 	%f61, %r35;
	cvt.rn.f32.s32 	%f62, %r34;
	fma.rn.f32 	%f63, %f62, 0f34000000, %f60;
	add.f32 	%f64, %f61, 0fBF800000;
	fma.rn.f32 	%f65, %f64, 0fBE055027, 0f3E1039F6;
	fma.rn.f32 	%f66, %f65, %f64, 0fBDF8CDCC;
	fma.rn.f32 	%f67, %f66, %f64, 0f3E0F2955;
	fma.rn.f32 	%f68, %f67, %f64, 0fBE2AD8B9;
	fma.rn.f32 	%f69, %f68, %f64, 0f3E4CED0B;
	fma.rn.f32 	%f70, %f69, %f64, 0fBE7FFF22;
	fma.rn.f32 	%f71, %f70, %f64, 0f3EAAAA78;
	fma.rn.f32 	%f72, %f71, %f64, 0fBF000000;
	mul.f32 	%f73, %f64, %f72;
	fma.rn.f32 	%f74, %f73, %f64, %f64;
	fma.rn.f32 	%f75, %f63, 0f3F317218, %f74;
	setp.gt.u32 	%p13, %r32, 2139095039;
	fma.rn.f32 	%f76, %f59, 0f7F800000, 0f7F800000;
	selp.f32 	%f77, %f76, %f75, %p13;
	setp.eq.f32 	%p14, %f59, 0f00000000;
	add.f32 	%f78, %f77, 0f3F800000;
	selp.f32 	%f79, 0fFF800000, %f78, %p14;
	sqrt.rn.f32 	%f80, %f79;
	add.f32 	%f81, %f57, %f80;
	setp.lt.f32 	%p15, %f81, 0f00800000;
	mul.f32 	%f82, %f81, 0f4B000000;
	selp.f32 	%f83, %f82, %f81, %p15;
	selp.f32 	%f84, 0fC1B80000, 0f00000000, %p15;
	mov.b32 	%r36, %f83;
	add.s32 	%r37, %r36, -1059760811;
	and.b32  	%r38, %r37, -8388608;
	sub.s32 	%r39, %r36, %r38;
	mov.b32 	%f85, %r39;
	cvt.rn.f32.s32 	%f86, %r38;
	fma.rn.f32 	%f87, %f86, 0f34000000, %f84;
	add.f32 	%f88, %f85, 0fBF800000;
	fma.rn.f32 	%f89, %f88, 0fBE055027, 0f3E1039F6;
	fma.rn.f32 	%f90, %f89, %f88, 0fBDF8CDCC;
	fma.rn.f32 	%f91, %f90, %f88, 0f3E0F2955;
	fma.rn.f32 	%f92, %f91, %f88, 0fBE2AD8B9;
	fma.rn.f32 	%f93, %f92, %f88, 0f3E4CED0B;
	fma.rn.f32 	%f94, %f93, %f88, 0fBE7FFF22;
	fma.rn.f32 	%f95, %f94, %f88, 0f3EAAAA78;
	fma.rn.f32 	%f96, %f95, %f88, 0fBF000000;
	mul.f32 	%f97, %f88, %f96;
	fma.rn.f32 	%f98, %f97, %f88, %f88;
	fma.rn.f32 	%f99, %f87, 0f3F317218, %f98;
	setp.gt.u32 	%p16, %r36, 2139095039;
	fma.rn.f32 	%f100, %f83, 0f7F800000, 0f7F800000;
	selp.f32 	%f101, %f100, %f99, %p16;
	setp.eq.f32 	%p17, %f83, 0f00000000;
	add.f32 	%f102, %f101, 0f3F800000;
	selp.f32 	%f103, 0fFF800000, %f102, %p17;
	sqrt.rn.f32 	%f104, %f103;
	add.f32 	%f132, %f81, %f104;
	add.s32 	%r44, %r44, 4;
	setp.ne.s32 	%p18, %r44, 0;
	@%p18 bra 	$L__BB0_4;
$L__BB0_5:
	setp.eq.s32 	%p19, %r3, 0;
	@%p19 bra 	$L__BB0_8;
	neg.s32 	%r45, %r3;
$L__BB0_7:
	.pragma "nounroll";
	setp.lt.f32 	%p20, %f132, 0f00800000;
	mul.f32 	%f105, %f132, 0f4B000000;
	selp.f32 	%f106, %f105, %f132, %p20;
	selp.f32 	%f107, 0fC1B80000, 0f00000000, %p20;
	mov.b32 	%r40, %f106;
	add.s32 	%r41, %r40, -1059760811;
	and.b32  	%r42, %r41, -8388608;
	sub.s32 	%r43, %r40, %r42;
	mov.b32 	%f108, %r43;
	cvt.rn.f32.s32 	%f109, %r42;
	fma.rn.f32 	%f110, %f109, 0f34000000, %f107;
	add.f32 	%f111, %f108, 0fBF800000;
	fma.rn.f32 	%f112, %f111, 0fBE055027, 0f3E1039F6;
	fma.rn.f32 	%f113, %f112, %f111, 0fBDF8CDCC;
	fma.rn.f32 	%f114, %f113, %f111, 0f3E0F2955;
	fma.rn.f32 	%f115, %f114, %f111, 0fBE2AD8B9;
	fma.rn.f32 	%f116, %f115, %f111, 0f3E4CED0B;
	fma.rn.f32 	%f117, %f116, %f111, 0fBE7FFF22;
	fma.rn.f32 	%f118, %f117, %f111, 0f3EAAAA78;
	fma.rn.f32 	%f119, %f118, %f111, 0fBF000000;
	mul.f32 	%f120, %f111, %f119;
	fma.rn.f32 	%f121, %f120, %f111, %f111;
	fma.rn.f32 	%f122, %f110, 0f3F317218, %f121;
	setp.gt.u32 	%p21, %r40, 2139095039;
	fma.rn.f32 	%f123, %f106, 0f7F800000, 0f7F800000;
	selp.f32 	%f124, %f123, %f122, %p21;
	setp.eq.f32 	%p22, %f106, 0f00000000;
	add.f32 	%f125, %f124, 0f3F800000;
	selp.f32 	%f126, 0fFF800000, %f125, %p22;
	sqrt.rn.f32 	%f127, %f126;
	add.f32 	%f132, %f132, %f127;
	add.s32 	%r45, %r45, 1;
	setp.ne.s32 	%p23, %r45, 0;
	@%p23 bra 	$L__BB0_7;
$L__BB0_8:
	st.global.f32 	[%rd1], %f132;
$L__BB0_9:
	ret;

}
	// .globl	_ZN4Test8kernel_AEPfiii
.visible .entry _ZN4Test8kernel_AEPfiii(
	.param .u64 .ptr .align 1 _ZN4Test8kernel_AEPfiii_param_0,
	.param .u32 _ZN4Test8kernel_AEPfiii_param_1,
	.param .u32 _ZN4Test8kernel_AEPfiii_param_2,
	.param .u32 _ZN4Test8kernel_AEPfiii_param_3
)
{
	.local .align 4 .b8 	__local_depot1[28];
	.reg .b64 	%SP;
	.reg .b64 	%SPL;
	.reg .pred 	%p<38>;
	.reg .b32 	%r<150>;
	.reg .b32 	%f<117>;
	.reg .b64 	%rd<60>;
	.reg .b64 	%fd<7>;

	mov.u64 	%SPL, __local_depot1;
	ld.param.u32 	%r57, [_ZN4Test8kernel_AEPfiii_param_1];
	ld.param.u32 	%r58, [_ZN4Test8kernel_AEPfiii_param_2];
	ld.param.u32 	%r59, [_ZN4Test8kernel_AEPfiii_param_3];
	add.u64 	%rd1, %SPL, 0;
	add.u64 	%rd2, %SPL, 0;
	add.u64 	%rd3, %SPL, 0;
	mov.u32 	%r60, %ctaid.y;
	mov.u32 	%r1, %ntid.y;
	mov.u32 	%r61, %tid.y;
	mad.lo.s32 	%r135, %r60, %r1, %r61;
	setp.ge.s32 	%p1, %r135, %r58;
	@%p1 bra 	$L__BB1_5;
	mov.u32 	%r62, %ctaid.x;
	mov.u32 	%r3, %ntid.x;
	mov.u32 	%r63, %tid.x;
	mad.lo.s32 	%r4, %r62, %r3, %r63;
	setp.lt.s32 	%p2, %r59, 1;
	@%p2 bra 	$L__BB1_5;
	mov.u32 	%r64, %nctaid.y;
	mul.lo.s32 	%r5, %r1, %r64;
	mov.u32 	%r65, %nctaid.x;
	mul.lo.s32 	%r6, %r3, %r65;
	mov.u64 	%rd45, __cudart_i2opi_f;
$L__BB1_3:
	setp.lt.s32 	%p3, %r4, %r57;
	@%p3 bra 	$L__BB1_6;
$L__BB1_4:
	add.s32 	%r135, %r135, %r5;
	setp.lt.s32 	%p37, %r135, %r58;
	@%p37 bra 	$L__BB1_3;
$L__BB1_5:
	ret;
$L__BB1_6:
	mov.u32 	%r136, %r4;
$L__BB1_7:
	ld.param.u64 	%rd54, [_ZN4Test8kernel_AEPfiii_param_0];
	mad.lo.s32 	%r67, %r135, %r57, %r136;
	cvta.to.global.u64 	%rd22, %rd54;
	mul.wide.s32 	%rd23, %r67, 4;
	add.s64 	%rd4, %rd22, %rd23;
	ld.global.f32 	%f116, [%rd4];
	and.b32  	%r10, %r136, 3;
	and.b32  	%r11, %r136, -2147483645;
	mov.b32 	%r137, 0;
$L__BB1_8:
	setp.eq.s32 	%p4, %r10, 0;
	@%p4 bra 	$L__BB1_39;
	setp.eq.s32 	%p5, %r11, 1;
	@%p5 bra 	$L__BB1_30;
	setp.eq.s32 	%p6, %r11, 2;
	@%p6 bra 	$L__BB1_21;
	setp.ne.s32 	%p7, %r11, 3;
	@%p7 bra 	$L__BB1_40;
	mul.f32 	%f23, %f116, 0f3F22F983;
	cvt.rni.s32.f32 	%r141, %f23;
	cvt.rn.f32.s32 	%f24, %r141;
	fma.rn.f32 	%f25, %f24, 0fBFC90FDA, %f116;
	fma.rn.f32 	%f26, %f24, 0fB3A22168, %f25;
	fma.rn.f32 	%f113, %f24, 0fA7C234C5, %f26;
	abs.f32 	%f4, %f116;
	setp.ltu.f32 	%p8, %f4, 0f47CE4780;
	@%p8 bra 	$L__BB1_20;
	setp.eq.f32 	%p9, %f4, 0f7F800000;
	@%p9 bra 	$L__BB1_19;
	mov.b32 	%r14, %f116;
	shl.b32 	%r69, %r14, 8;
	or.b32  	%r15, %r69, -2147483648;
	mov.b64 	%rd57, 0;
	mov.b32 	%r138, 0;
	mov.u64 	%rd55, __cudart_i2opi_f;
	mov.u64 	%rd56, %rd1;
$L__BB1_15:
	.pragma "nounroll";
	ld.global.nc.u32 	%r70, [%rd55];
	mad.wide.u32 	%rd26, %r70, %r15, %rd57;
	shr.u64 	%rd57, %rd26, 32;
	st.local.u32 	[%rd56], %rd26;
	add.s32 	%r138, %r138, 1;
	add.s64 	%rd56, %rd56, 4;
	add.s64 	%rd55, %rd55, 4;
	setp.ne.s32 	%p10, %r138, 6;
	@%p10 bra 	$L__BB1_15;
	shr.u32 	%r71, %r14, 23;
	st.local.u32 	[%rd1+24], %rd57;
	and.b32  	%r18, %r71, 31;
	and.b32  	%r72, %r71, 224;
	add.s32 	%r73, %r72, -128;
	shr.u32 	%r74, %r73, 5;
	mul.wide.u32 	%rd27, %r74, 4;
	sub.s64 	%rd11, %rd1, %rd27;
	ld.local.u32 	%r139, [%rd11+24];
	ld.local.u32 	%r140, [%rd11+20];
	setp.eq.s32 	%p11, %r18, 0;
	@%p11 bra 	$L__BB1_18;
	shf.l.wrap.b32 	%r139, %r140, %r139, %r18;
	ld.local.u32 	%r75, [%rd11+16];
	shf.l.wrap.b32 	%r140, %r75, %r140, %r18;
$L__BB1_18:
	shr.u32 	%r76, %r139, 30;
	shf.l.wrap.b32 	%r77, %r140, %r139, 2;
	shl.b32 	%r78, %r140, 2;
	shr.u32 	%r79, %r77, 31;
	add.s32 	%r80, %r79, %r76;
	neg.s32 	%r81, %r80;
	setp.lt.s32 	%p12, %r14, 0;
	selp.b32 	%r141, %r81, %r80, %p12;
	xor.b32  	%r82, %r77, %r14;
	shr.s32 	%r83, %r77, 31;
	xor.b32  	%r84, %r83, %r77;
	xor.b32  	%r85, %r83, %r78;
	cvt.u64.u32 	%rd28, %r84;
	shl.b64 	%rd29, %rd28, 32;
	cvt.u64.u32 	%rd30, %r85;
	or.b64  	%rd31, %rd29, %rd30;
	cvt.rn.f64.s64 	%fd1, %rd31;
	mul.f64 	%fd2, %fd1, 0d3BF921FB54442D19;
	cvt.rn.f32.f64 	%f27, %fd2;
	neg.f32 	%f28, %f27;
	setp.lt.s32 	%p13, %r82, 0;
	selp.f32 	%f113, %f28, %f27, %p13;
	bra.uni 	$L__BB1_20;
$L__BB1_19:
	mov.f32 	%f29, 0f00000000;
	mul.rn.f32 	%f113, %f116, %f29;
	mov.b32 	%r141, 0;
$L__BB1_20:
	mul.f32 	%f30, %f113, %f113;
	fma.rn.f32 	%f31, %f30, 0f3C190000, 0f3B560000;
	fma.rn.f32 	%f32, %f31, %f30, 0f3CC70000;
	fma.rn.f32 	%f33, %f32, %f30, 0f3D5B0000;
	fma.rn.f32 	%f34, %f33, %f30, 0f3E089438;
	fma.rn.f32 	%f35, %f34, %f30, 0f3EAAAA88;
	mul.rn.f32 	%f36, %f30, %f113;
	fma.rn.f32 	%f37, %f35, %f36, %f113;
	abs.f32 	%f38, %f113;
	setp.eq.f32 	%p14, %f38, 0f3A00B43C;
	selp.f32 	%f39, %f113, %f37, %p14;
	and.b32  	%r87, %r141, 1;
	setp.eq.b32 	%p15, %r87, 1;
	neg.f32 	%f40, %f39;
	rcp.approx.ftz.f32 	%f41, %f40;
	selp.f32 	%f42, %f41, %f39, %p15;
	add.f32 	%f43, %f42, 0f3F800000;
	sqrt.rn.f32 	%f44, %f43;
	add.f32 	%f116, %f116, %f44;
	bra.uni 	$L__BB1_40;
$L__BB1_21:
	mul.f32 	%f45, %f116, 0f3F22F983;
	cvt.rni.s32.f32 	%r145, %f45;
	cvt.rn.f32.s32 	%f46, %r145;
	fma.rn.f32 	%f47, %f46, 0fBFC90FDA, %f116;
	fma.rn.f32 	%f48, %f46, 0fB3A22168, %f47;
	fma.rn.f32 	%f114, %f46, 0fA7C234C5, %f48;
	abs.f32 	%f10, %f116;
	setp.ltu.f32 	%p16, %f10, 0f47CE4780;
	@%p16 bra 	$L__BB1_29;
	setp.eq.f32 	%p17, %f10, 0f7F800000;
	@%p17 bra 	$L__BB1_28;
	mov.b32 	%r28, %f116;
	shl.b32 	%r89, %r28, 8;
	or.b32  	%r29, %r89, -2147483648;
	mov.b64 	%rd58, 0;
	mov.b32 	%r142, 0;
$L__BB1_24:
	.pragma "nounroll";
	mul.wide.u32 	%rd33, %r142, 4;
	mov.u64 	%rd34, __cudart_i2opi_f;
	add.s64 	%rd35, %rd34, %rd33;
	ld.global.nc.u32 	%r90, [%rd35];
	mad.wide.u32 	%rd36, %r90, %r29, %rd58;
	shr.u64 	%rd58, %rd36, 32;
	add.s64 	%rd37, %rd2, %rd33;
	st.local.u32 	[%rd37], %rd36;
	add.s32 	%r142, %r142, 1;
	setp.ne.s32 	%p18, %r142, 6;
	@%p18 bra 	$L__BB1_24;
	shr.u32 	%r91, %r28, 23;
	st.local.u32 	[%rd2+24], %rd58;
	and.b32  	%r32, %r91, 31;
	and.b32  	%r92, %r91, 224;
	add.s32 	%r93, %r92, -128;
	shr.u32 	%r94, %r93, 5;
	mul.wide.u32 	%rd38, %r94, 4;
	sub.s64 	%rd14, %rd2, %rd38;
	ld.local.u32 	%r143, [%rd14+24];
	ld.local.u32 	%r144, [%rd14+20];
	setp.eq.s32 	%p19, %r32, 0;
	@%p19 bra 	$L__BB1_27;
	shf.l.wrap.b32 	%r143, %r144, %r143, %r32;
	ld.local.u32 	%r95, [%rd14+16];
	shf.l.wrap.b32 	%r144, %r95, %r144, %r32;
$L__BB1_27:
	shr.u32 	%r96, %r143, 30;
	shf.l.wrap.b32 	%r97, %r144, %r143, 2;
	shl.b32 	%r98, %r144, 2;
	shr.u32 	%r99, %r97, 31;
	add.s32 	%r100, %r99, %r96;
	neg.s32 	%r101, %r100;
	setp.lt.s32 	%p20, %r28, 0;
	selp.b32 	%r145, %r101, %r100, %p20;
	xor.b32  	%r102, %r97, %r28;
	shr.s32 	%r103, %r97, 31;
	xor.b32  	%r104, %r103, %r97;
	xor.b32  	%r105, %r103, %r98;
	cvt.u64.u32 	%rd39, %r104;
	shl.b64 	%rd40, %rd39, 32;
	cvt.u64.u32 	%rd41, %r105;
	or.b64  	%rd42, %rd40, %rd41;
	cvt.rn.f64.s64 	%fd3, %rd42;
	mul.f64 	%fd4, %fd3, 0d3BF921FB54442D19;
	cvt.rn.f32.f64 	%f49, %fd4;
	neg.f32 	%f50, %f49;
	setp.lt.s32 	%p21, %r102, 0;
	selp.f32 	%f114, %f50, %f49, %p21;
	bra.uni 	$L__BB1_29;
$L__BB1_28:
	mov.f32 	%f51, 0f00000000;
	mul.rn.f32 	%f114, %f116, %f51;
	mov.b32 	%r145, 0;
$L__BB1_29:
	mul.rn.f32 	%f52, %f114, %f114;
	and.b32  	%r107, %r145, 1;
	setp.eq.b32 	%p22, %r107, 1;
	selp.f32 	%f53, 0f3F800000, %f114, %p22;
	fma.rn.f32 	%f54, %f52, %f53, 0f00000000;
	fma.rn.f32 	%f55, %f52, 0f37CBAC00, 0fBAB607ED;
	selp.f32 	%f56, %f55, 0fB94D4153, %p22;
	selp.f32 	%f57, 0f3D2AAABB, 0f3C0885E4, %p22;
	fma.rn.f32 	%f58, %f56, %f52, %f57;
	selp.f32 	%f59, 0fBEFFFFFF, 0fBE2AAAA8, %p22;
	fma.rn.f32 	%f60, %f58, %f52, %f59;
	fma.rn.f32 	%f61, %f60, %f54, %f53;
	and.b32  	%r108, %r145, 2;
	setp.eq.s32 	%p23, %r108, 0;
	mov.f32 	%f62, 0f00000000;
	sub.f32 	%f63, %f62, %f61;
	selp.f32 	%f64, %f61, %f63, %p23;
	add.f32 	%f65, %f64, 0f3F800000;
	sqrt.rn.f32 	%f66, %f65;
	add.f32 	%f116, %f116, %f66;
	bra.uni 	$L__BB1_40;
$L__BB1_30:
	mul.f32 	%f67, %f116, 0f3F22F983;
	cvt.rni.s32.f32 	%r149, %f67;
	cvt.rn.f32.s32 	%f68, %r149;
	fma.rn.f32 	%f69, %f68, 0fBFC90FDA, %f116;
	fma.rn.f32 	%f70, %f68, 0fB3A22168, %f69;
	fma.rn.f32 	%f115, %f68, 0fA7C234C5, %f70;
	abs.f32 	%f16, %f116;
	setp.ltu.f32 	%p24, %f16, 0f47CE4780;
	@%p24 bra 	$L__BB1_38;
	setp.eq.f32 	%p25, %f16, 0f7F800000;
	@%p25 bra 	$L__BB1_37;
	mov.b32 	%r42, %f116;
	shl.b32 	%r110, %r42, 8;
	or.b32  	%r43, %r110, -2147483648;
	mov.b64 	%rd59, 0;
	mov.b32 	%r146, 0;
$L__BB1_33:
	.pragma "nounroll";
	mul.wide.u32 	%rd44, %r146, 4;
	add.s64 	%rd46, %rd45, %rd44;
	ld.global.nc.u32 	%r111, [%rd46];
	mad.wide.u32 	%rd47, %r111, %r43, %rd59;
	shr.u64 	%rd59, %rd47, 32;
	add.s64 	%rd48, %rd3, %rd44;
	st.local.u32 	[%rd48], %rd47;
	add.s32 	%r146, %r146, 1;
	setp.ne.s32 	%p26, %r146, 6;
	@%p26 bra 	$L__BB1_33;
	shr.u32 	%r112, %r42, 23;
	st.local.u32 	[%rd3+24], %rd59;
	and.b32  	%r46, %r112, 31;
	and.b32  	%r113, %r112, 224;
	add.s32 	%r114, %r113, -128;
	shr.u32 	%r115, %r114, 5;
	mul.wide.u32 	%rd49, %r115, 4;
	sub.s64 	%rd17, %rd3, %rd49;
	ld.local.u32 	%r147, [%rd17+24];
	ld.local.u32 	%r148, [%rd17+20];
	setp.eq.s32 	%p27, %r46, 0;
	@%p27 bra 	$L__BB1_36;
	shf.l.wrap.b32 	%r147, %r148, %r147, %r46;
	ld.local.u32 	%r116, [%rd17+16];
	shf.l.wrap.b32 	%r148, %r116, %r148, %r46;
$L__BB1_36:
	shr.u32 	%r117, %r147, 30;
	shf.l.wrap.b32 	%r118, %r148, %r147, 2;
	shl.b32 	%r119, %r148, 2;
	shr.u32 	%r120, %r118, 31;
	add.s32 	%r121, %r120, %r117;
	neg.s32 	%r122, %r121;
	setp.lt.s32 	%p28, %r42, 0;
	selp.b32 	%r149, %r122, %r121, %p28;
	xor.b32  	%r123, %r118, %r42;
	shr.s32 	%r124, %r118, 31;
	xor.b32  	%r125, %r124, %r118;
	xor.b32  	%r126, %r124, %r119;
	cvt.u64.u32 	%rd50, %r125;
	shl.b64 	%rd51, %rd50, 32;
	cvt.u64.u32 	%rd52, %r126;
	or.b64  	%rd53, %rd51, %rd52;
	cvt.rn.f64.s64 	%fd5, %rd53;
	mul.f64 	%fd6, %fd5, 0d3BF921FB54442D19;
	cvt.rn.f32.f64 	%f71, %fd6;
	neg.f32 	%f72, %f71;
	setp.lt.s32 	%p29, %r123, 0;
	selp.f32 	%f115, %f72, %f71, %p29;
	bra.uni 	$L__BB1_38;
$L__BB1_37:
	mov.f32 	%f73, 0f00000000;
	mul.rn.f32 	%f115, %f116, %f73;
	mov.b32 	%r149, 0;
$L__BB1_38:
	add.s32 	%r128, %r149, 1;
	mul.rn.f32 	%f74, %f115, %f115;
	and.b32  	%r129, %r149, 1;
	setp.eq.b32 	%p30, %r129, 1;
	selp.f32 	%f75, %f115, 0f3F800000, %p30;
	fma.rn.f32 	%f76, %f74, %f75, 0f00000000;
	fma.rn.f32 	%f77, %f74, 0f37CBAC00, 0fBAB607ED;
	selp.f32 	%f78, 0fB94D4153, %f77, %p30;
	selp.f32 	%f79, 0f3C0885E4, 0f3D2AAABB, %p30;
	fma.rn.f32 	%f80, %f78, %f74, %f79;
	selp.f32 	%f81, 0fBE2AAAA8, 0fBEFFFFFF, %p30;
	fma.rn.f32 	%f82, %f80, %f74, %f81;
	fma.rn.f32 	%f83, %f82, %f76, %f75;
	and.b32  	%r130, %r128, 2;
	setp.eq.s32 	%p31, %r130, 0;
	mov.f32 	%f84, 0f00000000;
	sub.f32 	%f85, %f84, %f83;
	selp.f32 	%f86, %f83, %f85, %p31;
	add.f32 	%f87, %f86, 0f3F800000;
	sqrt.rn.f32 	%f88, %f87;
	add.f32 	%f116, %f116, %f88;
	bra.uni 	$L__BB1_40;
$L__BB1_39:
	setp.lt.f32 	%p32, %f116, 0f00800000;
	mul.f32 	%f89, %f116, 0f4B000000;
	selp.f32 	%f90, %f89, %f116, %p32;
	selp.f32 	%f91, 0fC1B80000, 0f00000000, %p32;
	mov.b32 	%r131, %f90;
	add.s32 	%r132, %r131, -1059760811;
	and.b32  	%r133, %r132, -8388608;
	sub.s32 	%r134, %r131, %r133;
	mov.b32 	%f92, %r134;
	cvt.rn.f32.s32 	%f93, %r133;
	fma.rn.f32 	%f94, %f93, 0f34000000, %f91;
	add.f32 	%f95, %f92, 0fBF800000;
	fma.rn.f32 	%f96, %f95, 0fBE055027, 0f3E1039F6;
	fma.rn.f32 	%f97, %f96, %f95, 0fBDF8CDCC;
	fma.rn.f32 	%f98, %f97, %f95, 0f3E0F2955;
	fma.rn.f32 	%f99, %f98, %f95, 0fBE2AD8B9;
	fma.rn.f32 	%f100, %f99, %f95, 0f3E4CED0B;
	fma.rn.f32 	%f101, %f100, %f95, 0fBE7FFF22;
	fma.rn.f32 	%f102, %f101, %f95, 0f3EAAAA78;
	fma.rn.f32 	%f103, %f102, %f95, 0fBF000000;
	mul.f32 	%f104, %f95, %f103;
	fma.rn.f32 	%f105, %f104, %f95, %f95;
	fma.rn.f32 	%f106, %f94, 0f3F317218, %f105;
	setp.gt.u32 	%p33, %r131, 2139095039;
	fma.rn.f32 	%f107, %f90, 0f7F800000, 0f7F800000;
	selp.f32 	%f108, %f107, %f106, %p33;
	setp.eq.f32 	%p34, %f90, 0f00000000;
	add.f32 	%f109, %f108, 0f3F800000;
	selp.f32 	%f110, 0fFF800000, %f109, %p34;
	sqrt.rn.f32 	%f111, %f110;
	add.f32 	%f116, %f116, %f111;
$L__BB1_40:
	add.s32 	%r137, %r137, 1;
	setp.ne.s32 	%p35, %r137, %r59;
	@%p35 bra 	$L__BB1_8;
	st.global.f32 	[%rd4], %f116;
	add.s32 	%r136, %r136, %r6;
	setp.lt.s32 	%p36, %r136, %r57;
	@%p36 bra 	$L__BB1_7;
	bra.uni 	$L__BB1_4;

}
	// .globl	_ZN4Test8kernel_HEPfiii
.visible .entry _ZN4Test8kernel_HEPfiii(
	.param .u64 .ptr .align 1 _ZN4Test8kernel_HEPfiii_param_0,
	.param .u32 _ZN4Test8kernel_HEPfiii_param_1,
	.param .u32 _ZN4Test8kernel_HEPfiii_param_2,
	.param .u32 _ZN4Test8kernel_HEPfiii_param_3
)
{
	.local .align 4 .b8 	__local_depot2[28];
	.reg .b64 	%SP;
	.reg .b64 	%SPL;
	.reg .pred 	%p<57>;
	.reg .b32 	%r<176>;
	.reg .b32 	%f<226>;
	.reg .b64 	%rd<55>;
	.reg .b64 	%fd<7>;

	mov.u64 	%SPL, __local_depot2;
	ld.param.u64 	%rd16, [_ZN4Test8kernel_HEPfiii_param_0];
	ld.param.u32 	%r58, [_ZN4Test8kernel_HEPfiii_param_1];
	ld.param.u32 	%r60, [_ZN4Test8kernel_HEPfiii_param_2];
	ld.param.u32 	%r59, [_ZN4Test8kernel_HEPfiii_param_3];
	add.u64 	%rd1, %SPL, 0;
	mov.u32 	%r62, %ctaid.x;
	mov.u32 	%r63, %ntid.x;
	mov.u32 	%r64, %tid.x;
	mad.lo.s32 	%r1, %r62, %r63, %r64;
	mov.u32 	%r65, %ctaid.y;
	mov.u32 	%r66, %ntid.y;
	mov.u32 	%r67, %tid.y;
	mad.lo.s32 	%r68, %r65, %r66, %r67;
	setp.ge.s32 	%p1, %r1, %r58;
	setp.ge.s32 	%p2, %r68, %r60;
	or.pred  	%p3, %p1, %p2;
	@%p3 bra 	$L__BB2_45;
	cvta.to.global.u64 	%rd18, %rd16;
	mad.lo.s32 	%r69, %r58, %r68, %r1;
	mul.wide.s32 	%rd19, %r69, 4;
	add.s64 	%rd2, %rd18, %rd19;
	ld.global.f32 	%f225, [%rd2];
	and.b32  	%r70, %r1, 3;
	setp.ne.s32 	%p4, %r70, 0;
	@%p4 bra 	$L__BB2_9;
	setp.lt.s32 	%p37, %r59, 1;
	@%p37 bra 	$L__BB2_44;
	and.b32  	%r3, %r59, 3;
	setp.lt.u32 	%p38, %r59, 4;
	@%p38 bra 	$L__BB2_6;
	and.b32  	%r138, %r59, 2147483644;
	neg.s32 	%r159, %r138;
$L__BB2_5:
	setp.lt.f32 	%p39, %f225, 0f00800000;
	mul.f32 	%f97, %f225, 0f4B000000;
	selp.f32 	%f98, %f97, %f225, %p39;
	selp.f32 	%f99, 0fC1B80000, 0f00000000, %p39;
	mov.b32 	%r139, %f98;
	add.s32 	%r140, %r139, -1059760811;
	and.b32  	%r141, %r140, -8388608;
	sub.s32 	%r142, %r139, %r141;
	mov.b32 	%f100, %r142;
	cvt.rn.f32.s32 	%f101, %r141;
	fma.rn.f32 	%f102, %f101, 0f34000000, %f99;
	add.f32 	%f103, %f100, 0fBF800000;
	fma.rn.f32 	%f104, %f103, 0fBE055027, 0f3E1039F6;
	fma.rn.f32 	%f105, %f104, %f103, 0fBDF8CDCC;
	fma.rn.f32 	%f106, %f105, %f103, 0f3E0F2955;
	fma.rn.f32 	%f107, %f106, %f103, 0fBE2AD8B9;
	fma.rn.f32 	%f108, %f107, %f103, 0f3E4CED0B;
	fma.rn.f32 	%f109, %f108, %f103, 0fBE7FFF22;
	fma.rn.f32 	%f110, %f109, %f103, 0f3EAAAA78;
	fma.rn.f32 	%f111, %f110, %f103, 0fBF000000;
	mul.f32 	%f112, %f103, %f111;
	fma.rn.f32 	%f113, %f112, %f103, %f103;
	fma.rn.f32 	%f114, %f102, 0f3F317218, %f113;
	setp.gt.u32 	%p40, %r139, 2139095039;
	fma.rn.f32 	%f115, %f98, 0f7F800000, 0f7F800000;
	selp.f32 	%f116, %f115, %f114, %p40;
	setp.eq.f32 	%p41, %f98, 0f00000000;
	add.f32 	%f117, %f116, 0f3F800000;
	selp.f32 	%f118, 0fFF800000, %f117, %p41;
	sqrt.rn.f32 	%f119, %f118;
	add.f32 	%f120, %f225, %f119;
	setp.lt.f32 	%p42, %f120, 0f00800000;
	mul.f32 	%f121, %f120, 0f4B000000;
	selp.f32 	%f122, %f121, %f120, %p42;
	selp.f32 	%f123, 0fC1B80000, 0f00000000, %p42;
	mov.b32 	%r143, %f122;
	add.s32 	%r144, %r143, -1059760811;
	and.b32  	%r145, %r144, -8388608;
	sub.s32 	%r146, %r143, %r145;
	mov.b32 	%f124, %r146;
	cvt.rn.f32.s32 	%f125, %r145;
	fma.rn.f32 	%f126, %f125, 0f34000000, %f123;
	add.f32 	%f127, %f124, 0fBF800000;
	fma.rn.f32 	%f128, %f127, 0fBE055027, 0f3E1039F6;
	fma.rn.f32 	%f129, %f128, %f127, 0fBDF8CDCC;
	fma.rn.f32 	%f130, %f129, %f127, 0f3E0F2955;
	fma.rn.f32 	%f131, %f130, %f127, 0fBE2AD8B9;
	fma.rn.f32 	%f132, %f131, %f127, 0f3E4CED0B;
	fma.rn.f32 	%f133, %f132, %f127, 0fBE7FFF22;
	fma.rn.f32 	%f134, %f133, %f127, 0f3EAAAA78;
	fma.rn.f32 	%f135, %f134, %f127, 0fBF000000;
	mul.f32 	%f136, %f127, %f135;
	fma.rn.f32 	%f137, %f136, %f127, %f127;
	fma.rn.f32 	%f138, %f126, 0f3F317218, %f137;
	setp.gt.u32 	%p43, %r143, 2139095039;
	fma.rn.f32 	%f139, %f122, 0f7F800000, 0f7F800000;
	selp.f32 	%f140, %f139, %f138, %p43;
	setp.eq.f32 	%p44, %f122, 0f00000000;
	add.f32 	%f141, %f140, 0f3F800000;
	selp.f32 	%f142, 0fFF800000, %f141, %p44;
	sqrt.rn.f32 	%f143, %f142;
	add.f32 	%f144, %f120, %f143;
	setp.lt.f32 	%p45, %f144, 0f00800000;
	mul.f32 	%f145, %f144, 0f4B000000;
	selp.f32 	%f146, %f145, %f144, %p45;
	selp.f32 	%f147, 0fC1B80000, 0f00000000, %p45;
	mov.b32 	%r147, %f146;
	add.s32 	%r148, %r147, -1059760811;
	and.b32  	%r149, %r148, -8388608;
	sub.s32 	%r150, %r147, %r149;
	mov.b32 	%f148, %r150;
	cvt.rn.f32.s32 	%f149, %r149;
	fma.rn.f32 	%f150, %f149, 0f34000000, %f147;
	add.f32 	%f151, %f148, 0fBF800000;
	fma.rn.f32 	%f152, %f151, 0fBE055027, 0f3E1039F6;
	fma.rn.f32 	%f153, %f152, %f151, 0fBDF8CDCC;
	fma.rn.f32 	%f154, %f153, %f151, 0f3E0F2955;
	fma.rn.f32 	%f155, %f154, %f151, 0fBE2AD8B9;
	fma.rn.f32 	%f156, %f155, %f151, 0f3E4CED0B;
	fma.rn.f32 	%f157, %f156, %f151, 0fBE7FFF22;
	fma.rn.f32 	%f158, %f157, %f151, 0f3EAAAA78;
	fma.rn.f32 	%f159, %f158, %f151, 0fBF000000;
	mul.f32 	%f160, %f151, %f159;
	fma.rn.f32 	%f161, %f160, %f151, %f151;
	fma.rn.f32 	%f162, %f150, 0f3F317218, %f161;
	setp.gt.u32 	%p46, %r147, 2139095039;
	fma.rn.f32 	%f163, %f146, 0f7F800000, 0f7F800000;
	selp.f32 	%f164, %f163, %f162, %p46;
	setp.eq.f32 	%p47, %f146, 0f00000000;
	add.f32 	%f165, %f164, 0f3F800000;
	selp.f32 	%f166, 0fFF800000, %f165, %p47;
	sqrt.rn.f32 	%f167, %f166;
	add.f32 	%f168, %f144, %f167;
	setp.lt.f32 	%p48, %f168, 0f00800000;
	mul.f32 	%f169, %f168, 0f4B000000;
	selp.f32 	%f170, %f169, %f168, %p48;
	selp.f32 	%f171, 0fC1B80000, 0f00000000, %p48;
	mov.b32 	%r151, %f170;
	add.s32 	%r152, %r151, -1059760811;
	and.b32  	%r153, %r152, -8388608;
	sub.s32 	%r154, %r151, %r153;
	mov.b32 	%f172, %r154;
	cvt.rn.f32.s32 	%f173, %r153;
	fma.rn.f32 	%f174, %f173, 0f34000000, %f171;
	add.f32 	%f175, %f172, 0fBF800000;
	fma.rn.f32 	%f176, %f175, 0fBE055027, 0f3E1039F6;
	fma.rn.f32 	%f177, %f176, %f175, 0fBDF8CDCC;
	fma.rn.f32 	%f178, %f177, %f175, 0f3E0F2955;
	fma.rn.f32 	%f179, %f178, %f175, 0fBE2AD8B9;
	fma.rn.f32 	%f180, %f179, %f175, 0f3E4CED0B;
	fma.rn.f32 	%f181, %f180, %f175, 0fBE7FFF22;
	fma.rn.f32 	%f182, %f181, %f175, 0f3EAAAA78;
	fma.rn.f32 	%f183, %f182, %f175, 0fBF000000;
	mul.f32 	%f184, %f175, %f183;
	fma.rn.f32 	%f185, %f184, %f175, %f175;
	fma.rn.f32 	%f186, %f174, 0f3F317218, %f185;
	setp.gt.u32 	%p49, %r151, 2139095039;
	fma.rn.f32 	%f187, %f170, 0f7F800000, 0f7F800000;
	selp.f32 	%f188, %f187, %f186, %p49;
	setp.eq.f32 	%p50, %f170, 0f00000000;
	add.f32 	%f189, %f188, 0f3F800000;
	selp.f32 	%f190, 0fFF800000, %f189, %p50;
	sqrt.rn.f32 	%f191, %f190;
	add.f32 	%f225, %f168, %f191;
	add.s32 	%r159, %r159, 4;
	setp.eq.s32 	%p51, %r159, 0;
	@%p51 bra 	$L__BB2_6;
	bra.uni 	$L__BB2_5;
$L__BB2_6:
	setp.eq.s32 	%p52, %r3, 0;
	@%p52 bra 	$L__BB2_44;
	neg.s32 	%r175, %r3;
$L__BB2_8:
	.pragma "nounroll";
	setp.lt.f32 	%p53, %f225, 0f00800000;
	mul.f32 	%f192, %f225, 0f4B000000;
	selp.f32 	%f193, %f192, %f225, %p53;
	selp.f32 	%f194, 0fC1B80000, 0f00000000, %p53;
	mov.b32 	%r155, %f193;
	add.s32 	%r156, %r155, -1059760811;
	and.b32  	%r157, %r156, -8388608;
	sub.s32 	%r158, %r155, %r157;
	mov.b32 	%f195, %r158;
	cvt.rn.f32.s32 	%f196, %r157;
	fma.rn.f32 	%f197, %f196, 0f34000000, %f194;
	add.f32 	%f198, %f195, 0fBF800000;
	fma.rn.f32 	%f199, %f198, 0fBE055027, 0f3E1039F6;
	fma.rn.f32 	%f200, %f199, %f198, 0fBDF8CDCC;
	fma.rn.f32 	%f201, %f200, %f198, 0f3E0F2955;
	fma.rn.f32 	%f202, %f201, %f198, 0fBE2AD8B9;
	fma.rn.f32 	%f203, %f202, %f198, 0f3E4CED0B;
	fma.rn.f32 	%f204, %f203, %f198, 0fBE7FFF22;
	fma.rn.f32 	%f205, %f204, %f198, 0f3EAAAA78;
	fma.rn.f32 	%f206, %f205, %f198, 0fBF000000;
	mul.f32 	%f207, %f198, %f206;
	fma.rn.f32 	%f208, %f207, %f198, %f198;
	fma.rn.f32 	%f209, %f197, 0f3F317218, %f208;
	setp.gt.u32 	%p54, %r155, 2139095039;
	fma.rn.f32 	%f210, %f193, 0f7F800000, 0f7F800000;
	selp.f32 	%f211, %f210, %f209, %p54;
	setp.eq.f32 	%p55, %f193, 0f00000000;
	add.f32 	%f212, %f211, 0f3F800000;
	selp.f32 	%f213, 0fFF800000, %f212, %p55;
	sqrt.rn.f32 	%f214, %f213;
	add.f32 	%f225, %f225, %f214;
	add.s32 	%r175, %r175, 1;
	setp.ne.s32 	%p56, %r175, 0;
	@%p56 bra 	$L__BB2_8;
	bra.uni 	$L__BB2_44;
$L__BB2_9:
	and.b32  	%r71, %r1, -2147483645;
	setp.eq.s32 	%p5, %r71, 1;
	@%p5 bra 	$L__BB2_16;
	setp.ne.s32 	%p6, %r71, 2;
	@%p6 bra 	$L__BB2_21;
	setp.lt.s32 	%p7, %r59, 1;
	@%p7 bra 	$L__BB2_44;
	mov.b32 	%r165, 0;
	mov.u64 	%rd22, __cudart_i2opi_f;
$L__BB2_13:
	mul.f32 	%f30, %f225, 0f3F22F983;
	cvt.rni.s32.f32 	%r169, %f30;
	cvt.rn.f32.s32 	%f31, %r169;
	fma.rn.f32 	%f32, %f31, 0fBFC90FDA, %f225;
	fma.rn.f32 	%f33, %f31, 0fB3A22168, %f32;
	fma.rn.f32 	%f219, %f31, 0fA7C234C5, %f33;
	abs.f32 	%f13, %f225;
	setp.ltu.f32 	%p8, %f13, 0f47CE4780;
	@%p8 bra 	$L__BB2_37;
	setp.neu.f32 	%p9, %f13, 0f7F800000;
	@%p9 bra 	$L__BB2_32;
	mov.f32 	%f36, 0f00000000;
	mul.rn.f32 	%f219, %f225, %f36;
	mov.b32 	%r169, 0;
	bra.uni 	$L__BB2_37;
$L__BB2_16:
	setp.lt.s32 	%p17, %r59, 1;
	@%p17 bra 	$L__BB2_44;
	mov.b32 	%r160, 0;
	mov.u64 	%rd33, __cudart_i2opi_f;
$L__BB2_18:
	mul.f32 	%f52, %f225, 0f3F22F983;
	cvt.rni.s32.f32 	%r164, %f52;
	cvt.rn.f32.s32 	%f53, %r164;
	fma.rn.f32 	%f54, %f53, 0fBFC90FDA, %f225;
	fma.rn.f32 	%f55, %f53, 0fB3A22168, %f54;
	fma.rn.f32 	%f217, %f53, 0fA7C234C5, %f55;
	abs.f32 	%f6, %f225;
	setp.ltu.f32 	%p18, %f6, 0f47CE4780;
	@%p18 bra 	$L__BB2_31;
	setp.neu.f32 	%p19, %f6, 0f7F800000;
	@%p19 bra 	$L__BB2_26;
	mov.f32 	%f58, 0f00000000;
	mul.rn.f32 	%f217, %f225, %f58;
	mov.b32 	%r164, 0;
	bra.uni 	$L__BB2_31;
$L__BB2_21:
	setp.lt.s32 	%p27, %r59, 1;
	@%p27 bra 	$L__BB2_44;
	mov.b32 	%r170, 0;
	mov.u64 	%rd42, __cudart_i2opi_f;
$L__BB2_23:
	mul.f32 	%f74, %f225, 0f3F22F983;
	cvt.rni.s32.f32 	%r174, %f74;
	cvt.rn.f32.s32 	%f75, %r174;
	fma.rn.f32 	%f76, %f75, 0fBFC90FDA, %f225;
	fma.rn.f32 	%f77, %f75, 0fB3A22168, %f76;
	fma.rn.f32 	%f221, %f75, 0fA7C234C5, %f77;
	abs.f32 	%f20, %f225;
	setp.ltu.f32 	%p28, %f20, 0f47CE4780;
	@%p28 bra 	$L__BB2_43;
	setp.neu.f32 	%p29, %f20, 0f7F800000;
	@%p29 bra 	$L__BB2_38;
	mov.f32 	%f80, 0f00000000;
	mul.rn.f32 	%f221, %f225, %f80;
	mov.b32 	%r174, 0;
	bra.uni 	$L__BB2_43;
$L__BB2_26:
	mov.b32 	%r9, %f225;
	shl.b32 	%r96, %r9, 8;
	or.b32  	%r10, %r96, -2147483648;
	mov.b64 	%rd50, 0;
	mov.b32 	%r161, 0;
$L__BB2_27:
	.pragma "nounroll";
	mul.wide.u32 	%rd32, %r161, 4;
	add.s64 	%rd34, %rd33, %rd32;
	ld.global.nc.u32 	%r97, [%rd34];
	mad.wide.u32 	%rd35, %r97, %r10, %rd50;
	shr.u64 	%rd50, %rd35, 32;
	add.s64 	%rd36, %rd1, %rd32;
	st.local.u32 	[%rd36], %rd35;
	add.s32 	%r161, %r161, 1;
	setp.ne.s32 	%p20, %r161, 6;
	@%p20 bra 	$L__BB2_27;
	shr.u32 	%r98, %r9, 23;
	st.local.u32 	[%rd1+24], %rd50;
	and.b32  	%r13, %r98, 31;
	and.b32  	%r99, %r98, 224;
	add.s32 	%r100, %r99, -128;
	shr.u32 	%r101, %r100, 5;
	mul.wide.u32 	%rd37, %r101, 4;
	sub.s64 	%rd5, %rd1, %rd37;
	ld.local.u32 	%r162, [%rd5+24];
	ld.local.u32 	%r163, [%rd5+20];
	setp.eq.s32 	%p21, %r13, 0;
	@%p21 bra 	$L__BB2_30;
	shf.l.wrap.b32 	%r162, %r163, %r162, %r13;
	ld.local.u32 	%r102, [%rd5+16];
	shf.l.wrap.b32 	%r163, %r102, %r163, %r13;
$L__BB2_30:
	shr.u32 	%r103, %r162, 30;
	shf.l.wrap.b32 	%r104, %r163, %r162, 2;
	shl.b32 	%r105, %r163, 2;
	shr.u32 	%r106, %r104, 31;
	add.s32 	%r107, %r106, %r103;
	neg.s32 	%r108, %r107;
	setp.lt.s32 	%p22, %r9, 0;
	selp.b32 	%r164, %r108, %r107, %p22;
	xor.b32  	%r109, %r104, %r9;
	shr.s32 	%r110, %r104, 31;
	xor.b32  	%r111, %r110, %r104;
	xor.b32  	%r112, %r110, %r105;
	cvt.u64.u32 	%rd38, %r111;
	shl.b64 	%rd39, %rd38, 32;
	cvt.u64.u32 	%rd40, %r112;
	or.b64  	%rd41, %rd39, %rd40;
	cvt.rn.f64.s64 	%fd3, %rd41;
	mul.f64 	%fd4, %fd3, 0d3BF921FB54442D19;
	cvt.rn.f32.f64 	%f56, %fd4;
	neg.f32 	%f57, %f56;
	setp.lt.s32 	%p23, %r109, 0;
	selp.f32 	%f217, %f57, %f56, %p23;
$L__BB2_31:
	add.s32 	%r114, %r164, 1;
	mul.rn.f32 	%f59, %f217, %f217;
	and.b32  	%r115, %r164, 1;
	setp.eq.b32 	%p24, %r115, 1;
	selp.f32 	%f60, %f217, 0f3F800000, %p24;
	fma.rn.f32 	%f61, %f59, %f60, 0f00000000;
	fma.rn.f32 	%f62, %f59, 0f37CBAC00, 0fBAB607ED;
	selp.f32 	%f63, 0fB94D4153, %f62, %p24;
	selp.f32 	%f64, 0f3C0885E4, 0f3D2AAABB, %p24;
	fma.rn.f32 	%f65, %f63, %f59, %f64;
	selp.f32 	%f66, 0fBE2AAAA8, 0fBEFFFFFF, %p24;
	fma.rn.f32 	%f67, %f65, %f59, %f66;
	fma.rn.f32 	%f68, %f67, %f61, %f60;
	and.b32  	%r116, %r114, 2;
	setp.eq.s32 	%p25, %r116, 0;
	mov.f32 	%f69, 0f00000000;
	sub.f32 	%f70, %f69, %f68;
	selp.f32 	%f71, %f68, %f70, %p25;
	add.f32 	%f72, %f71, 0f3F800000;
	sqrt.rn.f32 	%f73, %f72;
	add.f32 	%f225, %f225, %f73;
	add.s32 	%r160, %r160, 1;
	setp.eq.s32 	%p26, %r160, %r59;
	@%p26 bra 	$L__BB2_44;
	bra.uni 	$L__BB2_18;
$L__BB2_32:
	mov.b32 	%r25, %f225;
	shl.b32 	%r74, %r25, 8;
	or.b32  	%r26, %r74, -2147483648;
	mov.b64 	%rd51, 0;
	mov.b32 	%r166, 0;
$L__BB2_33:
	.pragma "nounroll";
	mul.wide.u32 	%rd21, %r166, 4;
	add.s64 	%rd23, %rd22, %rd21;
	ld.global.nc.u32 	%r75, [%rd23];
	mad.wide.u32 	%rd24, %r75, %r26, %rd51;
	shr.u64 	%rd51, %rd24, 32;
	add.s64 	%rd25, %rd1, %rd21;
	st.local.u32 	[%rd25], %rd24;
	add.s32 	%r166, %r166, 1;
	setp.ne.s32 	%p10, %r166, 6;
	@%p10 bra 	$L__BB2_33;
	shr.u32 	%r76, %r25, 23;
	st.local.u32 	[%rd1+24], %rd51;
	and.b32  	%r29, %r76, 31;
	and.b32  	%r77, %r76, 224;
	add.s32 	%r78, %r77, -128;
	shr.u32 	%r79, %r78, 5;
	mul.wide.u32 	%rd26, %r79, 4;
	sub.s64 	%rd8, %rd1, %rd26;
	ld.local.u32 	%r167, [%rd8+24];
	ld.local.u32 	%r168, [%rd8+20];
	setp.eq.s32 	%p11, %r29, 0;
	@%p11 bra 	$L__BB2_36;
	shf.l.wrap.b32 	%r167, %r168, %r167, %r29;
	ld.local.u32 	%r80, [%rd8+16];
	shf.l.wrap.b32 	%r168, %r80, %r168, %r29;
$L__BB2_36:
	shr.u32 	%r81, %r167, 30;
	shf.l.wrap.b32 	%r82, %r168, %r167, 2;
	shl.b32 	%r83, %r168, 2;
	shr.u32 	%r84, %r82, 31;
	add.s32 	%r85, %r84, %r81;
	neg.s32 	%r86, %r85;
	setp.lt.s32 	%p12, %r25, 0;
	selp.b32 	%r169, %r86, %r85, %p12;
	xor.b32  	%r87, %r82, %r25;
	shr.s32 	%r88, %r82, 31;
	xor.b32  	%r89, %r88, %r82;
	xor.b32  	%r90, %r88, %r83;
	cvt.u64.u32 	%rd27, %r89;
	shl.b64 	%rd28, %rd27, 32;
	cvt.u64.u32 	%rd29, %r90;
	or.b64  	%rd30, %rd28, %rd29;
	cvt.rn.f64.s64 	%fd1, %rd30;
	mul.f64 	%fd2, %fd1, 0d3BF921FB54442D19;
	cvt.rn.f32.f64 	%f34, %fd2;
	neg.f32 	%f35, %f34;
	setp.lt.s32 	%p13, %r87, 0;
	selp.f32 	%f219, %f35, %f34, %p13;
$L__BB2_37:
	mul.rn.f32 	%f37, %f219, %f219;
	and.b32  	%r92, %r169, 1;
	setp.eq.b32 	%p14, %r92, 1;
	selp.f32 	%f38, 0f3F800000, %f219, %p14;
	fma.rn.f32 	%f39, %f37, %f38, 0f00000000;
	fma.rn.f32 	%f40, %f37, 0f37CBAC00, 0fBAB607ED;
	selp.f32 	%f41, %f40, 0fB94D4153, %p14;
	selp.f32 	%f42, 0f3D2AAABB, 0f3C0885E4, %p14;
	fma.rn.f32 	%f43, %f41, %f37, %f42;
	selp.f32 	%f44, 0fBEFFFFFF, 0fBE2AAAA8, %p14;
	fma.rn.f32 	%f45, %f43, %f37, %f44;
	fma.rn.f32 	%f46, %f45, %f39, %f38;
	and.b32  	%r93, %r169, 2;
	setp.eq.s32 	%p15, %r93, 0;
	mov.f32 	%f47, 0f00000000;
	sub.f32 	%f48, %f47, %f46;
	selp.f32 	%f49, %f46, %f48, %p15;
	add.f32 	%f50, %f49, 0f3F800000;
	sqrt.rn.f32 	%f51, %f50;
	add.f32 	%f225, %f225, %f51;
	add.s32 	%r165, %r165, 1;
	setp.eq.s32 	%p16, %r165, %r59;
	@%p16 bra 	$L__BB2_44;
	bra.uni 	$L__BB2_13;
$L__BB2_38:
	mov.b32 	%r41, %f225;
	shl.b32 	%r119, %r41, 8;
	or.b32  	%r42, %r119, -2147483648;
	mov.b64 	%rd54, 0;
	mov.b32 	%r171, 0;
	mov.u64 	%rd52, %rd42;
	mov.u64 	%rd53, %rd1;
$L__BB2_39:
	.pragma "nounroll";
	ld.global.nc.u32 	%r120, [%rd52];
	mad.wide.u32 	%rd44, %r120, %r42, %rd54;
	shr.u64 	%rd54, %rd44, 32;
	st.local.u32 	[%rd53], %rd44;
	add.s32 	%r171, %r171, 1;
	add.s64 	%rd53, %rd53, 4;
	add.s64 	%rd52, %rd52, 4;
	setp.ne.s32 	%p30, %r171, 6;
	@%p30 bra 	$L__BB2_39;
	shr.u32 	%r121, %r41, 23;
	st.local.u32 	[%rd1+24], %rd54;
	and.b32  	%r45, %r121, 31;
	and.b32  	%r122, %r121, 224;
	add.s32 	%r123, %r122, -128;
	shr.u32 	%r124, %r123, 5;
	mul.wide.u32 	%rd45, %r124, 4;
	sub.s64 	%rd15, %rd1, %rd45;
	ld.local.u32 	%r172, [%rd15+24];
	ld.local.u32 	%r173, [%rd15+20];
	setp.eq.s32 	%p31, %r45, 0;
	@%p31 bra 	$L__BB2_42;
	shf.l.wrap.b32 	%r172, %r173, %r172, %r45;
	ld.local.u32 	%r125, [%rd15+16];
	shf.l.wrap.b32 	%r173, %r125, %r173, %r45;
$L__BB2_42:
	shr.u32 	%r126, %r172, 30;
	shf.l.wrap.b32 	%r127, %r173, %r172, 2;
	shl.b32 	%r128, %r173, 2;
	shr.u32 	%r129, %r127, 31;
	add.s32 	%r130, %r129, %r126;
	neg.s32 	%r131, %r130;
	setp.lt.s32 	%p32, %r41, 0;
	selp.b32 	%r174, %r131, %r130, %p32;
	xor.b32  	%r132, %r127, %r41;
	shr.s32 	%r133, %r127, 31;
	xor.b32  	%r134, %r133, %r127;
	xor.b32  	%r135, %r133, %r128;
	cvt.u64.u32 	%rd46, %r134;
	shl.b64 	%rd47, %rd46, 32;
	cvt.u64.u32 	%rd48, %r135;
	or.b64  	%rd49, %rd47, %rd48;
	cvt.rn.f64.s64 	%fd5, %rd49;
	mul.f64 	%fd6, %fd5, 0d3BF921FB54442D19;
	cvt.rn.f32.f64 	%f78, %fd6;
	neg.f32 	%f79, %f78;
	setp.lt.s32 	%p33, %r132, 0;
	selp.f32 	%f221, %f79, %f78, %p33;
$L__BB2_43:
	mul.f32 	%f81, %f221, %f221;
	fma.rn.f32 	%f82, %f81, 0f3C190000, 0f3B560000;
	fma.rn.f32 	%f83, %f82, %f81, 0f3CC70000;
	fma.rn.f32 	%f84, %f83, %f81, 0f3D5B0000;
	fma.rn.f32 	%f85, %f84, %f81, 0f3E089438;
	fma.rn.f32 	%f86, %f85, %f81, 0f3EAAAA88;
	mul.rn.f32 	%f87, %f81, %f221;
	fma.rn.f32 	%f88, %f86, %f87, %f221;
	abs.f32 	%f89, %f221;
	setp.eq.f32 	%p34, %f89, 0f3A00B43C;
	selp.f32 	%f90, %f221, %f88, %p34;
	and.b32  	%r137, %r174, 1;
	setp.eq.b32 	%p35, %r137, 1;
	neg.f32 	%f91, %f90;
	rcp.approx.ftz.f32 	%f92, %f91;
	selp.f32 	%f93, %f92, %f90, %p35;
	add.f32 	%f94, %f93, 0f3F800000;
	sqrt.rn.f32 	%f95, %f94;
	add.f32 	%f225, %f225, %f95;
	add.s32 	%r170, %r170, 1;
	setp.eq.s32 	%p36, %r170, %r59;
	@%p36 bra 	$L__BB2_44;
	bra.uni 	$L__BB2_23;
$L__BB2_44:
	st.global.f32 	[%rd2], %f225;
$L__BB2_45:
	ret;

}
	// .globl	_ZN4Test8kernel_BEPfiii
.visible .entry _ZN4Test8kernel_BEPfiii(
	.param .u64 .ptr .align 1 _ZN4Test8kernel_BEPfiii_param_0,
	.param .u32 _ZN4Test8kernel_BEPfiii_param_1,
	.param .u32 _ZN4Test8kernel_BEPfiii_param_2,
	.param .u32 _ZN4Test8kernel_BEPfiii_param_3
)
{
	.local .align 4 .b8 	__local_depot3[28];
	.reg .b64 	%SP;
	.reg .b64 	%SPL;
	.reg .pred 	%p<97>;
	.reg .b32 	%r<312>;
	.reg .b32 	%f<403>;
	.reg .b64 	%rd<106>;
	.reg .b64 	%fd<13>;

	mov.u64 	%SPL, __local_depot3;
	ld.param.u64 	%rd29, [_ZN4Test8kernel_BEPfiii_param_0];
	ld.param.u32 	%r102, [_ZN4Test8kernel_BEPfiii_param_1];
	ld.param.u32 	%r105, [_ZN4Test8kernel_BEPfiii_param_2];
	ld.param.u32 	%r104, [_ZN4Test8kernel_BEPfiii_param_3];
	cvta.to.global.u64 	%rd1, %rd29;
	add.u64 	%rd2, %SPL, 0;
	add.u64 	%rd3, %SPL, 0;
	add.u64 	%rd4, %SPL, 0;
	mov.u32 	%r106, %ctaid.x;
	mov.u32 	%r107, %ntid.x;
	mov.u32 	%r108, %tid.x;
	mad.lo.s32 	%r109, %r106, %r107, %r108;
	shl.b32 	%r295, %r109, 2;
	mov.u32 	%r110, %ctaid.y;
	mov.u32 	%r111, %ntid.y;
	mov.u32 	%r112, %tid.y;
	mad.lo.s32 	%r113, %r110, %r111, %r112;
	add.s32 	%r114, %r102, -3;
	setp.ge.s32 	%p1, %r295, %r114;
	setp.ge.s32 	%p2, %r113, %r105;
	or.pred  	%p3, %p1, %p2;
	@%p3 bra 	$L__BB3_29;
	mad.lo.s32 	%r213, %r102, %r113, %r295;
	mul.wide.s32 	%rd67, %r213, 4;
	add.s64 	%rd5, %rd1, %rd67;
	ld.global.f32 	%f389, [%rd5];
	ld.global.f32 	%f390, [%rd5+4];
	ld.global.f32 	%f391, [%rd5+8];
	ld.global.f32 	%f392, [%rd5+12];
	setp.lt.s32 	%p68, %r104, 1;
	@%p68 bra 	$L__BB3_28;
	mov.b32 	%r282, 0;
	mov.u64 	%rd89, __cudart_i2opi_f;
$L__BB3_3:
	setp.lt.f32 	%p69, %f389, 0f00800000;
	mul.f32 	%f293, %f389, 0f4B000000;
	selp.f32 	%f294, %f293, %f389, %p69;
	selp.f32 	%f295, 0fC1B80000, 0f00000000, %p69;
	mov.b32 	%r215, %f294;
	add.s32 	%r216, %r215, -1059760811;
	and.b32  	%r217, %r216, -8388608;
	sub.s32 	%r218, %r215, %r217;
	mov.b32 	%f296, %r218;
	cvt.rn.f32.s32 	%f297, %r217;
	fma.rn.f32 	%f298, %f297, 0f34000000, %f295;
	add.f32 	%f299, %f296, 0fBF800000;
	fma.rn.f32 	%f300, %f299, 0fBE055027, 0f3E1039F6;
	fma.rn.f32 	%f301, %f300, %f299, 0fBDF8CDCC;
	fma.rn.f32 	%f302, %f301, %f299, 0f3E0F2955;
	fma.rn.f32 	%f303, %f302, %f299, 0fBE2AD8B9;
	fma.rn.f32 	%f304, %f303, %f299, 0f3E4CED0B;
	fma.rn.f32 	%f305, %f304, %f299, 0fBE7FFF22;
	fma.rn.f32 	%f306, %f305, %f299, 0f3EAAAA78;
	fma.rn.f32 	%f307, %f306, %f299, 0fBF000000;
	mul.f32 	%f308, %f299, %f307;
	fma.rn.f32 	%f309, %f308, %f299, %f299;
	fma.rn.f32 	%f310, %f298, 0f3F317218, %f309;
	setp.gt.u32 	%p70, %r215, 2139095039;
	fma.rn.f32 	%f311, %f294, 0f7F800000, 0f7F800000;
	selp.f32 	%f312, %f311, %f310, %p70;
	setp.eq.f32 	%p71, %f294, 0f00000000;
	add.f32 	%f313, %f312, 0f3F800000;
	selp.f32 	%f314, 0fFF800000, %f313, %p71;
	sqrt.rn.f32 	%f315, %f314;
	add.f32 	%f389, %f389, %f315;
	mul.f32 	%f316, %f390, 0f3F22F983;
	cvt.rni.s32.f32 	%r286, %f316;
	cvt.rn.f32.s32 	%f317, %r286;
	fma.rn.f32 	%f318, %f317, 0fBFC90FDA, %f390;
	fma.rn.f32 	%f319, %f317, 0fB3A22168, %f318;
	fma.rn.f32 	%f386, %f317, 0fA7C234C5, %f319;
	abs.f32 	%f11, %f390;
	setp.ltu.f32 	%p72, %f11, 0f47CE4780;
	@%p72 bra 	$L__BB3_11;
	setp.neu.f32 	%p73, %f11, 0f7F800000;
	@%p73 bra 	$L__BB3_6;
	mov.f32 	%f322, 0f00000000;
	mul.rn.f32 	%f386, %f390, %f322;
	mov.b32 	%r286, 0;
	bra.uni 	$L__BB3_11;
$L__BB3_6:
	mov.b32 	%r5, %f390;
	shl.b32 	%r220, %r5, 8;
	or.b32  	%r6, %r220, -2147483648;
	mov.b64 	%rd100, 0;
	mov.b32 	%r283, 0;
	mov.u64 	%rd98, %rd89;
	mov.u64 	%rd99, %rd3;
$L__BB3_7:
	.pragma "nounroll";
	ld.global.nc.u32 	%r221, [%rd98];
	mad.wide.u32 	%rd70, %r221, %r6, %rd100;
	shr.u64 	%rd100, %rd70, 32;
	st.local.u32 	[%rd99], %rd70;
	add.s32 	%r283, %r283, 1;
	add.s64 	%rd99, %rd99, 4;
	add.s64 	%rd98, %rd98, 4;
	setp.ne.s32 	%p74, %r283, 6;
	@%p74 bra 	$L__BB3_7;
	shr.u32 	%r222, %r5, 23;
	st.local.u32 	[%rd3+24], %rd100;
	and.b32  	%r9, %r222, 31;
	and.b32  	%r223, %r222, 224;
	add.s32 	%r224, %r223, -128;
	shr.u32 	%r225, %r224, 5;
	mul.wide.u32 	%rd71, %r225, 4;
	sub.s64 	%rd12, %rd3, %rd71;
	ld.local.u32 	%r284, [%rd12+24];
	ld.local.u32 	%r285, [%rd12+20];
	setp.eq.s32 	%p75, %r9, 0;
	@%p75 bra 	$L__BB3_10;
	shf.l.wrap.b32 	%r284, %r285, %r284, %r9;
	ld.local.u32 	%r226, [%rd12+16];
	shf.l.wrap.b32 	%r285, %r226, %r285, %r9;
$L__BB3_10:
	shr.u32 	%r227, %r284, 30;
	shf.l.wrap.b32 	%r228, %r285, %r284, 2;
	shl.b32 	%r229, %r285, 2;
	shr.u32 	%r230, %r228, 31;
	add.s32 	%r231, %r230, %r227;
	neg.s32 	%r232, %r231;
	setp.lt.s32 	%p76, %r5, 0;
	selp.b32 	%r286, %r232, %r231, %p76;
	xor.b32  	%r233, %r228, %r5;
	shr.s32 	%r234, %r228, 31;
	xor.b32  	%r235, %r234, %r228;
	xor.b32  	%r236, %r234, %r229;
	cvt.u64.u32 	%rd72, %r235;
	shl.b64 	%rd73, %rd72, 32;
	cvt.u64.u32 	%rd74, %r236;
	or.b64  	%rd75, %rd73, %rd74;
	cvt.rn.f64.s64 	%fd7, %rd75;
	mul.f64 	%fd8, %fd7, 0d3BF921FB54442D19;
	cvt.rn.f32.f64 	%f320, %fd8;
	neg.f32 	%f321, %f320;
	setp.lt.s32 	%p77, %r233, 0;
	selp.f32 	%f386, %f321, %f320, %p77;
$L__BB3_11:
	add.s32 	%r238, %r286, 1;
	mul.rn.f32 	%f323, %f386, %f386;
	and.b32  	%r239, %r286, 1;
	setp.eq.b32 	%p78, %r239, 1;
	selp.f32 	%f324, %f386, 0f3F800000, %p78;
	fma.rn.f32 	%f325, %f323, %f324, 0f00000000;
	fma.rn.f32 	%f326, %f323, 0f37CBAC00, 0fBAB607ED;
	selp.f32 	%f327, 0fB94D4153, %f326, %p78;
	selp.f32 	%f328, 0f3C0885E4, 0f3D2AAABB, %p78;
	fma.rn.f32 	%f329, %f327, %f323, %f328;
	selp.f32 	%f330, 0fBE2AAAA8, 0fBEFFFFFF, %p78;
	fma.rn.f32 	%f331, %f329, %f323, %f330;
	fma.rn.f32 	%f332, %f331, %f325, %f324;
	and.b32  	%r240, %r238, 2;
	setp.eq.s32 	%p79, %r240, 0;
	mov.f32 	%f333, 0f00000000;
	sub.f32 	%f334, %f333, %f332;
	selp.f32 	%f335, %f332, %f334, %p79;
	add.f32 	%f336, %f335, 0f3F800000;
	sqrt.rn.f32 	%f337, %f336;
	add.f32 	%f390, %f390, %f337;
	mul.f32 	%f338, %f391, 0f3F22F983;
	cvt.rni.s32.f32 	%r290, %f338;
	cvt.rn.f32.s32 	%f339, %r290;
	fma.rn.f32 	%f340, %f339, 0fBFC90FDA, %f391;
	fma.rn.f32 	%f341, %f339, 0fB3A22168, %f340;
	fma.rn.f32 	%f387, %f339, 0fA7C234C5, %f341;
	abs.f32 	%f17, %f391;
	setp.ltu.f32 	%p80, %f17, 0f47CE4780;
	@%p80 bra 	$L__BB3_19;
	setp.neu.f32 	%p81, %f17, 0f7F800000;
	@%p81 bra 	$L__BB3_14;
	mov.f32 	%f344, 0f00000000;
	mul.rn.f32 	%f387, %f391, %f344;
	mov.b32 	%r290, 0;
	bra.uni 	$L__BB3_19;
$L__BB3_14:
	mov.b32 	%r19, %f391;
	shl.b32 	%r242, %r19, 8;
	or.b32  	%r20, %r242, -2147483648;
	mov.b64 	%rd101, 0;
	mov.b32 	%r287, 0;
$L__BB3_15:
	.pragma "nounroll";
	mul.wide.u32 	%rd77, %r287, 4;
	mov.u64 	%rd78, __cudart_i2opi_f;
	add.s64 	%rd79, %rd78, %rd77;
	ld.global.nc.u32 	%r243, [%rd79];
	mad.wide.u32 	%rd80, %r243, %r20, %rd101;
	shr.u64 	%rd101, %rd80, 32;
	add.s64 	%rd81, %rd2, %rd77;
	st.local.u32 	[%rd81], %rd80;
	add.s32 	%r287, %r287, 1;
	setp.ne.s32 	%p82, %r287, 6;
	@%p82 bra 	$L__BB3_15;
	shr.u32 	%r244, %r19, 23;
	st.local.u32 	[%rd2+24], %rd101;
	and.b32  	%r23, %r244, 31;
	and.b32  	%r245, %r244, 224;
	add.s32 	%r246, %r245, -128;
	shr.u32 	%r247, %r246, 5;
	mul.wide.u32 	%rd82, %r247, 4;
	sub.s64 	%rd15, %rd2, %rd82;
	ld.local.u32 	%r288, [%rd15+24];
	ld.local.u32 	%r289, [%rd15+20];
	setp.eq.s32 	%p83, %r23, 0;
	@%p83 bra 	$L__BB3_18;
	shf.l.wrap.b32 	%r288, %r289, %r288, %r23;
	ld.local.u32 	%r248, [%rd15+16];
	shf.l.wrap.b32 	%r289, %r248, %r289, %r23;
$L__BB3_18:
	shr.u32 	%r249, %r288, 30;
	shf.l.wrap.b32 	%r250, %r289, %r288, 2;
	shl.b32 	%r251, %r289, 2;
	shr.u32 	%r252, %r250, 31;
	add.s32 	%r253, %r252, %r249;
	neg.s32 	%r254, %r253;
	setp.lt.s32 	%p84, %r19, 0;
	selp.b32 	%r290, %r254, %r253, %p84;
	xor.b32  	%r255, %r250, %r19;
	shr.s32 	%r256, %r250, 31;
	xor.b32  	%r257, %r256, %r250;
	xor.b32  	%r258, %r256, %r251;
	cvt.u64.u32 	%rd83, %r257;
	shl.b64 	%rd84, %rd83, 32;
	cvt.u64.u32 	%rd85, %r258;
	or.b64  	%rd86, %rd84, %rd85;
	cvt.rn.f64.s64 	%fd9, %rd86;
	mul.f64 	%fd10, %fd9, 0d3BF921FB54442D19;
	cvt.rn.f32.f64 	%f342, %fd10;
	neg.f32 	%f343, %f342;
	setp.lt.s32 	%p85, %r255, 0;
	selp.f32 	%f387, %f343, %f342, %p85;
$L__BB3_19:
	mul.rn.f32 	%f345, %f387, %f387;
	and.b32  	%r260, %r290, 1;
	setp.eq.b32 	%p86, %r260, 1;
	selp.f32 	%f346, 0f3F800000, %f387, %p86;
	fma.rn.f32 	%f347, %f345, %f346, 0f00000000;
	fma.rn.f32 	%f348, %f345, 0f37CBAC00, 0fBAB607ED;
	selp.f32 	%f349, %f348, 0fB94D4153, %p86;
	selp.f32 	%f350, 0f3D2AAABB, 0f3C0885E4, %p86;
	fma.rn.f32 	%f351, %f349, %f345, %f350;
	selp.f32 	%f352, 0fBEFFFFFF, 0fBE2AAAA8, %p86;
	fma.rn.f32 	%f353, %f351, %f345, %f352;
	fma.rn.f32 	%f354, %f353, %f347, %f346;
	and.b32  	%r261, %r290, 2;
	setp.eq.s32 	%p87, %r261, 0;
	mov.f32 	%f355, 0f00000000;
	sub.f32 	%f356, %f355, %f354;
	selp.f32 	%f357, %f354, %f356, %p87;
	add.f32 	%f358, %f357, 0f3F800000;
	sqrt.rn.f32 	%f359, %f358;
	add.f32 	%f391, %f391, %f359;
	mul.f32 	%f360, %f392, 0f3F22F983;
	cvt.rni.s32.f32 	%r294, %f360;
	cvt.rn.f32.s32 	%f361, %r294;
	fma.rn.f32 	%f362, %f361, 0fBFC90FDA, %f392;
	fma.rn.f32 	%f363, %f361, 0fB3A22168, %f362;
	fma.rn.f32 	%f388, %f361, 0fA7C234C5, %f363;
	abs.f32 	%f23, %f392;
	setp.ltu.f32 	%p88, %f23, 0f47CE4780;
	@%p88 bra 	$L__BB3_27;
	setp.neu.f32 	%p89, %f23, 0f7F800000;
	@%p89 bra 	$L__BB3_22;
	mov.f32 	%f366, 0f00000000;
	mul.rn.f32 	%f388, %f392, %f366;
	mov.b32 	%r294, 0;
	bra.uni 	$L__BB3_27;
$L__BB3_22:
	mov.b32 	%r33, %f392;
	shl.b32 	%r263, %r33, 8;
	or.b32  	%r34, %r263, -2147483648;
	mov.b64 	%rd102, 0;
	mov.b32 	%r291, 0;
$L__BB3_23:
	.pragma "nounroll";
	mul.wide.u32 	%rd88, %r291, 4;
	add.s64 	%rd90, %rd89, %rd88;
	ld.global.nc.u32 	%r264, [%rd90];
	mad.wide.u32 	%rd91, %r264, %r34, %rd102;
	shr.u64 	%rd102, %rd91, 32;
	add.s64 	%rd92, %rd4, %rd88;
	st.local.u32 	[%rd92], %rd91;
	add.s32 	%r291, %r291, 1;
	setp.ne.s32 	%p90, %r291, 6;
	@%p90 bra 	$L__BB3_23;
	shr.u32 	%r265, %r33, 23;
	st.local.u32 	[%rd4+24], %rd102;
	and.b32  	%r37, %r265, 31;
	and.b32  	%r266, %r265, 224;
	add.s32 	%r267, %r266, -128;
	shr.u32 	%r268, %r267, 5;
	mul.wide.u32 	%rd93, %r268, 4;
	sub.s64 	%rd18, %rd4, %rd93;
	ld.local.u32 	%r292, [%rd18+24];
	ld.local.u32 	%r293, [%rd18+20];
	setp.eq.s32 	%p91, %r37, 0;
	@%p91 bra 	$L__BB3_26;
	shf.l.wrap.b32 	%r292, %r293, %r292, %r37;
	ld.local.u32 	%r269, [%rd18+16];
	shf.l.wrap.b32 	%r293, %r269, %r293, %r37;
$L__BB3_26:
	shr.u32 	%r270, %r292, 30;
	shf.l.wrap.b32 	%r271, %r293, %r292, 2;
	shl.b32 	%r272, %r293, 2;
	shr.u32 	%r273, %r271, 31;
	add.s32 	%r274, %r273, %r270;
	neg.s32 	%r275, %r274;
	setp.lt.s32 	%p92, %r33, 0;
	selp.b32 	%r294, %r275, %r274, %p92;
	xor.b32  	%r276, %r271, %r33;
	shr.s32 	%r277, %r271, 31;
	xor.b32  	%r278, %r277, %r271;
	xor.b32  	%r279, %r277, %r272;
	cvt.u64.u32 	%rd94, %r278;
	shl.b64 	%rd95, %rd94, 32;
	cvt.u64.u32 	%rd96, %r279;
	or.b64  	%rd97, %rd95, %rd96;
	cvt.rn.f64.s64 	%fd11, %rd97;
	mul.f64 	%fd12, %fd11, 0d3BF921FB54442D19;
	cvt.rn.f32.f64 	%f364, %fd12;
	neg.f32 	%f365, %f364;
	setp.lt.s32 	%p93, %r276, 0;
	selp.f32 	%f388, %f365, %f364, %p93;
$L__BB3_27:
	mul.f32 	%f367, %f388, %f388;
	fma.rn.f32 	%f368, %f367, 0f3C190000, 0f3B560000;
	fma.rn.f32 	%f369, %f368, %f367, 0f3CC70000;
	fma.rn.f32 	%f370, %f369, %f367, 0f3D5B0000;
	fma.rn.f32 	%f371, %f370, %f367, 0f3E089438;
	fma.rn.f32 	%f372, %f371, %f367, 0f3EAAAA88;
	mul.rn.f32 	%f373, %f367, %f388;
	fma.rn.f32 	%f374, %f372, %f373, %f388;
	abs.f32 	%f375, %f388;
	setp.eq.f32 	%p94, %f375, 0f3A00B43C;
	selp.f32 	%f376, %f388, %f374, %p94;
	and.b32  	%r281, %r294, 1;
	setp.eq.b32 	%p95, %r281, 1;
	neg.f32 	%f377, %f376;
	rcp.approx.ftz.f32 	%f378, %f377;
	selp.f32 	%f379, %f378, %f376, %p95;
	add.f32 	%f380, %f379, 0f3F800000;
	sqrt.rn.f32 	%f381, %f380;
	add.f32 	%f392, %f392, %f381;
	add.s32 	%r282, %r282, 1;
	setp.ne.s32 	%p96, %r282, %r104;
	@%p96 bra 	$L__BB3_3;
$L__BB3_28:
	st.global.f32 	[%rd5], %f389;
	st.global.f32 	[%rd5+4], %f390;
	st.global.f32 	[%rd5+8], %f391;
	st.global.f32 	[%rd5+12], %f392;
	bra.uni 	$L__BB3_76;
$L__BB3_29:
	setp.ge.s32 	%p4, %r113, %r105;
	setp.ge.s32 	%p5, %r295, %r102;
	or.pred  	%p6, %p4, %p5;
	@%p6 bra 	$L__BB3_76;
	mul.lo.s32 	%r47, %r102, %r113;
	and.b32  	%r48, %r104, 3;
	and.b32  	%r49, %r104, 2147483644;
	mov.u64 	%rd47, __cudart_i2opi_f;
$L__BB3_31:
	add.s32 	%r115, %r295, %r47;
	mul.wide.s32 	%rd33, %r115, 4;
	add.s64 	%rd19, %rd1, %rd33;
	ld.global.f32 	%f402, [%rd19];
	and.b32  	%r116, %r295, 3;
	setp.ne.s32 	%p7, %r116, 0;
	@%p7 bra 	$L__BB3_40;
	setp.lt.s32 	%p40, %r104, 1;
	@%p40 bra 	$L__BB3_75;
	setp.lt.u32 	%p41, %r104, 4;
	@%p41 bra 	$L__BB3_36;
	mov.b32 	%r296, 0;
$L__BB3_35:
	setp.lt.f32 	%p42, %f402, 0f00800000;
	mul.f32 	%f129, %f402, 0f4B000000;
	selp.f32 	%f130, %f129, %f402, %p42;
	selp.f32 	%f131, 0fC1B80000, 0f00000000, %p42;
	mov.b32 	%r185, %f130;
	add.s32 	%r186, %r185, -1059760811;
	and.b32  	%r187, %r186, -8388608;
	sub.s32 	%r188, %r185, %r187;
	mov.b32 	%f132, %r188;
	cvt.rn.f32.s32 	%f133, %r187;
	fma.rn.f32 	%f134, %f133, 0f34000000, %f131;
	add.f32 	%f135, %f132, 0fBF800000;
	fma.rn.f32 	%f136, %f135, 0fBE055027, 0f3E1039F6;
	fma.rn.f32 	%f137, %f136, %f135, 0fBDF8CDCC;
	fma.rn.f32 	%f138, %f137, %f135, 0f3E0F2955;
	fma.rn.f32 	%f139, %f138, %f135, 0fBE2AD8B9;
	fma.rn.f32 	%f140, %f139, %f135, 0f3E4CED0B;
	fma.rn.f32 	%f141, %f140, %f135, 0fBE7FFF22;
	fma.rn.f32 	%f142, %f141, %f135, 0f3EAAAA78;
	fma.rn.f32 	%f143, %f142, %f135, 0fBF000000;
	mul.f32 	%f144, %f135, %f143;
	fma.rn.f32 	%f145, %f144, %f135, %f135;
	fma.rn.f32 	%f146, %f134, 0f3F317218, %f145;
	setp.gt.u32 	%p43, %r185, 2139095039;
	fma.rn.f32 	%f147, %f130, 0f7F800000, 0f7F800000;
	selp.f32 	%f148, %f147, %f146, %p43;
	setp.eq.f32 	%p44, %f130, 0f00000000;
	add.f32 	%f149, %f148, 0f3F800000;
	selp.f32 	%f150, 0fFF800000, %f149, %p44;
	sqrt.rn.f32 	%f151, %f150;
	add.f32 	%f152, %f402, %f151;
	setp.lt.f32 	%p45, %f152, 0f00800000;
	mul.f32 	%f153, %f152, 0f4B000000;
	selp.f32 	%f154, %f153, %f152, %p45;
	selp.f32 	%f155, 0fC1B80000, 0f00000000, %p45;
	mov.b32 	%r189, %f154;
	add.s32 	%r190, %r189, -1059760811;
	and.b32  	%r191, %r190, -8388608;
	sub.s32 	%r192, %r189, %r191;
	mov.b32 	%f156, %r192;
	cvt.rn.f32.s32 	%f157, %r191;
	fma.rn.f32 	%f158, %f157, 0f34000000, %f155;
	add.f32 	%f159, %f156, 0fBF800000;
	fma.rn.f32 	%f160, %f159, 0fBE055027, 0f3E1039F6;
	fma.rn.f32 	%f161, %f160, %f159, 0fBDF8CDCC;
	fma.rn.f32 	%f162, %f161, %f159, 0f3E0F2955;
	fma.rn.f32 	%f163, %f162, %f159, 0fBE2AD8B9;
	fma.rn.f32 	%f164, %f163, %f159, 0f3E4CED0B;
	fma.rn.f32 	%f165, %f164, %f159, 0fBE7FFF22;
	fma.rn.f32 	%f166, %f165, %f159, 0f3EAAAA78;
	fma.rn.f32 	%f167, %f166, %f159, 0fBF000000;
	mul.f32 	%f168, %f159, %f167;
	fma.rn.f32 	%f169, %f168, %f159, %f159;
	fma.rn.f32 	%f170, %f158, 0f3F317218, %f169;
	setp.gt.u32 	%p46, %r189, 2139095039;
	fma.rn.f32 	%f171, %f154, 0f7F800000, 0f7F800000;
	selp.f32 	%f172, %f171, %f170, %p46;
	setp.eq.f32 	%p47, %f154, 0f00000000;
	add.f32 	%f173, %f172, 0f3F800000;
	selp.f32 	%f174, 0fFF800000, %f173, %p47;
	sqrt.rn.f32 	%f175, %f174;
	add.f32 	%f176, %f152, %f175;
	setp.lt.f32 	%p48, %f176, 0f00800000;
	mul.f32 	%f177, %f176, 0f4B000000;
	selp.f32 	%f178, %f177, %f176, %p48;
	selp.f32 	%f179, 0fC1B80000, 0f00000000, %p48;
	mov.b32 	%r193, %f178;
	add.s32 	%r194, %r193, -1059760811;
	and.b32  	%r195, %r194, -8388608;
	sub.s32 	%r196, %r193, %r195;
	mov.b32 	%f180, %r196;
	cvt.rn.f32.s32 	%f181, %r195;
	fma.rn.f32 	%f182, %f181, 0f34000000, %f179;
	add.f32 	%f183, %f180, 0fBF800000;
	fma.rn.f32 	%f184, %f183, 0fBE055027, 0f3E1039F6;
	fma.rn.f32 	%f185, %f184, %f183, 0fBDF8CDCC;
	fma.rn.f32 	%f186, %f185, %f183, 0f3E0F2955;
	fma.rn.f32 	%f187, %f186, %f183, 0fBE2AD8B9;
	fma.rn.f32 	%f188, %f187, %f183, 0f3E4CED0B;
	fma.rn.f32 	%f189, %f188, %f183, 0fBE7FFF22;
	fma.rn.f32 	%f190, %f189, %f183, 0f3EAAAA78;
	fma.rn.f32 	%f191, %f190, %f183, 0fBF000000;
	mul.f32 	%f192, %f183, %f191;
	fma.rn.f32 	%f193, %f192, %f183, %f183;
	fma.rn.f32 	%f194, %f182, 0f3F317218, %f193;
	setp.gt.u32 	%p49, %r193, 2139095039;
	fma.rn.f32 	%f195, %f178, 0f7F800000, 0f7F800000;
	selp.f32 	%f196, %f195, %f194, %p49;
	setp.eq.f32 	%p50, %f178, 0f00000000;
	add.f32 	%f197, %f196, 0f3F800000;
	selp.f32 	%f198, 0fFF800000, %f197, %p50;
	sqrt.rn.f32 	%f199, %f198;
	add.f32 	%f200, %f176, %f199;
	setp.lt.f32 	%p51, %f200, 0f00800000;
	mul.f32 	%f201, %f200, 0f4B000000;
	selp.f32 	%f202, %f201, %f200, %p51;
	selp.f32 	%f203, 0fC1B80000, 0f00000000, %p51;
	mov.b32 	%r197, %f202;
	add.s32 	%r198, %r197, -1059760811;
	and.b32  	%r199, %r198, -8388608;
	sub.s32 	%r200, %r197, %r199;
	mov.b32 	%f204, %r200;
	cvt.rn.f32.s32 	%f205, %r199;
	fma.rn.f32 	%f206, %f205, 0f34000000, %f203;
	add.f32 	%f207, %f204, 0fBF800000;
	fma.rn.f32 	%f208, %f207, 0fBE055027, 0f3E1039F6;
	fma.rn.f32 	%f209, %f208, %f207, 0fBDF8CDCC;
	fma.rn.f32 	%f210, %f209, %f207, 0f3E0F2955;
	fma.rn.f32 	%f211, %f210, %f207, 0fBE2AD8B9;
	fma.rn.f32 	%f212, %f211, %f207, 0f3E4CED0B;
	fma.rn.f32 	%f213, %f212, %f207, 0fBE7FFF22;
	fma.rn.f32 	%f214, %f213, %f207, 0f3EAAAA78;
	fma.rn.f32 	%f215, %f214, %f207, 0fBF000000;
	mul.f32 	%f216, %f207, %f215;
	fma.rn.f32 	%f217, %f216, %f207, %f207;
	fma.rn.f32 	%f218, %f206, 0f3F317218, %f217;
	setp.gt.u32 	%p52, %r197, 2139095039;
	fma.rn.f32 	%f219, %f202, 0f7F800000, 0f7F800000;
	selp.f32 	%f220, %f219, %f218, %p52;
	setp.eq.f32 	%p53, %f202, 0f00000000;
	add.f32 	%f221, %f220, 0f3F800000;
	selp.f32 	%f222, 0fFF800000, %f221, %p53;
	sqrt.rn.f32 	%f223, %f222;
	add.f32 	%f402, %f200, %f223;
	add.s32 	%r296, %r296, 4;
	setp.eq.s32 	%p54, %r296, %r49;
	@%p54 bra 	$L__BB3_36;
	bra.uni 	$L__BB3_35;
$L__BB3_36:
	setp.eq.s32 	%p55, %r48, 0;
	@%p55 bra 	$L__BB3_75;
	setp.eq.s32 	%p56, %r48, 1;
	setp.lt.f32 	%p57, %f402, 0f00800000;
	mul.f32 	%f224, %f402, 0f4B000000;
	selp.f32 	%f225, %f224, %f402, %p57;
	selp.f32 	%f226, 0fC1B80000, 0f00000000, %p57;
	mov.b32 	%r201, %f225;
	add.s32 	%r202, %r201, -1059760811;
	and.b32  	%r203, %r202, -8388608;
	sub.s32 	%r204, %r201, %r203;
	mov.b32 	%f227, %r204;
	cvt.rn.f32.s32 	%f228, %r203;
	fma.rn.f32 	%f229, %f228, 0f34000000, %f226;
	add.f32 	%f230, %f227, 0fBF800000;
	fma.rn.f32 	%f231, %f230, 0fBE055027, 0f3E1039F6;
	fma.rn.f32 	%f232, %f231, %f230, 0fBDF8CDCC;
	fma.rn.f32 	%f233, %f232, %f230, 0f3E0F2955;
	fma.rn.f32 	%f234, %f233, %f230, 0fBE2AD8B9;
	fma.rn.f32 	%f235, %f234, %f230, 0f3E4CED0B;
	fma.rn.f32 	%f236, %f235, %f230, 0fBE7FFF22;
	fma.rn.f32 	%f237, %f236, %f230, 0f3EAAAA78;
	fma.rn.f32 	%f238, %f237, %f230, 0fBF000000;
	mul.f32 	%f239, %f230, %f238;
	fma.rn.f32 	%f240, %f239, %f230, %f230;
	fma.rn.f32 	%f241, %f229, 0f3F317218, %f240;
	setp.gt.u32 	%p58, %r201, 2139095039;
	fma.rn.f32 	%f242, %f225, 0f7F800000, 0f7F800000;
	selp.f32 	%f243, %f242, %f241, %p58;
	setp.eq.f32 	%p59, %f225, 0f00000000;
	add.f32 	%f244, %f243, 0f3F800000;
	selp.f32 	%f245, 0fFF800000, %f244, %p59;
	sqrt.rn.f32 	%f246, %f245;
	add.f32 	%f402, %f402, %f246;
	@%p56 bra 	$L__BB3_75;
	setp.eq.s32 	%p60, %r48, 2;
	setp.lt.f32 	%p61, %f402, 0f00800000;
	mul.f32 	%f247, %f402, 0f4B000000;
	selp.f32 	%f248, %f247, %f402, %p61;
	selp.f32 	%f249, 0fC1B80000, 0f00000000, %p61;
	mov.b32 	%r205, %f248;
	add.s32 	%r206, %r205, -1059760811;
	and.b32  	%r207, %r206, -8388608;
	sub.s32 	%r208, %r205, %r207;
	mov.b32 	%f250, %r208;
	cvt.rn.f32.s32 	%f251, %r207;
	fma.rn.f32 	%f252, %f251, 0f34000000, %f249;
	add.f32 	%f253, %f250, 0fBF800000;
	fma.rn.f32 	%f254, %f253, 0fBE055027, 0f3E1039F6;
	fma.rn.f32 	%f255, %f254, %f253, 0fBDF8CDCC;
	fma.rn.f32 	%f256, %f255, %f253, 0f3E0F2955;
	fma.rn.f32 	%f257, %f256, %f253, 0fBE2AD8B9;
	fma.rn.f32 	%f258, %f257, %f253, 0f3E4CED0B;
	fma.rn.f32 	%f259, %f258, %f253, 0fBE7FFF22;
	fma.rn.f32 	%f260, %f259, %f253, 0f3EAAAA78;
	fma.rn.f32 	%f261, %f260, %f253, 0fBF000000;
	mul.f32 	%f262, %f253, %f261;
	fma.rn.f32 	%f263, %f262, %f253, %f253;
	fma.rn.f32 	%f264, %f252, 0f3F317218, %f263;
	setp.gt.u32 	%p62, %r205, 2139095039;
	fma.rn.f32 	%f265, %f248, 0f7F800000, 0f7F800000;
	selp.f32 	%f266, %f265, %f264, %p62;
	setp.eq.f32 	%p63, %f248, 0f00000000;
	add.f32 	%f267, %f266, 0f3F800000;
	selp.f32 	%f268, 0fFF800000, %f267, %p63;
	sqrt.rn.f32 	%f269, %f268;
	add.f32 	%f402, %f402, %f269;
	@%p60 bra 	$L__BB3_75;
	setp.lt.f32 	%p64, %f402, 0f00800000;
	mul.f32 	%f270, %f402, 0f4B000000;
	selp.f32 	%f271, %f270, %f402, %p64;
	selp.f32 	%f272, 0fC1B80000, 0f00000000, %p64;
	mov.b32 	%r209, %f271;
	add.s32 	%r210, %r209, -1059760811;
	and.b32  	%r211, %r210, -8388608;
	sub.s32 	%r212, %r209, %r211;
	mov.b32 	%f273, %r212;
	cvt.rn.f32.s32 	%f274, %r211;
	fma.rn.f32 	%f275, %f274, 0f34000000, %f272;
	add.f32 	%f276, %f273, 0fBF800000;
	fma.rn.f32 	%f277, %f276, 0fBE055027, 0f3E1039F6;
	fma.rn.f32 	%f278, %f277, %f276, 0fBDF8CDCC;
	fma.rn.f32 	%f279, %f278, %f276, 0f3E0F2955;
	fma.rn.f32 	%f280, %f279, %f276, 0fBE2AD8B9;
	fma.rn.f32 	%f281, %f280, %f276, 0f3E4CED0B;
	fma.rn.f32 	%f282, %f281, %f276, 0fBE7FFF22;
	fma.rn.f32 	%f283, %f282, %f276, 0f3EAAAA78;
	fma.rn.f32 	%f284, %f283, %f276, 0fBF000000;
	mul.f32 	%f285, %f276, %f284;
	fma.rn.f32 	%f286, %f285, %f276, %f276;
	fma.rn.f32 	%f287, %f275, 0f3F317218, %f286;
	setp.gt.u32 	%p65, %r209, 2139095039;
	fma.rn.f32 	%f288, %f271, 0f7F800000, 0f7F800000;
	selp.f32 	%f289, %f288, %f287, %p65;
	setp.eq.f32 	%p66, %f271, 0f00000000;
	add.f32 	%f290, %f289, 0f3F800000;
	selp.f32 	%f291, 0fFF800000, %f290, %p66;
	sqrt.rn.f32 	%f292, %f291;
	add.f32 	%f402, %f402, %f292;
	bra.uni 	$L__BB3_75;
$L__BB3_40:
	and.b32  	%r117, %r295, -2147483645;
	setp.eq.s32 	%p8, %r117, 1;
	@%p8 bra 	$L__BB3_47;
	setp.ne.s32 	%p9, %r117, 2;
	@%p9 bra 	$L__BB3_52;
	setp.lt.s32 	%p10, %r104, 1;
	@%p10 bra 	$L__BB3_75;
	mov.b32 	%r302, 0;
$L__BB3_44:
	mul.f32 	%f62, %f402, 0f3F22F983;
	cvt.rni.s32.f32 	%r306, %f62;
	cvt.rn.f32.s32 	%f63, %r306;
	fma.rn.f32 	%f64, %f63, 0fBFC90FDA, %f402;
	fma.rn.f32 	%f65, %f63, 0fB3A22168, %f64;
	fma.rn.f32 	%f397, %f63, 0fA7C234C5, %f65;
	abs.f32 	%f44, %f402;
	setp.ltu.f32 	%p11, %f44, 0f47CE4780;
	@%p11 bra 	$L__BB3_68;
	setp.neu.f32 	%p12, %f44, 0f7F800000;
	@%p12 bra 	$L__BB3_63;
	mov.f32 	%f68, 0f00000000;
	mul.rn.f32 	%f397, %f402, %f68;
	mov.b32 	%r306, 0;
	bra.uni 	$L__BB3_68;
$L__BB3_47:
	setp.lt.s32 	%p20, %r104, 1;
	@%p20 bra 	$L__BB3_75;
	mov.b32 	%r297, 0;
$L__BB3_49:
	mul.f32 	%f84, %f402, 0f3F22F983;
	cvt.rni.s32.f32 	%r301, %f84;
	cvt.rn.f32.s32 	%f85, %r301;
	fma.rn.f32 	%f86, %f85, 0fBFC90FDA, %f402;
	fma.rn.f32 	%f87, %f85, 0fB3A22168, %f86;
	fma.rn.f32 	%f395, %f85, 0fA7C234C5, %f87;
	abs.f32 	%f37, %f402;
	setp.ltu.f32 	%p21, %f37, 0f47CE4780;
	@%p21 bra 	$L__BB3_62;
	setp.neu.f32 	%p22, %f37, 0f7F800000;
	@%p22 bra 	$L__BB3_57;
	mov.f32 	%f90, 0f00000000;
	mul.rn.f32 	%f395, %f402, %f90;
	mov.b32 	%r301, 0;
	bra.uni 	$L__BB3_62;
$L__BB3_52:
	setp.lt.s32 	%p30, %r104, 1;
	@%p30 bra 	$L__BB3_75;
	mov.b32 	%r307, 0;
$L__BB3_54:
	mul.f32 	%f106, %f402, 0f3F22F983;
	cvt.rni.s32.f32 	%r311, %f106;
	cvt.rn.f32.s32 	%f107, %r311;
	fma.rn.f32 	%f108, %f107, 0fBFC90FDA, %f402;
	fma.rn.f32 	%f109, %f107, 0fB3A22168, %f108;
	fma.rn.f32 	%f399, %f107, 0fA7C234C5, %f109;
	abs.f32 	%f51, %f402;
	setp.ltu.f32 	%p31, %f51, 0f47CE4780;
	@%p31 bra 	$L__BB3_74;
	setp.neu.f32 	%p32, %f51, 0f7F800000;
	@%p32 bra 	$L__BB3_69;
	mov.f32 	%f112, 0f00000000;
	mul.rn.f32 	%f399, %f402, %f112;
	mov.b32 	%r311, 0;
	bra.uni 	$L__BB3_74;
$L__BB3_57:
	mov.b32 	%r55, %f402;
	shl.b32 	%r142, %r55, 8;
	or.b32  	%r56, %r142, -2147483648;
	mov.b64 	%rd103, 0;
	mov.b32 	%r298, 0;
$L__BB3_58:
	.pragma "nounroll";
	mul.wide.u32 	%rd46, %r298, 4;
	add.s64 	%rd48, %rd47, %rd46;
	ld.global.nc.u32 	%r143, [%rd48];
	mad.wide.u32 	%rd49, %r143, %r56, %rd103;
	shr.u64 	%rd103, %rd49, 32;
	add.s64 	%rd50, %rd4, %rd46;
	st.local.u32 	[%rd50], %rd49;
	add.s32 	%r298, %r298, 1;
	setp.ne.s32 	%p23, %r298, 6;
	@%p23 bra 	$L__BB3_58;
	shr.u32 	%r144, %r55, 23;
	st.local.u32 	[%rd4+24], %rd103;
	and.b32  	%r59, %r144, 31;
	and.b32  	%r145, %r144, 224;
	add.s32 	%r146, %r145, -128;
	shr.u32 	%r147, %r146, 5;
	mul.wide.u32 	%rd51, %r147, 4;
	sub.s64 	%rd22, %rd4, %rd51;
	ld.local.u32 	%r299, [%rd22+24];
	ld.local.u32 	%r300, [%rd22+20];
	setp.eq.s32 	%p24, %r59, 0;
	@%p24 bra 	$L__BB3_61;
	shf.l.wrap.b32 	%r299, %r300, %r299, %r59;
	ld.local.u32 	%r148, [%rd22+16];
	shf.l.wrap.b32 	%r300, %r148, %r300, %r59;
$L__BB3_61:
	shr.u32 	%r149, %r299, 30;
	shf.l.wrap.b32 	%r150, %r300, %r299, 2;
	shl.b32 	%r151, %r300, 2;
	shr.u32 	%r152, %r150, 31;
	add.s32 	%r153, %r152, %r149;
	neg.s32 	%r154, %r153;
	setp.lt.s32 	%p25, %r55, 0;
	selp.b32 	%r301, %r154, %r153, %p25;
	xor.b32  	%r155, %r150, %r55;
	shr.s32 	%r156, %r150, 31;
	xor.b32  	%r157, %r156, %r150;
	xor.b32  	%r158, %r156, %r151;
	cvt.u64.u32 	%rd52, %r157;
	shl.b64 	%rd53, %rd52, 32;
	cvt.u64.u32 	%rd54, %r158;
	or.b64  	%rd55, %rd53, %rd54;
	cvt.rn.f64.s64 	%fd3, %rd55;
	mul.f64 	%fd4, %fd3, 0d3BF921FB54442D19;
	cvt.rn.f32.f64 	%f88, %fd4;
	neg.f32 	%f89, %f88;
	setp.lt.s32 	%p26, %r155, 0;
	selp.f32 	%f395, %f89, %f88, %p26;
$L__BB3_62:
	add.s32 	%r160, %r301, 1;
	mul.rn.f32 	%f91, %f395, %f395;
	and.b32  	%r161, %r301, 1;
	setp.eq.b32 	%p27, %r161, 1;
	selp.f32 	%f92, %f395, 0f3F800000, %p27;
	fma.rn.f32 	%f93, %f91, %f92, 0f00000000;
	fma.rn.f32 	%f94, %f91, 0f37CBAC00, 0fBAB607ED;
	selp.f32 	%f95, 0fB94D4153, %f94, %p27;
	selp.f32 	%f96, 0f3C0885E4, 0f3D2AAABB, %p27;
	fma.rn.f32 	%f97, %f95, %f91, %f96;
	selp.f32 	%f98, 0fBE2AAAA8, 0fBEFFFFFF, %p27;
	fma.rn.f32 	%f99, %f97, %f91, %f98;
	fma.rn.f32 	%f100, %f99, %f93, %f92;
	and.b32  	%r162, %r160, 2;
	setp.eq.s32 	%p28, %r162, 0;
	mov.f32 	%f101, 0f00000000;
	sub.f32 	%f102, %f101, %f100;
	selp.f32 	%f103, %f100, %f102, %p28;
	add.f32 	%f104, %f103, 0f3F800000;
	sqrt.rn.f32 	%f105, %f104;
	add.f32 	%f402, %f402, %f105;
	add.s32 	%r297, %r297, 1;
	setp.eq.s32 	%p29, %r297, %r104;
	@%p29 bra 	$L__BB3_75;
	bra.uni 	$L__BB3_49;
$L__BB3_63:
	mov.b32 	%r71, %f402;
	shl.b32 	%r120, %r71, 8;
	or.b32  	%r72, %r120, -2147483648;
	mov.b64 	%rd104, 0;
	mov.b32 	%r303, 0;
$L__BB3_64:
	.pragma "nounroll";
	mul.wide.u32 	%rd35, %r303, 4;
	add.s64 	%rd37, %rd47, %rd35;
	ld.global.nc.u32 	%r121, [%rd37];
	mad.wide.u32 	%rd38, %r121, %r72, %rd104;
	shr.u64 	%rd104, %rd38, 32;
	add.s64 	%rd39, %rd3, %rd35;
	st.local.u32 	[%rd39], %rd38;
	add.s32 	%r303, %r303, 1;
	setp.ne.s32 	%p13, %r303, 6;
	@%p13 bra 	$L__BB3_64;
	shr.u32 	%r122, %r71, 23;
	st.local.u32 	[%rd3+24], %rd104;
	and.b32  	%r75, %r122, 31;
	and.b32  	%r123, %r122, 224;
	add.s32 	%r124, %r123, -128;
	shr.u32 	%r125, %r124, 5;
	mul.wide.u32 	%rd40, %r125, 4;
	sub.s64 	%rd25, %rd3, %rd40;
	ld.local.u32 	%r304, [%rd25+24];
	ld.local.u32 	%r305, [%rd25+20];
	setp.eq.s32 	%p14, %r75, 0;
	@%p14 bra 	$L__BB3_67;
	shf.l.wrap.b32 	%r304, %r305, %r304, %r75;
	ld.local.u32 	%r126, [%rd25+16];
	shf.l.wrap.b32 	%r305, %r126, %r305, %r75;
$L__BB3_67:
	shr.u32 	%r127, %r304, 30;
	shf.l.wrap.b32 	%r128, %r305, %r304, 2;
	shl.b32 	%r129, %r305, 2;
	shr.u32 	%r130, %r128, 31;
	add.s32 	%r131, %r130, %r127;
	neg.s32 	%r132, %r131;
	setp.lt.s32 	%p15, %r71, 0;
	selp.b32 	%r306, %r132, %r131, %p15;
	xor.b32  	%r133, %r128, %r71;
	shr.s32 	%r134, %r128, 31;
	xor.b32  	%r135, %r134, %r128;
	xor.b32  	%r136, %r134, %r129;
	cvt.u64.u32 	%rd41, %r135;
	shl.b64 	%rd42, %rd41, 32;
	cvt.u64.u32 	%rd43, %r136;
	or.b64  	%rd44, %rd42, %rd43;
	cvt.rn.f64.s64 	%fd1, %rd44;
	mul.f64 	%fd2, %fd1, 0d3BF921FB54442D19;
	cvt.rn.f32.f64 	%f66, %fd2;
	neg.f32 	%f67, %f66;
	setp.lt.s32 	%p16, %r133, 0;
	selp.f32 	%f397, %f67, %f66, %p16;
$L__BB3_68:
	mul.rn.f32 	%f69, %f397, %f397;
	and.b32  	%r138, %r306, 1;
	setp.eq.b32 	%p17, %r138, 1;
	selp.f32 	%f70, 0f3F800000, %f397, %p17;
	fma.rn.f32 	%f71, %f69, %f70, 0f00000000;
	fma.rn.f32 	%f72, %f69, 0f37CBAC00, 0fBAB607ED;
	selp.f32 	%f73, %f72, 0fB94D4153, %p17;
	selp.f32 	%f74, 0f3D2AAABB, 0f3C0885E4, %p17;
	fma.rn.f32 	%f75, %f73, %f69, %f74;
	selp.f32 	%f76, 0fBEFFFFFF, 0fBE2AAAA8, %p17;
	fma.rn.f32 	%f77, %f75, %f69, %f76;
	fma.rn.f32 	%f78, %f77, %f71, %f70;
	and.b32  	%r139, %r306, 2;
	setp.eq.s32 	%p18, %r139, 0;
	mov.f32 	%f79, 0f00000000;
	sub.f32 	%f80, %f79, %f78;
	selp.f32 	%f81, %f78, %f80, %p18;
	add.f32 	%f82, %f81, 0f3F800000;
	sqrt.rn.f32 	%f83, %f82;
	add.f32 	%f402, %f402, %f83;
	add.s32 	%r302, %r302, 1;
	setp.eq.s32 	%p19, %r302, %r104;
	@%p19 bra 	$L__BB3_75;
	bra.uni 	$L__BB3_44;
$L__BB3_69:
	mov.b32 	%r87, %f402;
	shl.b32 	%r165, %r87, 8;
	or.b32  	%r88, %r165, -2147483648;
	mov.b64 	%rd105, 0;
	mov.b32 	%r308, 0;
$L__BB3_70:
	.pragma "nounroll";
	mul.wide.u32 	%rd57, %r308, 4;
	add.s64 	%rd59, %rd47, %rd57;
	ld.global.nc.u32 	%r166, [%rd59];
	mad.wide.u32 	%rd60, %r166, %r88, %rd105;
	shr.u64 	%rd105, %rd60, 32;
	add.s64 	%rd61, %rd2, %rd57;
	st.local.u32 	[%rd61], %rd60;
	add.s32 	%r308, %r308, 1;
	setp.ne.s32 	%p33, %r308, 6;
	@%p33 bra 	$L__BB3_70;
	shr.u32 	%r167, %r87, 23;
	st.local.u32 	[%rd2+24], %rd105;
	and.b32  	%r91, %r167, 31;
	and.b32  	%r168, %r167, 224;
	add.s32 	%r169, %r168, -128;
	shr.u32 	%r170, %r169, 5;
	mul.wide.u32 	%rd62, %r170, 4;
	sub.s64 	%rd28, %rd2, %rd62;
	ld.local.u32 	%r309, [%rd28+24];
	ld.local.u32 	%r310, [%rd28+20];
	setp.eq.s32 	%p34, %r91, 0;
	@%p34 bra 	$L__BB3_73;
	shf.l.wrap.b32 	%r309, %r310, %r309, %r91;
	ld.local.u32 	%r171, [%rd28+16];
	shf.l.wrap.b32 	%r310, %r171, %r310, %r91;
$L__BB3_73:
	shr.u32 	%r172, %r309, 30;
	shf.l.wrap.b32 	%r173, %r310, %r309, 2;
	shl.b32 	%r174, %r310, 2;
	shr.u32 	%r175, %r173, 31;
	add.s32 	%r176, %r175, %r172;
	neg.s32 	%r177, %r176;
	setp.lt.s32 	%p35, %r87, 0;
	selp.b32 	%r311, %r177, %r176, %p35;
	xor.b32  	%r178, %r173, %r87;
	shr.s32 	%r179, %r173, 31;
	xor.b32  	%r180, %r179, %r173;
	xor.b32  	%r181, %r179, %r174;
	cvt.u64.u32 	%rd63, %r180;
	shl.b64 	%rd64, %rd63, 32;
	cvt.u64.u32 	%rd65, %r181;
	or.b64  	%rd66, %rd64, %rd65;
	cvt.rn.f64.s64 	%fd5, %rd66;
	mul.f64 	%fd6, %fd5, 0d3BF921FB54442D19;
	cvt.rn.f32.f64 	%f110, %fd6;
	neg.f32 	%f111, %f110;
	setp.lt.s32 	%p36, %r178, 0;
	selp.f32 	%f399, %f111, %f110, %p36;
$L__BB3_74:
	mul.f32 	%f113, %f399, %f399;
	fma.rn.f32 	%f114, %f113, 0f3C190000, 0f3B560000;
	fma.rn.f32 	%f115, %f114, %f113, 0f3CC70000;
	fma.rn.f32 	%f116, %f115, %f113, 0f3D5B0000;
	fma.rn.f32 	%f117, %f116, %f113, 0f3E089438;
	fma.rn.f32 	%f118, %f117, %f113, 0f3EAAAA88;
	mul.rn.f32 	%f119, %f113, %f399;
	fma.rn.f32 	%f120, %f118, %f119, %f399;
	abs.f32 	%f121, %f399;
	setp.eq.f32 	%p37, %f121, 0f3A00B43C;
	selp.f32 	%f122, %f399, %f120, %p37;
	and.b32  	%r183, %r311, 1;
	setp.eq.b32 	%p38, %r183, 1;
	neg.f32 	%f123, %f122;
	rcp.approx.ftz.f32 	%f124, %f123;
	selp.f32 	%f125, %f124, %f122, %p38;
	add.f32 	%f126, %f125, 0f3F800000;
	sqrt.rn.f32 	%f127, %f126;
	add.f32 	%f402, %f402, %f127;
	add.s32 	%r307, %r307, 1;
	setp.eq.s32 	%p39, %r307, %r104;
	@%p39 bra 	$L__BB3_75;
	bra.uni 	$L__BB3_54;
$L__BB3_75:
	st.global.f32 	[%rd19], %f402;
	add.s32 	%r295, %r295, 1;
	setp.ne.s32 	%p67, %r295, %r102;
	@%p67 bra 	$L__BB3_31;
$L__BB3_76:
	ret;

}
	// .globl	_ZN4Test9kernel_B2EPfiii
.visible .entry _ZN4Test9kernel_B2EPfiii(
	.param .u64 .ptr .align 1 _ZN4Test9kernel_B2EPfiii_param_0,
	.param .u32 _ZN4Test9kernel_B2EPfiii_param_1,
	.param .u32 _ZN4Test9kernel_B2EPfiii_param_2,
	.param .u32 _ZN4Test9kernel_B2EPfiii_param_3
)
{
	.local .align 4 .b8 	__local_depot4[28];
	.reg .b64 	%SP;
	.reg .b64 	%SPL;
	.reg .pred 	%p<33>;
	.reg .b32 	%r<147>;
	.reg .b32 	%f<132>;
	.reg .b64 	%rd<59>;
	.reg .b64 	%fd<7>;

	mov.u64 	%SPL, __local_depot4;
	ld.param.u64 	%rd18, [_ZN4Test9kernel_B2EPfiii_param_0];
	ld.param.u32 	%r47, [_ZN4Test9kernel_B2EPfiii_param_1];
	ld.param.u32 	%r49, [_ZN4Test9kernel_B2EPfiii_param_2];
	ld.param.u32 	%r48, [_ZN4Test9kernel_B2EPfiii_param_3];
	add.u64 	%rd1, %SPL, 0;
	add.u64 	%rd2, %SPL, 0;
	add.u64 	%rd3, %SPL, 0;
	mov.u32 	%r51, %ctaid.x;
	mov.u32 	%r52, %ntid.x;
	mov.u32 	%r53, %tid.x;
	mad.lo.s32 	%r1, %r51, %r52, %r53;
	mov.u32 	%r54, %ctaid.y;
	mov.u32 	%r55, %ntid.y;
	mov.u32 	%r56, %tid.y;
	mad.lo.s32 	%r57, %r54, %r55, %r56;
	shl.b32 	%r58, %r1, 2;
	add.s32 	%r59, %r47, -3;
	setp.ge.s32 	%p1, %r58, %r59;
	setp.ge.s32 	%p2, %r57, %r49;
	or.pred  	%p3, %p1, %p2;
	@%p3 bra 	$L__BB4_29;
	cvta.to.global.u64 	%rd22, %rd18;
	mul.lo.s32 	%r60, %r47, %r57;
	shr.s32 	%r61, %r60, 31;
	shr.u32 	%r62, %r61, 30;
	add.s32 	%r63, %r60, %r62;
	shr.s32 	%r64, %r63, 2;
	add.s32 	%r65, %r64, %r1;
	mul.wide.s32 	%rd23, %r65, 16;
	add.s64 	%rd4, %rd22, %rd23;
	ld.global.v4.f32 	{%f131, %f130, %f129, %f128}, [%rd4];
	setp.lt.s32 	%p4, %r48, 1;
	@%p4 bra 	$L__BB4_28;
	mov.b32 	%r134, 0;
	mov.u64 	%rd45, __cudart_i2opi_f;
$L__BB4_3:
	setp.lt.f32 	%p5, %f131, 0f00800000;
	mul.f32 	%f32, %f131, 0f4B000000;
	selp.f32 	%f33, %f32, %f131, %p5;
	selp.f32 	%f34, 0fC1B80000, 0f00000000, %p5;
	mov.b32 	%r67, %f33;
	add.s32 	%r68, %r67, -1059760811;
	and.b32  	%r69, %r68, -8388608;
	sub.s32 	%r70, %r67, %r69;
	mov.b32 	%f35, %r70;
	cvt.rn.f32.s32 	%f36, %r69;
	fma.rn.f32 	%f37, %f36, 0f34000000, %f34;
	add.f32 	%f38, %f35, 0fBF800000;
	fma.rn.f32 	%f39, %f38, 0fBE055027, 0f3E1039F6;
	fma.rn.f32 	%f40, %f39, %f38, 0fBDF8CDCC;
	fma.rn.f32 	%f41, %f40, %f38, 0f3E0F2955;
	fma.rn.f32 	%f42, %f41, %f38, 0fBE2AD8B9;
	fma.rn.f32 	%f43, %f42, %f38, 0f3E4CED0B;
	fma.rn.f32 	%f44, %f43, %f38, 0fBE7FFF22;
	fma.rn.f32 	%f45, %f44, %f38, 0f3EAAAA78;
	fma.rn.f32 	%f46, %f45, %f38, 0fBF000000;
	mul.f32 	%f47, %f38, %f46;
	fma.rn.f32 	%f48, %f47, %f38, %f38;
	fma.rn.f32 	%f49, %f37, 0f3F317218, %f48;
	setp.gt.u32 	%p6, %r67, 2139095039;
	fma.rn.f32 	%f50, %f33, 0f7F800000, 0f7F800000;
	selp.f32 	%f51, %f50, %f49, %p6;
	setp.eq.f32 	%p7, %f33, 0f00000000;
	add.f32 	%f52, %f51, 0f3F800000;
	selp.f32 	%f53, 0fFF800000, %f52, %p7;
	sqrt.rn.f32 	%f54, %f53;
	add.f32 	%f131, %f131, %f54;
	mul.f32 	%f55, %f130, 0f3F22F983;
	cvt.rni.s32.f32 	%r138, %f55;
	cvt.rn.f32.s32 	%f56, %r138;
	fma.rn.f32 	%f57, %f56, 0fBFC90FDA, %f130;
	fma.rn.f32 	%f58, %f56, 0fB3A22168, %f57;
	fma.rn.f32 	%f125, %f56, 0fA7C234C5, %f58;
	abs.f32 	%f11, %f130;
	setp.ltu.f32 	%p8, %f11, 0f47CE4780;
	@%p8 bra 	$L__BB4_11;
	setp.neu.f32 	%p9, %f11, 0f7F800000;
	@%p9 bra 	$L__BB4_6;
	mov.f32 	%f61, 0f00000000;
	mul.rn.f32 	%f125, %f130, %f61;
	mov.b32 	%r138, 0;
	bra.uni 	$L__BB4_11;
$L__BB4_6:
	mov.b32 	%r5, %f130;
	shl.b32 	%r72, %r5, 8;
	or.b32  	%r6, %r72, -2147483648;
	mov.b64 	%rd56, 0;
	mov.b32 	%r135, 0;
	mov.u64 	%rd54, %rd45;
	mov.u64 	%rd55, %rd3;
$L__BB4_7:
	.pragma "nounroll";
	ld.global.nc.u32 	%r73, [%rd54];
	mad.wide.u32 	%rd26, %r73, %r6, %rd56;
	shr.u64 	%rd56, %rd26, 32;
	st.local.u32 	[%rd55], %rd26;
	add.s32 	%r135, %r135, 1;
	add.s64 	%rd55, %rd55, 4;
	add.s64 	%rd54, %rd54, 4;
	setp.ne.s32 	%p10, %r135, 6;
	@%p10 bra 	$L__BB4_7;
	shr.u32 	%r74, %r5, 23;
	st.local.u32 	[%rd3+24], %rd56;
	and.b32  	%r9, %r74, 31;
	and.b32  	%r75, %r74, 224;
	add.s32 	%r76, %r75, -128;
	shr.u32 	%r77, %r76, 5;
	mul.wide.u32 	%rd27, %r77, 4;
	sub.s64 	%rd11, %rd3, %rd27;
	ld.local.u32 	%r136, [%rd11+24];
	ld.local.u32 	%r137, [%rd11+20];
	setp.eq.s32 	%p11, %r9, 0;
	@%p11 bra 	$L__BB4_10;
	shf.l.wrap.b32 	%r136, %r137, %r136, %r9;
	ld.local.u32 	%r78, [%rd11+16];
	shf.l.wrap.b32 	%r137, %r78, %r137, %r9;
$L__BB4_10:
	shr.u32 	%r79, %r136, 30;
	shf.l.wrap.b32 	%r80, %r137, %r136, 2;
	shl.b32 	%r81, %r137, 2;
	shr.u32 	%r82, %r80, 31;
	add.s32 	%r83, %r82, %r79;
	neg.s32 	%r84, %r83;
	setp.lt.s32 	%p12, %r5, 0;
	selp.b32 	%r138, %r84, %r83, %p12;
	xor.b32  	%r85, %r80, %r5;
	shr.s32 	%r86, %r80, 31;
	xor.b32  	%r87, %r86, %r80;
	xor.b32  	%r88, %r86, %r81;
	cvt.u64.u32 	%rd28, %r87;
	shl.b64 	%rd29, %rd28, 32;
	cvt.u64.u32 	%rd30, %r88;
	or.b64  	%rd31, %rd29, %rd30;
	cvt.rn.f64.s64 	%fd1, %rd31;
	mul.f64 	%fd2, %fd1, 0d3BF921FB54442D19;
	cvt.rn.f32.f64 	%f59, %fd2;
	neg.f32 	%f60, %f59;
	setp.lt.s32 	%p13, %r85, 0;
	selp.f32 	%f125, %f60, %f59, %p13;
$L__BB4_11:
	add.s32 	%r90, %r138, 1;
	mul.rn.f32 	%f62, %f125, %f125;
	and.b32  	%r91, %r138, 1;
	setp.eq.b32 	%p14, %r91, 1;
	selp.f32 	%f63, %f125, 0f3F800000, %p14;
	fma.rn.f32 	%f64, %f62, %f63, 0f00000000;
	fma.rn.f32 	%f65, %f62, 0f37CBAC00, 0fBAB607ED;
	selp.f32 	%f66, 0fB94D4153, %f65, %p14;
	selp.f32 	%f67, 0f3C0885E4, 0f3D2AAABB, %p14;
	fma.rn.f32 	%f68, %f66, %f62, %f67;
	selp.f32 	%f69, 0fBE2AAAA8, 0fBEFFFFFF, %p14;
	fma.rn.f32 	%f70, %f68, %f62, %f69;
	fma.rn.f32 	%f71, %f70, %f64, %f63;
	and.b32  	%r92, %r90, 2;
	setp.eq.s32 	%p15, %r92, 0;
	mov.f32 	%f72, 0f00000000;
	sub.f32 	%f73, %f72, %f71;
	selp.f32 	%f74, %f71, %f73, %p15;
	add.f32 	%f75, %f74, 0f3F800000;
	sqrt.rn.f32 	%f76, %f75;
	add.f32 	%f130, %f130, %f76;
	mul.f32 	%f77, %f129, 0f3F22F983;
	cvt.rni.s32.f32 	%r142, %f77;
	cvt.rn.f32.s32 	%f78, %r142;
	fma.rn.f32 	%f79, %f78, 0fBFC90FDA, %f129;
	fma.rn.f32 	%f80, %f78, 0fB3A22168, %f79;
	fma.rn.f32 	%f126, %f78, 0fA7C234C5, %f80;
	abs.f32 	%f17, %f129;
	setp.ltu.f32 	%p16, %f17, 0f47CE4780;
	@%p16 bra 	$L__BB4_19;
	setp.neu.f32 	%p17, %f17, 0f7F800000;
	@%p17 bra 	$L__BB4_14;
	mov.f32 	%f83, 0f00000000;
	mul.rn.f32 	%f126, %f129, %f83;
	mov.b32 	%r142, 0;
	bra.uni 	$L__BB4_19;
$L__BB4_14:
	mov.b32 	%r19, %f129;
	shl.b32 	%r94, %r19, 8;
	or.b32  	%r20, %r94, -2147483648;
	mov.b64 	%rd57, 0;
	mov.b32 	%r139, 0;
$L__BB4_15:
	.pragma "nounroll";
	mul.wide.u32 	%rd33, %r139, 4;
	mov.u64 	%rd34, __cudart_i2opi_f;
	add.s64 	%rd35, %rd34, %rd33;
	ld.global.nc.u32 	%r95, [%rd35];
	mad.wide.u32 	%rd36, %r95, %r20, %rd57;
	shr.u64 	%rd57, %rd36, 32;
	add.s64 	%rd37, %rd2, %rd33;
	st.local.u32 	[%rd37], %rd36;
	add.s32 	%r139, %r139, 1;
	setp.ne.s32 	%p18, %r139, 6;
	@%p18 bra 	$L__BB4_15;
	shr.u32 	%r96, %r19, 23;
	st.local.u32 	[%rd2+24], %rd57;
	and.b32  	%r23, %r96, 31;
	and.b32  	%r97, %r96, 224;
	add.s32 	%r98, %r97, -128;
	shr.u32 	%r99, %r98, 5;
	mul.wide.u32 	%rd38, %r99, 4;
	sub.s64 	%rd14, %rd2, %rd38;
	ld.local.u32 	%r140, [%rd14+24];
	ld.local.u32 	%r141, [%rd14+20];
	setp.eq.s32 	%p19, %r23, 0;
	@%p19 bra 	$L__BB4_18;
	shf.l.wrap.b32 	%r140, %r141, %r140, %r23;
	ld.local.u32 	%r100, [%rd14+16];
	shf.l.wrap.b32 	%r141, %r100, %r141, %r23;
$L__BB4_18:
	shr.u32 	%r101, %r140, 30;
	shf.l.wrap.b32 	%r102, %r141, %r140, 2;
	shl.b32 	%r103, %r141, 2;
	shr.u32 	%r104, %r102, 31;
	add.s32 	%r105, %r104, %r101;
	neg.s32 	%r106, %r105;
	setp.lt.s32 	%p20, %r19, 0;
	selp.b32 	%r142, %r106, %r105, %p20;
	xor.b32  	%r107, %r102, %r19;
	shr.s32 	%r108, %r102, 31;
	xor.b32  	%r109, %r108, %r102;
	xor.b32  	%r110, %r108, %r103;
	cvt.u64.u32 	%rd39, %r109;
	shl.b64 	%rd40, %rd39, 32;
	cvt.u64.u32 	%rd41, %r110;
	or.b64  	%rd42, %rd40, %rd41;
	cvt.rn.f64.s64 	%fd3, %rd42;
	mul.f64 	%fd4, %fd3, 0d3BF921FB54442D19;
	cvt.rn.f32.f64 	%f81, %fd4;
	neg.f32 	%f82, %f81;
	setp.lt.s32 	%p21, %r107, 0;
	selp.f32 	%f126, %f82, %f81, %p21;
$L__BB4_19:
	mul.rn.f32 	%f84, %f126, %f126;
	and.b32  	%r112, %r142, 1;
	setp.eq.b32 	%p22, %r112, 1;
	selp.f32 	%f85, 0f3F800000, %f126, %p22;
	fma.rn.f32 	%f86, %f84, %f85, 0f00000000;
	fma.rn.f32 	%f87, %f84, 0f37CBAC00, 0fBAB607ED;
	selp.f32 	%f88, %f87, 0fB94D4153, %p22;
	selp.f32 	%f89, 0f3D2AAABB, 0f3C0885E4, %p22;
	fma.rn.f32 	%f90, %f88, %f84, %f89;
	selp.f32 	%f91, 0fBEFFFFFF, 0fBE2AAAA8, %p22;
	fma.rn.f32 	%f92, %f90, %f84, %f91;
	fma.rn.f32 	%f93, %f92, %f86, %f85;
	and.b32  	%r113, %r142, 2;
	setp.eq.s32 	%p23, %r113, 0;
	mov.f32 	%f94, 0f00000000;
	sub.f32 	%f95, %f94, %f93;
	selp.f32 	%f96, %f93, %f95, %p23;
	add.f32 	%f97, %f96, 0f3F800000;
	sqrt.rn.f32 	%f98, %f97;
	add.f32 	%f129, %f129, %f98;
	mul.f32 	%f99, %f128, 0f3F22F983;
	cvt.rni.s32.f32 	%r146, %f99;
	cvt.rn.f32.s32 	%f100, %r146;
	fma.rn.f32 	%f101, %f100, 0fBFC90FDA, %f128;
	fma.rn.f32 	%f102, %f100, 0fB3A22168, %f101;
	fma.rn.f32 	%f127, %f100, 0fA7C234C5, %f102;
	abs.f32 	%f23, %f128;
	setp.ltu.f32 	%p24, %f23, 0f47CE4780;
	@%p24 bra 	$L__BB4_27;
	setp.neu.f32 	%p25, %f23, 0f7F800000;
	@%p25 bra 	$L__BB4_22;
	mov.f32 	%f105, 0f00000000;
	mul.rn.f32 	%f127, %f128, %f105;
	mov.b32 	%r146, 0;
	bra.uni 	$L__BB4_27;
$L__BB4_22:
	mov.b32 	%r33, %f128;
	shl.b32 	%r115, %r33, 8;
	or.b32  	%r34, %r115, -2147483648;
	mov.b64 	%rd58, 0;
	mov.b32 	%r143, 0;
$L__BB4_23:
	.pragma "nounroll";
	mul.wide.u32 	%rd44, %r143, 4;
	add.s64 	%rd46, %rd45, %rd44;
	ld.global.nc.u32 	%r116, [%rd46];
	mad.wide.u32 	%rd47, %r116, %r34, %rd58;
	shr.u64 	%rd58, %rd47, 32;
	add.s64 	%rd48, %rd1, %rd44;
	st.local.u32 	[%rd48], %rd47;
	add.s32 	%r143, %r143, 1;
	setp.ne.s32 	%p26, %r143, 6;
	@%p26 bra 	$L__BB4_23;
	shr.u32 	%r117, %r33, 23;
	st.local.u32 	[%rd1+24], %rd58;
	and.b32  	%r37, %r117, 31;
	and.b32  	%r118, %r117, 224;
	add.s32 	%r119, %r118, -128;
	shr.u32 	%r120, %r119, 5;
	mul.wide.u32 	%rd49, %r120, 4;
	sub.s64 	%rd17, %rd1, %rd49;
	ld.local.u32 	%r144, [%rd17+24];
	ld.local.u32 	%r145, [%rd17+20];
	setp.eq.s32 	%p27, %r37, 0;
	@%p27 bra 	$L__BB4_26;
	shf.l.wrap.b32 	%r144, %r145, %r144, %r37;
	ld.local.u32 	%r121, [%rd17+16];
	shf.l.wrap.b32 	%r145, %r121, %r145, %r37;
$L__BB4_26:
	shr.u32 	%r122, %r144, 30;
	shf.l.wrap.b32 	%r123, %r145, %r144, 2;
	shl.b32 	%r124, %r145, 2;
	shr.u32 	%r125, %r123, 31;
	add.s32 	%r126, %r125, %r122;
	neg.s32 	%r127, %r126;
	setp.lt.s32 	%p28, %r33, 0;
	selp.b32 	%r146, %r127, %r126, %p28;
	xor.b32  	%r128, %r123, %r33;
	shr.s32 	%r129, %r123, 31;
	xor.b32  	%r130, %r129, %r123;
	xor.b32  	%r131, %r129, %r124;
	cvt.u64.u32 	%rd50, %r130;
	shl.b64 	%rd51, %rd50, 32;
	cvt.u64.u32 	%rd52, %r131;
	or.b64  	%rd53, %rd51, %rd52;
	cvt.rn.f64.s64 	%fd5, %rd53;
	mul.f64 	%fd6, %fd5, 0d3BF921FB54442D19;
	cvt.rn.f32.f64 	%f103, %fd6;
	neg.f32 	%f104, %f103;
	setp.lt.s32 	%p29, %r128, 0;
	selp.f32 	%f127, %f104, %f103, %p29;
$L__BB4_27:
	mul.f32 	%f106, %f127, %f127;
	fma.rn.f32 	%f107, %f106, 0f3C190000, 0f3B560000;
	fma.rn.f32 	%f108, %f107, %f106, 0f3CC70000;
	fma.rn.f32 	%f109, %f108, %f106, 0f3D5B0000;
	fma.rn.f32 	%f110, %f109, %f106, 0f3E089438;
	fma.rn.f32 	%f111, %f110, %f106, 0f3EAAAA88;
	mul.rn.f32 	%f112, %f106, %f127;
	fma.rn.f32 	%f113, %f111, %f112, %f127;
	abs.f32 	%f114, %f127;
	setp.eq.f32 	%p30, %f114, 0f3A00B43C;
	selp.f32 	%f115, %f127, %f113, %p30;
	and.b32  	%r133, %r146, 1;
	setp.eq.b32 	%p31, %r133, 1;
	neg.f32 	%f116, %f115;
	rcp.approx.ftz.f32 	%f117, %f116;
	selp.f32 	%f118, %f117, %f115, %p31;
	add.f32 	%f119, %f118, 0f3F800000;
	sqrt.rn.f32 	%f120, %f119;
	add.f32 	%f128, %f128, %f120;
	add.s32 	%r134, %r134, 1;
	setp.ne.s32 	%p32, %r134, %r48;
	@%p32 bra 	$L__BB4_3;
$L__BB4_28:
	st.global.v4.f32 	[%rd4], {%f131, %f130, %f129, %f128};
$L__BB4_29:
	ret;

}
	// .globl	_ZN4Test8kernel_FEPfiii
.visible .entry _ZN4Test8kernel_FEPfiii(
	.param .u64 .ptr .align 1 _ZN4Test8kernel_FEPfiii_param_0,
	.param .u32 _ZN4Test8kernel_FEPfiii_param_1,
	.param .u32 _ZN4Test8kernel_FEPfiii_param_2,
	.param .u32 _ZN4Test8kernel_FEPfiii_param_3
)
{
	.local .align 4 .b8 	__local_depot5[28];
	.reg .b64 	%SP;
	.reg .b64 	%SPL;
	.reg .pred 	%p<33>;
	.reg .b16 	%rs<24>;
	.reg .b32 	%r<141>;
	.reg .b32 	%f<130>;
	.reg .b64 	%rd<59>;
	.reg .b64 	%fd<7>;

	mov.u64 	%SPL, __local_depot5;
	ld.param.u64 	%rd18, [_ZN4Test8kernel_FEPfiii_param_0];
	ld.param.u32 	%r47, [_ZN4Test8kernel_FEPfiii_param_1];
	ld.param.u32 	%r49, [_ZN4Test8kernel_FEPfiii_param_2];
	ld.param.u32 	%r48, [_ZN4Test8kernel_FEPfiii_param_3];
	add.u64 	%rd1, %SPL, 0;
	add.u64 	%rd2, %SPL, 0;
	add.u64 	%rd3, %SPL, 0;
	mov.u32 	%r51, %ctaid.x;
	mov.u32 	%r52, %ntid.x;
	mov.u32 	%r53, %tid.x;
	mad.lo.s32 	%r54, %r51, %r52, %r53;
	shl.b32 	%r1, %r54, 2;
	mov.u32 	%r55, %ctaid.y;
	mov.u32 	%r56, %ntid.y;
	mov.u32 	%r57, %tid.y;
	mad.lo.s32 	%r58, %r55, %r56, %r57;
	mov.f32 	%f32, 0f3F800000;
	// begin inline asm
	{  cvt.rn.f16.f32 %rs2, %f32;}

	// end inline asm
	setp.ge.s32 	%p1, %r1, %r47;
	setp.ge.s32 	%p2, %r58, %r49;
	or.pred  	%p3, %p1, %p2;
	@%p3 bra 	$L__BB5_29;
	cvta.to.global.u64 	%rd22, %rd18;
	mad.lo.s32 	%r59, %r47, %r58, %r1;
	mul.wide.s32 	%rd23, %r59, 4;
	add.s64 	%rd4, %rd22, %rd23;
	ld.global.f32 	%f126, [%rd4];
	ld.global.f32 	%f127, [%rd4+4];
	ld.global.f32 	%f128, [%rd4+8];
	ld.global.f32 	%f129, [%rd4+12];
	setp.lt.s32 	%p4, %r48, 1;
	@%p4 bra 	$L__BB5_28;
	mov.b32 	%r128, 0;
	mov.u64 	%rd45, __cudart_i2opi_f;
$L__BB5_3:
	setp.lt.f32 	%p5, %f126, 0f00800000;
	mul.f32 	%f35, %f126, 0f4B000000;
	selp.f32 	%f36, %f35, %f126, %p5;
	selp.f32 	%f37, 0fC1B80000, 0f00000000, %p5;
	mov.b32 	%r61, %f36;
	add.s32 	%r62, %r61, -1059760811;
	and.b32  	%r63, %r62, -8388608;
	sub.s32 	%r64, %r61, %r63;
	mov.b32 	%f38, %r64;
	cvt.rn.f32.s32 	%f39, %r63;
	fma.rn.f32 	%f40, %f39, 0f34000000, %f37;
	add.f32 	%f41, %f38, 0fBF800000;
	fma.rn.f32 	%f42, %f41, 0fBE055027, 0f3E1039F6;
	fma.rn.f32 	%f43, %f42, %f41, 0fBDF8CDCC;
	fma.rn.f32 	%f44, %f43, %f41, 0f3E0F2955;
	fma.rn.f32 	%f45, %f44, %f41, 0fBE2AD8B9;
	fma.rn.f32 	%f46, %f45, %f41, 0f3E4CED0B;
	fma.rn.f32 	%f47, %f46, %f41, 0fBE7FFF22;
	fma.rn.f32 	%f48, %f47, %f41, 0f3EAAAA78;
	fma.rn.f32 	%f49, %f48, %f41, 0fBF000000;
	mul.f32 	%f50, %f41, %f49;
	fma.rn.f32 	%f51, %f50, %f41, %f41;
	fma.rn.f32 	%f52, %f40, 0f3F317218, %f51;
	setp.gt.u32 	%p6, %r61, 2139095039;
	fma.rn.f32 	%f53, %f36, 0f7F800000, 0f7F800000;
	selp.f32 	%f54, %f53, %f52, %p6;
	setp.eq.f32 	%p7, %f36, 0f00000000;
	selp.f32 	%f33, 0fFF800000, %f54, %p7;
	// begin inline asm
	{  cvt.rn.f16.f32 %rs3, %f33;}

	// end inline asm
	// begin inline asm
	{add.f16 %rs4,%rs3,%rs2;
}
	// end inline asm
	// begin inline asm
	{.reg.b32         f;        
 .reg.b16         r;        
  mov.b16         r,%rs4;     
  cvt.f32.f16     f,r;      
  sqrt.approx.ftz.f32   f,f;  
  cvt.rn.f16.f32      r,f;  
  mov.b16         %rs7,r;     
}
	// end inline asm
	// begin inline asm
	{  cvt.f32.f16 %f34, %rs7;}

	// end inline asm
	add.f32 	%f126, %f126, %f34;
	mul.f32 	%f55, %f127, 0f3F22F983;
	cvt.rni.s32.f32 	%r132, %f55;
	cvt.rn.f32.s32 	%f56, %r132;
	fma.rn.f32 	%f57, %f56, 0fBFC90FDA, %f127;
	fma.rn.f32 	%f58, %f56, 0fB3A22168, %f57;
	fma.rn.f32 	%f123, %f56, 0fA7C234C5, %f58;
	abs.f32 	%f11, %f127;
	setp.ltu.f32 	%p8, %f11, 0f47CE4780;
	@%p8 bra 	$L__BB5_11;
	setp.neu.f32 	%p9, %f11, 0f7F800000;
	@%p9 bra 	$L__BB5_6;
	mov.f32 	%f61, 0f00000000;
	mul.rn.f32 	%f123, %f127, %f61;
	mov.b32 	%r132, 0;
	bra.uni 	$L__BB5_11;
$L__BB5_6:
	mov.b32 	%r5, %f127;
	shl.b32 	%r66, %r5, 8;
	or.b32  	%r6, %r66, -2147483648;
	mov.b64 	%rd56, 0;
	mov.b32 	%r129, 0;
	mov.u64 	%rd54, %rd45;
	mov.u64 	%rd55, %rd3;
$L__BB5_7:
	.pragma "nounroll";
	ld.global.nc.u32 	%r67, [%rd54];
	mad.wide.u32 	%rd26, %r67, %r6, %rd56;
	shr.u64 	%rd56, %rd26, 32;
	st.local.u32 	[%rd55], %rd26;
	add.s32 	%r129, %r129, 1;
	add.s64 	%rd55, %rd55, 4;
	add.s64 	%rd54, %rd54, 4;
	setp.ne.s32 	%p10, %r129, 6;
	@%p10 bra 	$L__BB5_7;
	shr.u32 	%r68, %r5, 23;
	st.local.u32 	[%rd3+24], %rd56;
	and.b32  	%r9, %r68, 31;
	and.b32  	%r69, %r68, 224;
	add.s32 	%r70, %r69, -128;
	shr.u32 	%r71, %r70, 5;
	mul.wide.u32 	%rd27, %r71, 4;
	sub.s64 	%rd11, %rd3, %rd27;
	ld.local.u32 	%r130, [%rd11+24];
	ld.local.u32 	%r131, [%rd11+20];
	setp.eq.s32 	%p11, %r9, 0;
	@%p11 bra 	$L__BB5_10;
	shf.l.wrap.b32 	%r130, %r131, %r130, %r9;
	ld.local.u32 	%r72, [%rd11+16];
	shf.l.wrap.b32 	%r131, %r72, %r131, %r9;
$L__BB5_10:
	shr.u32 	%r73, %r130, 30;
	shf.l.wrap.b32 	%r74, %r131, %r130, 2;
	shl.b32 	%r75, %r131, 2;
	shr.u32 	%r76, %r74, 31;
	add.s32 	%r77, %r76, %r73;
	neg.s32 	%r78, %r77;
	setp.lt.s32 	%p12, %r5, 0;
	selp.b32 	%r132, %r78, %r77, %p12;
	xor.b32  	%r79, %r74, %r5;
	shr.s32 	%r80, %r74, 31;
	xor.b32  	%r81, %r80, %r74;
	xor.b32  	%r82, %r80, %r75;
	cvt.u64.u32 	%rd28, %r81;
	shl.b64 	%rd29, %rd28, 32;
	cvt.u64.u32 	%rd30, %r82;
	or.b64  	%rd31, %rd29, %rd30;
	cvt.rn.f64.s64 	%fd1, %rd31;
	mul.f64 	%fd2, %fd1, 0d3BF921FB54442D19;
	cvt.rn.f32.f64 	%f59, %fd2;
	neg.f32 	%f60, %f59;
	setp.lt.s32 	%p13, %r79, 0;
	selp.f32 	%f123, %f60, %f59, %p13;
$L__BB5_11:
	add.s32 	%r84, %r132, 1;
	mul.rn.f32 	%f62, %f123, %f123;
	and.b32  	%r85, %r132, 1;
	setp.eq.b32 	%p14, %r85, 1;
	selp.f32 	%f63, %f123, 0f3F800000, %p14;
	fma.rn.f32 	%f64, %f62, %f63, 0f00000000;
	fma.rn.f32 	%f65, %f62, 0f37CBAC00, 0fBAB607ED;
	selp.f32 	%f66, 0fB94D4153, %f65, %p14;
	selp.f32 	%f67, 0f3C0885E4, 0f3D2AAABB, %p14;
	fma.rn.f32 	%f68, %f66, %f62, %f67;
	selp.f32 	%f69, 0fBE2AAAA8, 0fBEFFFFFF, %p14;
	fma.rn.f32 	%f70, %f68, %f62, %f69;
	fma.rn.f32 	%f71, %f70, %f64, %f63;
	and.b32  	%r86, %r84, 2;
	setp.eq.s32 	%p15, %r86, 0;
	mov.f32 	%f72, 0f00000000;
	sub.f32 	%f73, %f72, %f71;
	selp.f32 	%f74, %f71, %f73, %p15;
	add.f32 	%f75, %f74, 0f3F800000;
	sqrt.rn.f32 	%f76, %f75;
	add.f32 	%f127, %f127, %f76;
	mul.f32 	%f77, %f128, 0f3F22F983;
	cvt.rni.s32.f32 	%r136, %f77;
	cvt.rn.f32.s32 	%f78, %r136;
	fma.rn.f32 	%f79, %f78, 0fBFC90FDA, %f128;
	fma.rn.f32 	%f80, %f78, 0fB3A22168, %f79;
	fma.rn.f32 	%f124, %f78, 0fA7C234C5, %f80;
	abs.f32 	%f17, %f128;
	setp.ltu.f32 	%p16, %f17, 0f47CE4780;
	@%p16 bra 	$L__BB5_19;
	setp.neu.f32 	%p17, %f17, 0f7F800000;
	@%p17 bra 	$L__BB5_14;
	mov.f32 	%f83, 0f00000000;
	mul.rn.f32 	%f124, %f128, %f83;
	mov.b32 	%r136, 0;
	bra.uni 	$L__BB5_19;
$L__BB5_14:
	mov.b32 	%r19, %f128;
	shl.b32 	%r88, %r19, 8;
	or.b32  	%r20, %r88, -2147483648;
	mov.b64 	%rd57, 0;
	mov.b32 	%r133, 0;
$L__BB5_15:
	.pragma "nounroll";
	mul.wide.u32 	%rd33, %r133, 4;
	mov.u64 	%rd34, __cudart_i2opi_f;
	add.s64 	%rd35, %rd34, %rd33;
	ld.global.nc.u32 	%r89, [%rd35];
	mad.wide.u32 	%rd36, %r89, %r20, %rd57;
	shr.u64 	%rd57, %rd36, 32;
	add.s64 	%rd37, %rd2, %rd33;
	st.local.u32 	[%rd37], %rd36;
	add.s32 	%r133, %r133, 1;
	setp.ne.s32 	%p18, %r133, 6;
	@%p18 bra 	$L__BB5_15;
	shr.u32 	%r90, %r19, 23;
	st.local.u32 	[%rd2+24], %rd57;
	and.b32  	%r23, %r90, 31;
	and.b32  	%r91, %r90, 224;
	add.s32 	%r92, %r91, -128;
	shr.u32 	%r93, %r92, 5;
	mul.wide.u32 	%rd38, %r93, 4;
	sub.s64 	%rd14, %rd2, %rd38;
	ld.local.u32 	%r134, [%rd14+24];
	ld.local.u32 	%r135, [%rd14+20];
	setp.eq.s32 	%p19, %r23, 0;
	@%p19 bra 	$L__BB5_18;
	shf.l.wrap.b32 	%r134, %r135, %r134, %r23;
	ld.local.u32 	%r94, [%rd14+16];
	shf.l.wrap.b32 	%r135, %r94, %r135, %r23;
$L__BB5_18:
	shr.u32 	%r95, %r134, 30;
	shf.l.wrap.b32 	%r96, %r135, %r134, 2;
	shl.b32 	%r97, %r135, 2;
	shr.u32 	%r98, %r96, 31;
	add.s32 	%r99, %r98, %r95;
	neg.s32 	%r100, %r99;
	setp.lt.s32 	%p20, %r19, 0;
	selp.b32 	%r136, %r100, %r99, %p20;
	xor.b32  	%r101, %r96, %r19;
	shr.s32 	%r102, %r96, 31;
	xor.b32  	%r103, %r102, %r96;
	xor.b32  	%r104, %r102, %r97;
	cvt.u64.u32 	%rd39, %r103;
	shl.b64 	%rd40, %rd39, 32;
	cvt.u64.u32 	%rd41, %r104;
	or.b64  	%rd42, %rd40, %rd41;
	cvt.rn.f64.s64 	%fd3, %rd42;
	mul.f64 	%fd4, %fd3, 0d3BF921FB54442D19;
	cvt.rn.f32.f64 	%f81, %fd4;
	neg.f32 	%f82, %f81;
	setp.lt.s32 	%p21, %r101, 0;
	selp.f32 	%f124, %f82, %f81, %p21;
$L__BB5_19:
	mul.rn.f32 	%f86, %f124, %f124;
	and.b32  	%r106, %r136, 1;
	setp.eq.b32 	%p22, %r106, 1;
	selp.f32 	%f87, 0f3F800000, %f124, %p22;
	fma.rn.f32 	%f88, %f86, %f87, 0f00000000;
	fma.rn.f32 	%f89, %f86, 0f37CBAC00, 0fBAB607ED;
	selp.f32 	%f90, %f89, 0fB94D4153, %p22;
	selp.f32 	%f91, 0f3D2AAABB, 0f3C0885E4, %p22;
	fma.rn.f32 	%f92, %f90, %f86, %f91;
	selp.f32 	%f93, 0fBEFFFFFF, 0fBE2AAAA8, %p22;
	fma.rn.f32 	%f94, %f92, %f86, %f93;
	fma.rn.f32 	%f95, %f94, %f88, %f87;
	and.b32  	%r107, %r136, 2;
	setp.eq.s32 	%p23, %r107, 0;
	mov.f32 	%f96, 0f00000000;
	sub.f32 	%f97, %f96, %f95;
	selp.f32 	%f84, %f95, %f97, %p23;
	// begin inline asm
	{  cvt.rn.f16.f32 %rs10, %f84;}

	// end inline asm
	// begin inline asm
	{add.f16 %rs11,%rs10,%rs2;
}
	// end inline asm
	// begin inline asm
	{.reg.b32         f;        
 .reg.b16         r;        
  mov.b16         r,%rs11;     
  cvt.f32.f16     f,r;      
  sqrt.approx.ftz.f32   f,f;  
  cvt.rn.f16.f32      r,f;  
  mov.b16         %rs14,r;     
}
	// end inline asm
	// begin inline asm
	{  cvt.f32.f16 %f85, %rs14;}

	// end inline asm
	add.f32 	%f128, %f128, %f85;
	mul.f32 	%f98, %f129, 0f3F22F983;
	cvt.rni.s32.f32 	%r140, %f98;
	cvt.rn.f32.s32 	%f99, %r140;
	fma.rn.f32 	%f100, %f99, 0fBFC90FDA, %f129;
	fma.rn.f32 	%f101, %f99, 0fB3A22168, %f100;
	fma.rn.f32 	%f125, %f99, 0fA7C234C5, %f101;
	abs.f32 	%f23, %f129;
	setp.ltu.f32 	%p24, %f23, 0f47CE4780;
	@%p24 bra 	$L__BB5_27;
	setp.neu.f32 	%p25, %f23, 0f7F800000;
	@%p25 bra 	$L__BB5_22;
	mov.f32 	%f104, 0f00000000;
	mul.rn.f32 	%f125, %f129, %f104;
	mov.b32 	%r140, 0;
	bra.uni 	$L__BB5_27;
$L__BB5_22:
	mov.b32 	%r33, %f129;
	shl.b32 	%r109, %r33, 8;
	or.b32  	%r34, %r109, -2147483648;
	mov.b64 	%rd58, 0;
	mov.b32 	%r137, 0;
$L__BB5_23:
	.pragma "nounroll";
	mul.wide.u32 	%rd44, %r137, 4;
	add.s64 	%rd46, %rd45, %rd44;
	ld.global.nc.u32 	%r110, [%rd46];
	mad.wide.u32 	%rd47, %r110, %r34, %rd58;
	shr.u64 	%rd58, %rd47, 32;
	add.s64 	%rd48, %rd1, %rd44;
	st.local.u32 	[%rd48], %rd47;
	add.s32 	%r137, %r137, 1;
	setp.ne.s32 	%p26, %r137, 6;
	@%p26 bra 	$L__BB5_23;
	shr.u32 	%r111, %r33, 23;
	st.local.u32 	[%rd1+24], %rd58;
	and.b32  	%r37, %r111, 31;
	and.b32  	%r112, %r111, 224;
	add.s32 	%r113, %r112, -128;
	shr.u32 	%r114, %r113, 5;
	mul.wide.u32 	%rd49, %r114, 4;
	sub.s64 	%rd17, %rd1, %rd49;
	ld.local.u32 	%r138, [%rd17+24];
	ld.local.u32 	%r139, [%rd17+20];
	setp.eq.s32 	%p27, %r37, 0;
	@%p27 bra 	$L__BB5_26;
	shf.l.wrap.b32 	%r138, %r139, %r138, %r37;
	ld.local.u32 	%r115, [%rd17+16];
	shf.l.wrap.b32 	%r139, %r115, %r139, %r37;
$L__BB5_26:
	shr.u32 	%r116, %r138, 30;
	shf.l.wrap.b32 	%r117, %r139, %r138, 2;
	shl.b32 	%r118, %r139, 2;
	shr.u32 	%r119, %r117, 31;
	add.s32 	%r120, %r119, %r116;
	neg.s32 	%r121, %r120;
	setp.lt.s32 	%p28, %r33, 0;
	selp.b32 	%r140, %r121, %r120, %p28;
	xor.b32  	%r122, %r117, %r33;
	shr.s32 	%r123, %r117, 31;
	xor.b32  	%r124, %r123, %r117;
	xor.b32  	%r125, %r123, %r118;
	cvt.u64.u32 	%rd50, %r124;
	shl.b64 	%rd51, %rd50, 32;
	cvt.u64.u32 	%rd52, %r125;
	or.b64  	%rd53, %rd51, %rd52;
	cvt.rn.f64.s64 	%fd5, %rd53;
	mul.f64 	%fd6, %fd5, 0d3BF921FB54442D19;
	cvt.rn.f32.f64 	%f102, %fd6;
	neg.f32 	%f103, %f102;
	setp.lt.s32 	%p29, %r122, 0;
	selp.f32 	%f125, %f103, %f102, %p29;
$L__BB5_27:
	mul.f32 	%f107, %f125, %f125;
	fma.rn.f32 	%f108, %f107, 0f3C190000, 0f3B560000;
	fma.rn.f32 	%f109, %f108, %f107, 0f3CC70000;
	fma.rn.f32 	%f110, %f109, %f107, 0f3D5B0000;
	fma.rn.f32 	%f111, %f110, %f107, 0f3E089438;
	fma.rn.f32 	%f112, %f111, %f107, 0f3EAAAA88;
	mul.rn.f32 	%f113, %f107, %f125;
	fma.rn.f32 	%f114, %f112, %f113, %f125;
	abs.f32 	%f115, %f125;
	setp.eq.f32 	%p30, %f115, 0f3A00B43C;
	selp.f32 	%f116, %f125, %f114, %p30;
	and.b32  	%r127, %r140, 1;
	setp.eq.b32 	%p31, %r127, 1;
	neg.f32 	%f117, %f116;
	rcp.approx.ftz.f32 	%f118, %f117;
	selp.f32 	%f105, %f118, %f116, %p31;
	// begin inline asm
	{  cvt.rn.f16.f32 %rs17, %f105;}

	// end inline asm
	// begin inline asm
	{add.f16 %rs18,%rs17,%rs2;
}
	// end inline asm
	// begin inline asm
	{.reg.b32         f;        
 .reg.b16         r;        
  mov.b16         r,%rs18;     
  cvt.f32.f16     f,r;      
  sqrt.approx.ftz.f32   f,f;  
  cvt.rn.f16.f32      r,f;  
  mov.b16         %rs21,r;     
}
	// end inline asm
	// begin inline asm
	{  cvt.f32.f16 %f106, %rs21;}

	// end inline asm
	add.f32 	%f129, %f129, %f106;
	add.s32 	%r128, %r128, 1;
	setp.ne.s32 	%p32, %r128, %r48;
	@%p32 bra 	$L__BB5_3;
$L__BB5_28:
	st.global.f32 	[%rd4], %f126;
	st.global.f32 	[%rd4+4], %f127;
	st.global.f32 	[%rd4+8], %f128;
	st.global.f32 	[%rd4+12], %f129;
$L__BB5_29:
	ret;

}
	// .globl	_ZN4Test8kernel_GEPfiii
.visible .entry _ZN4Test8kernel_GEPfiii(
	.param .u64 .ptr .align 1 _ZN4Test8kernel_GEPfiii_param_0,
	.param .u32 _ZN4Test8kernel_GEPfiii_param_1,
	.param .u32 _ZN4Test8kernel_GEPfiii_param_2,
	.param .u32 _ZN4Test8kernel_GEPfiii_param_3
)
{
	.local .align 4 .b8 	__local_depot6[28];
	.reg .b64 	%SP;
	.reg .b64 	%SPL;
	.reg .pred 	%p<34>;
	.reg .b32 	%r<166>;
	.reg .b32 	%f<124>;
	.reg .b64 	%rd<60>;
	.reg .b64 	%fd<7>;

	mov.u64 	%SPL, __local_depot6;
	ld.param.u32 	%r53, [_ZN4Test8kernel_GEPfiii_param_1];
	ld.param.u32 	%r55, [_ZN4Test8kernel_GEPfiii_param_2];
	ld.param.u32 	%r54, [_ZN4Test8kernel_GEPfiii_param_3];
	add.u64 	%rd1, %SPL, 0;
	add.u64 	%rd2, %SPL, 0;
	add.u64 	%rd3, %SPL, 0;
	mov.u32 	%r56, %nctaid.y;
	add.s32 	%r57, %r56, %r55;
	add.s32 	%r58, %r57, -1;
	div.u32 	%r59, %r58, %r56;
	mov.u32 	%r60, %ntid.y;
	add.s32 	%r61, %r60, %r59;
	add.s32 	%r62, %r61, -1;
	div.u32 	%r63, %r62, %r60;
	mov.u32 	%r64, %nctaid.x;
	add.s32 	%r65, %r64, %r53;
	add.s32 	%r66, %r65, -1;
	div.u32 	%r67, %r66, %r64;
	mov.u32 	%r68, %ntid.x;
	add.s32 	%r69, %r68, %r67;
	add.s32 	%r70, %r69, -1;
	div.u32 	%r71, %r70, %r68;
	mov.u32 	%r72, %ctaid.y;
	mul.lo.s32 	%r73, %r72, %r60;
	mov.u32 	%r74, %tid.y;
	mul.lo.s32 	%r75, %r63, %r74;
	mad.lo.s32 	%r151, %r73, %r63, %r75;
	add.s32 	%r76, %r151, %r63;
	mov.u32 	%r77, %ctaid.x;
	mul.lo.s32 	%r78, %r77, %r68;
	mov.u32 	%r79, %tid.x;
	mul.lo.s32 	%r80, %r71, %r79;
	mad.lo.s32 	%r2, %r78, %r71, %r80;
	add.s32 	%r81, %r2, %r71;
	min.s32 	%r3, %r81, %r53;
	min.s32 	%r4, %r76, %r55;
	setp.ge.s32 	%p1, %r151, %r4;
	@%p1 bra 	$L__BB6_5;
	setp.lt.s32 	%p2, %r54, 1;
	@%p2 bra 	$L__BB6_5;
	mov.u64 	%rd45, __cudart_i2opi_f;
$L__BB6_3:
	setp.lt.s32 	%p3, %r2, %r3;
	@%p3 bra 	$L__BB6_6;
$L__BB6_4:
	add.s32 	%r151, %r151, 1;
	setp.lt.s32 	%p33, %r151, %r4;
	@%p33 bra 	$L__BB6_3;
$L__BB6_5:
	ret;
$L__BB6_6:
	mov.u32 	%r152, %r2;
$L__BB6_7:
	ld.param.u64 	%rd54, [_ZN4Test8kernel_GEPfiii_param_0];
	mad.lo.s32 	%r83, %r151, %r53, %r152;
	cvta.to.global.u64 	%rd22, %rd54;
	mul.wide.s32 	%rd23, %r83, 4;
	add.s64 	%rd4, %rd22, %rd23;
	ld.global.f32 	%f117, [%rd4+12];
	ld.global.f32 	%f118, [%rd4+8];
	ld.global.f32 	%f119, [%rd4+4];
	ld.global.f32 	%f120, [%rd4];
	mov.b32 	%r153, 0;
$L__BB6_8:
	setp.lt.f32 	%p4, %f120, 0f00800000;
	mul.f32 	%f28, %f120, 0f4B000000;
	selp.f32 	%f29, %f28, %f120, %p4;
	selp.f32 	%f30, 0fC1B80000, 0f00000000, %p4;
	mov.b32 	%r84, %f29;
	add.s32 	%r85, %r84, -1059760811;
	and.b32  	%r86, %r85, -8388608;
	sub.s32 	%r87, %r84, %r86;
	mov.b32 	%f31, %r87;
	cvt.rn.f32.s32 	%f32, %r86;
	fma.rn.f32 	%f33, %f32, 0f34000000, %f30;
	add.f32 	%f34, %f31, 0fBF800000;
	fma.rn.f32 	%f35, %f34, 0fBE055027, 0f3E1039F6;
	fma.rn.f32 	%f36, %f35, %f34, 0fBDF8CDCC;
	fma.rn.f32 	%f37, %f36, %f34, 0f3E0F2955;
	fma.rn.f32 	%f38, %f37, %f34, 0fBE2AD8B9;
	fma.rn.f32 	%f39, %f38, %f34, 0f3E4CED0B;
	fma.rn.f32 	%f40, %f39, %f34, 0fBE7FFF22;
	fma.rn.f32 	%f41, %f40, %f34, 0f3EAAAA78;
	fma.rn.f32 	%f42, %f41, %f34, 0fBF000000;
	mul.f32 	%f43, %f34, %f42;
	fma.rn.f32 	%f44, %f43, %f34, %f34;
	fma.rn.f32 	%f45, %f33, 0f3F317218, %f44;
	setp.gt.u32 	%p5, %r84, 2139095039;
	fma.rn.f32 	%f46, %f29, 0f7F800000, 0f7F800000;
	selp.f32 	%f47, %f46, %f45, %p5;
	setp.eq.f32 	%p6, %f29, 0f00000000;
	add.f32 	%f48, %f47, 0f3F800000;
	selp.f32 	%f49, 0fFF800000, %f48, %p6;
	sqrt.rn.f32 	%f50, %f49;
	add.f32 	%f120, %f120, %f50;
	mul.f32 	%f51, %f119, 0f3F22F983;
	cvt.rni.s32.f32 	%r157, %f51;
	cvt.rn.f32.s32 	%f52, %r157;
	fma.rn.f32 	%f53, %f52, 0fBFC90FDA, %f119;
	fma.rn.f32 	%f54, %f52, 0fB3A22168, %f53;
	fma.rn.f32 	%f121, %f52, 0fA7C234C5, %f54;
	abs.f32 	%f11, %f119;
	setp.ltu.f32 	%p7, %f11, 0f47CE4780;
	@%p7 bra 	$L__BB6_16;
	setp.eq.f32 	%p8, %f11, 0f7F800000;
	@%p8 bra 	$L__BB6_15;
	mov.b32 	%r10, %f119;
	shl.b32 	%r89, %r10, 8;
	or.b32  	%r11, %r89, -2147483648;
	mov.b64 	%rd57, 0;
	mov.b32 	%r154, 0;
	mov.u64 	%rd55, __cudart_i2opi_f;
	mov.u64 	%rd56, %rd3;
$L__BB6_11:
	.pragma "nounroll";
	ld.global.nc.u32 	%r90, [%rd55];
	mad.wide.u32 	%rd26, %r90, %r11, %rd57;
	shr.u64 	%rd57, %rd26, 32;
	st.local.u32 	[%rd56], %rd26;
	add.s32 	%r154, %r154, 1;
	add.s64 	%rd56, %rd56, 4;
	add.s64 	%rd55, %rd55, 4;
	setp.ne.s32 	%p9, %r154, 6;
	@%p9 bra 	$L__BB6_11;
	shr.u32 	%r91, %r10, 23;
	st.local.u32 	[%rd3+24], %rd57;
	and.b32  	%r14, %r91, 31;
	and.b32  	%r92, %r91, 224;
	add.s32 	%r93, %r92, -128;
	shr.u32 	%r94, %r93, 5;
	mul.wide.u32 	%rd27, %r94, 4;
	sub.s64 	%rd11, %rd3, %rd27;
	ld.local.u32 	%r155, [%rd11+24];
	ld.local.u32 	%r156, [%rd11+20];
	setp.eq.s32 	%p10, %r14, 0;
	@%p10 bra 	$L__BB6_14;
	shf.l.wrap.b32 	%r155, %r156, %r155, %r14;
	ld.local.u32 	%r95, [%rd11+16];
	shf.l.wrap.b32 	%r156, %r95, %r156, %r14;
$L__BB6_14:
	shr.u32 	%r96, %r155, 30;
	shf.l.wrap.b32 	%r97, %r156, %r155, 2;
	shl.b32 	%r98, %r156, 2;
	shr.u32 	%r99, %r97, 31;
	add.s32 	%r100, %r99, %r96;
	neg.s32 	%r101, %r100;
	setp.lt.s32 	%p11, %r10, 0;
	selp.b32 	%r157, %r101, %r100, %p11;
	xor.b32  	%r102, %r97, %r10;
	shr.s32 	%r103, %r97, 31;
	xor.b32  	%r104, %r103, %r97;
	xor.b32  	%r105, %r103, %r98;
	cvt.u64.u32 	%rd28, %r104;
	shl.b64 	%rd29, %rd28, 32;
	cvt.u64.u32 	%rd30, %r105;
	or.b64  	%rd31, %rd29, %rd30;
	cvt.rn.f64.s64 	%fd1, %rd31;
	mul.f64 	%fd2, %fd1, 0d3BF921FB54442D19;
	cvt.rn.f32.f64 	%f55, %fd2;
	neg.f32 	%f56, %f55;
	setp.lt.s32 	%p12, %r102, 0;
	selp.f32 	%f121, %f56, %f55, %p12;
	bra.uni 	$L__BB6_16;
$L__BB6_15:
	mov.f32 	%f57, 0f00000000;
	mul.rn.f32 	%f121, %f119, %f57;
	mov.b32 	%r157, 0;
$L__BB6_16:
	add.s32 	%r107, %r157, 1;
	mul.rn.f32 	%f58, %f121, %f121;
	and.b32  	%r108, %r157, 1;
	setp.eq.b32 	%p13, %r108, 1;
	selp.f32 	%f59, %f121, 0f3F800000, %p13;
	fma.rn.f32 	%f60, %f58, %f59, 0f00000000;
	fma.rn.f32 	%f61, %f58, 0f37CBAC00, 0fBAB607ED;
	selp.f32 	%f62, 0fB94D4153, %f61, %p13;
	selp.f32 	%f63, 0f3C0885E4, 0f3D2AAABB, %p13;
	fma.rn.f32 	%f64, %f62, %f58, %f63;
	selp.f32 	%f65, 0fBE2AAAA8, 0fBEFFFFFF, %p13;
	fma.rn.f32 	%f66, %f64, %f58, %f65;
	fma.rn.f32 	%f67, %f66, %f60, %f59;
	and.b32  	%r109, %r107, 2;
	setp.eq.s32 	%p14, %r109, 0;
	mov.f32 	%f68, 0f00000000;
	sub.f32 	%f69, %f68, %f67;
	selp.f32 	%f70, %f67, %f69, %p14;
	add.f32 	%f71, %f70, 0f3F800000;
	sqrt.rn.f32 	%f72, %f71;
	add.f32 	%f119, %f119, %f72;
	mul.f32 	%f73, %f118, 0f3F22F983;
	cvt.rni.s32.f32 	%r161, %f73;
	cvt.rn.f32.s32 	%f74, %r161;
	fma.rn.f32 	%f75, %f74, 0fBFC90FDA, %f118;
	fma.rn.f32 	%f76, %f74, 0fB3A22168, %f75;
	fma.rn.f32 	%f122, %f74, 0fA7C234C5, %f76;
	abs.f32 	%f17, %f118;
	setp.ltu.f32 	%p15, %f17, 0f47CE4780;
	@%p15 bra 	$L__BB6_24;
	setp.eq.f32 	%p16, %f17, 0f7F800000;
	@%p16 bra 	$L__BB6_23;
	mov.b32 	%r24, %f118;
	shl.b32 	%r111, %r24, 8;
	or.b32  	%r25, %r111, -2147483648;
	mov.b64 	%rd58, 0;
	mov.b32 	%r158, 0;
$L__BB6_19:
	.pragma "nounroll";
	mul.wide.u32 	%rd33, %r158, 4;
	mov.u64 	%rd34, __cudart_i2opi_f;
	add.s64 	%rd35, %rd34, %rd33;
	ld.global.nc.u32 	%r112, [%rd35];
	mad.wide.u32 	%rd36, %r112, %r25, %rd58;
	shr.u64 	%rd58, %rd36, 32;
	add.s64 	%rd37, %rd2, %rd33;
	st.local.u32 	[%rd37], %rd36;
	add.s32 	%r158, %r158, 1;
	setp.ne.s32 	%p17, %r158, 6;
	@%p17 bra 	$L__BB6_19;
	shr.u32 	%r113, %r24, 23;
	st.local.u32 	[%rd2+24], %rd58;
	and.b32  	%r28, %r113, 31;
	and.b32  	%r114, %r113, 224;
	add.s32 	%r115, %r114, -128;
	shr.u32 	%r116, %r115, 5;
	mul.wide.u32 	%rd38, %r116, 4;
	sub.s64 	%rd14, %rd2, %rd38;
	ld.local.u32 	%r159, [%rd14+24];
	ld.local.u32 	%r160, [%rd14+20];
	setp.eq.s32 	%p18, %r28, 0;
	@%p18 bra 	$L__BB6_22;
	shf.l.wrap.b32 	%r159, %r160, %r159, %r28;
	ld.local.u32 	%r117, [%rd14+16];
	shf.l.wrap.b32 	%r160, %r117, %r160, %r28;
$L__BB6_22:
	shr.u32 	%r118, %r159, 30;
	shf.l.wrap.b32 	%r119, %r160, %r159, 2;
	shl.b32 	%r120, %r160, 2;
	shr.u32 	%r121, %r119, 31;
	add.s32 	%r122, %r121, %r118;
	neg.s32 	%r123, %r122;
	setp.lt.s32 	%p19, %r24, 0;
	selp.b32 	%r161, %r123, %r122, %p19;
	xor.b32  	%r124, %r119, %r24;
	shr.s32 	%r125, %r119, 31;
	xor.b32  	%r126, %r125, %r119;
	xor.b32  	%r127, %r125, %r120;
	cvt.u64.u32 	%rd39, %r126;
	shl.b64 	%rd40, %rd39, 32;
	cvt.u64.u32 	%rd41, %r127;
	or.b64  	%rd42, %rd40, %rd41;
	cvt.rn.f64.s64 	%fd3, %rd42;
	mul.f64 	%fd4, %fd3, 0d3BF921FB54442D19;
	cvt.rn.f32.f64 	%f77, %fd4;
	neg.f32 	%f78, %f77;
	setp.lt.s32 	%p20, %r124, 0;
	selp.f32 	%f122, %f78, %f77, %p20;
	bra.uni 	$L__BB6_24;
$L__BB6_23:
	mov.f32 	%f79, 0f00000000;
	mul.rn.f32 	%f122, %f118, %f79;
	mov.b32 	%r161, 0;
$L__BB6_24:
	mul.rn.f32 	%f80, %f122, %f122;
	and.b32  	%r129, %r161, 1;
	setp.eq.b32 	%p21, %r129, 1;
	selp.f32 	%f81, 0f3F800000, %f122, %p21;
	fma.rn.f32 	%f82, %f80, %f81, 0f00000000;
	fma.rn.f32 	%f83, %f80, 0f37CBAC00, 0fBAB607ED;
	selp.f32 	%f84, %f83, 0fB94D4153, %p21;
	selp.f32 	%f85, 0f3D2AAABB, 0f3C0885E4, %p21;
	fma.rn.f32 	%f86, %f84, %f80, %f85;
	selp.f32 	%f87, 0fBEFFFFFF, 0fBE2AAAA8, %p21;
	fma.rn.f32 	%f88, %f86, %f80, %f87;
	fma.rn.f32 	%f89, %f88, %f82, %f81;
	and.b32  	%r130, %r161, 2;
	setp.eq.s32 	%p22, %r130, 0;
	mov.f32 	%f90, 0f00000000;
	sub.f32 	%f91, %f90, %f89;
	selp.f32 	%f92, %f89, %f91, %p22;
	add.f32 	%f93, %f92, 0f3F800000;
	sqrt.rn.f32 	%f94, %f93;
	add.f32 	%f118, %f118, %f94;
	mul.f32 	%f95, %f117, 0f3F22F983;
	cvt.rni.s32.f32 	%r165, %f95;
	cvt.rn.f32.s32 	%f96, %r165;
	fma.rn.f32 	%f97, %f96, 0fBFC90FDA, %f117;
	fma.rn.f32 	%f98, %f96, 0fB3A22168, %f97;
	fma.rn.f32 	%f123, %f96, 0fA7C234C5, %f98;
	abs.f32 	%f23, %f117;
	setp.ltu.f32 	%p23, %f23, 0f47CE4780;
	@%p23 bra 	$L__BB6_32;
	setp.eq.f32 	%p24, %f23, 0f7F800000;
	@%p24 bra 	$L__BB6_31;
	mov.b32 	%r38, %f117;
	shl.b32 	%r132, %r38, 8;
	or.b32  	%r39, %r132, -2147483648;
	mov.b64 	%rd59, 0;
	mov.b32 	%r162, 0;
$L__BB6_27:
	.pragma "nounroll";
	mul.wide.u32 	%rd44, %r162, 4;
	add.s64 	%rd46, %rd45, %rd44;
	ld.global.nc.u32 	%r133, [%rd46];
	mad.wide.u32 	%rd47, %r133, %r39, %rd59;
	shr.u64 	%rd59, %rd47, 32;
	add.s64 	%rd48, %rd1, %rd44;
	st.local.u32 	[%rd48], %rd47;
	add.s32 	%r162, %r162, 1;
	setp.ne.s32 	%p25, %r162, 6;
	@%p25 bra 	$L__BB6_27;
	shr.u32 	%r134, %r38, 23;
	st.local.u32 	[%rd1+24], %rd59;
	and.b32  	%r42, %r134, 31;
	and.b32  	%r135, %r134, 224;
	add.s32 	%r136, %r135, -128;
	shr.u32 	%r137, %r136, 5;
	mul.wide.u32 	%rd49, %r137, 4;
	sub.s64 	%rd17, %rd1, %rd49;
	ld.local.u32 	%r163, [%rd17+24];
	ld.local.u32 	%r164, [%rd17+20];
	setp.eq.s32 	%p26, %r42, 0;
	@%p26 bra 	$L__BB6_30;
	shf.l.wrap.b32 	%r163, %r164, %r163, %r42;
	ld.local.u32 	%r138, [%rd17+16];
	shf.l.wrap.b32 	%r164, %r138, %r164, %r42;
$L__BB6_30:
	shr.u32 	%r139, %r163, 30;
	shf.l.wrap.b32 	%r140, %r164, %r163, 2;
	shl.b32 	%r141, %r164, 2;
	shr.u32 	%r142, %r140, 31;
	add.s32 	%r143, %r142, %r139;
	neg.s32 	%r144, %r143;
	setp.lt.s32 	%p27, %r38, 0;
	selp.b32 	%r165, %r144, %r143, %p27;
	xor.b32  	%r145, %r140, %r38;
	shr.s32 	%r146, %r140, 31;
	xor.b32  	%r147, %r146, %r140;
	xor.b32  	%r148, %r146, %r141;
	cvt.u64.u32 	%rd50, %r147;
	shl.b64 	%rd51, %rd50, 32;
	cvt.u64.u32 	%rd52, %r148;
	or.b64  	%rd53, %rd51, %rd52;
	cvt.rn.f64.s64 	%fd5, %rd53;
	mul.f64 	%fd6, %fd5, 0d3BF921FB54442D19;
	cvt.rn.f32.f64 	%f99, %fd6;
	neg.f32 	%f100, %f99;
	setp.lt.s32 	%p28, %r145, 0;
	selp.f32 	%f123, %f100, %f99, %p28;
	bra.uni 	$L__BB6_32;
$L__BB6_31:
	mov.f32 	%f101, 0f00000000;
	mul.rn.f32 	%f123, %f117, %f101;
	mov.b32 	%r165, 0;
$L__BB6_32:
	mul.f32 	%f102, %f123, %f123;
	fma.rn.f32 	%f103, %f102, 0f3C190000, 0f3B560000;
	fma.rn.f32 	%f104, %f103, %f102, 0f3CC70000;
	fma.rn.f32 	%f105, %f104, %f102, 0f3D5B0000;
	fma.rn.f32 	%f106, %f105, %f102, 0f3E089438;
	fma.rn.f32 	%f107, %f106, %f102, 0f3EAAAA88;
	mul.rn.f32 	%f108, %f102, %f123;
	fma.rn.f32 	%f109, %f107, %f108, %f123;
	abs.f32 	%f110, %f123;
	setp.eq.f32 	%p29, %f110, 0f3A00B43C;
	selp.f32 	%f111, %f123, %f109, %p29;
	and.b32  	%r150, %r165, 1;
	setp.eq.b32 	%p30, %r150, 1;
	neg.f32 	%f112, %f111;
	rcp.approx.ftz.f32 	%f113, %f112;
	selp.f32 	%f114, %f113, %f111, %p30;
	add.f32 	%f115, %f114, 0f3F800000;
	sqrt.rn.f32 	%f116, %f115;
	add.f32 	%f117, %f117, %f116;
	add.s32 	%r153, %r153, 1;
	setp.ne.s32 	%p31, %r153, %r54;
	@%p31 bra 	$L__BB6_8;
	st.global.f32 	[%rd4], %f120;
	st.global.f32 	[%rd4+4], %f119;
	st.global.f32 	[%rd4+8], %f118;
	st.global.f32 	[%rd4+12], %f117;
	add.s32 	%r152, %r152, 4;
	setp.lt.s32 	%p32, %r152, %r3;
	@%p32 bra 	$L__BB6_7;
	bra.uni 	$L__BB6_4;

}
	// .globl	_ZN4Test9kernel_G2EPfiii
.visible .entry _ZN4Test9kernel_G2EPfiii(
	.param .u64 .ptr .align 1 _ZN4Test9kernel_G2EPfiii_param_0,
	.param .u32 _ZN4Test9kernel_G2EPfiii_param_1,
	.param .u32 _ZN4Test9kernel_G2EPfiii_param_2,
	.param .u32 _ZN4Test9kernel_G2EPfiii_param_3
)
{
	.local .align 4 .b8 	__local_depot7[28];
	.reg .b64 	%SP;
	.reg .b64 	%SPL;
	.reg .pred 	%p<34>;
	.reg .b32 	%r<170>;
	.reg .b32 	%f<124>;
	.reg .b64 	%rd<60>;
	.reg .b64 	%fd<7>;

	mov.u64 	%SPL, __local_depot7;
	ld.param.u32 	%r53, [_ZN4Test9kernel_G2EPfiii_param_1];
	ld.param.u32 	%r55, [_ZN4Test9kernel_G2EPfiii_param_2];
	ld.param.u32 	%r54, [_ZN4Test9kernel_G2EPfiii_param_3];
	add.u64 	%rd1, %SPL, 0;
	add.u64 	%rd2, %SPL, 0;
	add.u64 	%rd3, %SPL, 0;
	mov.u32 	%r56, %nctaid.y;
	add.s32 	%r57, %r56, %r55;
	add.s32 	%r58, %r57, -1;
	div.u32 	%r59, %r58, %r56;
	mov.u32 	%r60, %ntid.y;
	add.s32 	%r61, %r60, %r59;
	add.s32 	%r62, %r61, -1;
	div.u32 	%r63, %r62, %r60;
	mov.u32 	%r64, %nctaid.x;
	add.s32 	%r65, %r64, %r53;
	add.s32 	%r66, %r65, -1;
	div.u32 	%r67, %r66, %r64;
	mov.u32 	%r68, %ntid.x;
	add.s32 	%r69, %r68, %r67;
	add.s32 	%r70, %r69, -1;
	div.u32 	%r71, %r70, %r68;
	mov.u32 	%r72, %ctaid.y;
	mul.lo.s32 	%r73, %r72, %r60;
	mov.u32 	%r74, %tid.y;
	mul.lo.s32 	%r75, %r63, %r74;
	mad.lo.s32 	%r155, %r73, %r63, %r75;
	add.s32 	%r76, %r155, %r63;
	mov.u32 	%r77, %ctaid.x;
	mul.lo.s32 	%r78, %r77, %r68;
	mov.u32 	%r79, %tid.x;
	mul.lo.s32 	%r80, %r71, %r79;
	mad.lo.s32 	%r2, %r78, %r71, %r80;
	add.s32 	%r81, %r2, %r71;
	min.s32 	%r3, %r81, %r53;
	min.s32 	%r4, %r76, %r55;
	setp.ge.s32 	%p1, %r155, %r4;
	@%p1 bra 	$L__BB7_5;
	setp.lt.s32 	%p2, %r54, 1;
	@%p2 bra 	$L__BB7_5;
	mov.u64 	%rd45, __cudart_i2opi_f;
$L__BB7_3:
	setp.lt.s32 	%p3, %r2, %r3;
	@%p3 bra 	$L__BB7_6;
$L__BB7_4:
	add.s32 	%r155, %r155, 1;
	setp.lt.s32 	%p33, %r155, %r4;
	@%p33 bra 	$L__BB7_3;
$L__BB7_5:
	ret;
$L__BB7_6:
	mov.u32 	%r156, %r2;
$L__BB7_7:
	ld.param.u64 	%rd54, [_ZN4Test9kernel_G2EPfiii_param_0];
	shr.s32 	%r83, %r156, 31;
	shr.u32 	%r84, %r83, 30;
	add.s32 	%r85, %r156, %r84;
	shr.s32 	%r86, %r85, 2;
	mad.lo.s32 	%r87, %r155, %r53, %r86;
	cvta.to.global.u64 	%rd22, %rd54;
	mul.wide.s32 	%rd23, %r87, 16;
	add.s64 	%rd4, %rd22, %rd23;
	ld.global.v4.f32 	{%f117, %f118, %f119, %f120}, [%rd4];
	mov.b32 	%r157, 0;
$L__BB7_8:
	setp.lt.f32 	%p4, %f117, 0f00800000;
	mul.f32 	%f28, %f117, 0f4B000000;
	selp.f32 	%f29, %f28, %f117, %p4;
	selp.f32 	%f30, 0fC1B80000, 0f00000000, %p4;
	mov.b32 	%r88, %f29;
	add.s32 	%r89, %r88, -1059760811;
	and.b32  	%r90, %r89, -8388608;
	sub.s32 	%r91, %r88, %r90;
	mov.b32 	%f31, %r91;
	cvt.rn.f32.s32 	%f32, %r90;
	fma.rn.f32 	%f33, %f32, 0f34000000, %f30;
	add.f32 	%f34, %f31, 0fBF800000;
	fma.rn.f32 	%f35, %f34, 0fBE055027, 0f3E1039F6;
	fma.rn.f32 	%f36, %f35, %f34, 0fBDF8CDCC;
	fma.rn.f32 	%f37, %f36, %f34, 0f3E0F2955;
	fma.rn.f32 	%f38, %f37, %f34, 0fBE2AD8B9;
	fma.rn.f32 	%f39, %f38, %f34, 0f3E4CED0B;
	fma.rn.f32 	%f40, %f39, %f34, 0fBE7FFF22;
	fma.rn.f32 	%f41, %f40, %f34, 0f3EAAAA78;
	fma.rn.f32 	%f42, %f41, %f34, 0fBF000000;
	mul.f32 	%f43, %f34, %f42;
	fma.rn.f32 	%f44, %f43, %f34, %f34;
	fma.rn.f32 	%f45, %f33, 0f3F317218, %f44;
	setp.gt.u32 	%p5, %r88, 2139095039;
	fma.rn.f32 	%f46, %f29, 0f7F800000, 0f7F800000;
	selp.f32 	%f47, %f46, %f45, %p5;
	setp.eq.f32 	%p6, %f29, 0f00000000;
	add.f32 	%f48, %f47, 0f3F800000;
	selp.f32 	%f49, 0fFF800000, %f48, %p6;
	sqrt.rn.f32 	%f50, %f49;
	add.f32 	%f117, %f117, %f50;
	mul.f32 	%f51, %f118, 0f3F22F983;
	cvt.rni.s32.f32 	%r161, %f51;
	cvt.rn.f32.s32 	%f52, %r161;
	fma.rn.f32 	%f53, %f52, 0fBFC90FDA, %f118;
	fma.rn.f32 	%f54, %f52, 0fB3A22168, %f53;
	fma.rn.f32 	%f121, %f52, 0fA7C234C5, %f54;
	abs.f32 	%f11, %f118;
	setp.ltu.f32 	%p7, %f11, 0f47CE4780;
	@%p7 bra 	$L__BB7_16;
	setp.eq.f32 	%p8, %f11, 0f7F800000;
	@%p8 bra 	$L__BB7_15;
	mov.b32 	%r10, %f118;
	shl.b32 	%r93, %r10, 8;
	or.b32  	%r11, %r93, -2147483648;
	mov.b64 	%rd57, 0;
	mov.b32 	%r158, 0;
	mov.u64 	%rd55, __cudart_i2opi_f;
	mov.u64 	%rd56, %rd3;
$L__BB7_11:
	.pragma "nounroll";
	ld.global.nc.u32 	%r94, [%rd55];
	mad.wide.u32 	%rd26, %r94, %r11, %rd57;
	shr.u64 	%rd57, %rd26, 32;
	st.local.u32 	[%rd56], %rd26;
	add.s32 	%r158, %r158, 1;
	add.s64 	%rd56, %rd56, 4;
	add.s64 	%rd55, %rd55, 4;
	setp.ne.s32 	%p9, %r158, 6;
	@%p9 bra 	$L__BB7_11;
	shr.u32 	%r95, %r10, 23;
	st.local.u32 	[%rd3+24], %rd57;
	and.b32  	%r14, %r95, 31;
	and.b32  	%r96, %r95, 224;
	add.s32 	%r97, %r96, -128;
	shr.u32 	%r98, %r97, 5;
	mul.wide.u32 	%rd27, %r98, 4;
	sub.s64 	%rd11, %rd3, %rd27;
	ld.local.u32 	%r159, [%rd11+24];
	ld.local.u32 	%r160, [%rd11+20];
	setp.eq.s32 	%p10, %r14, 0;
	@%p10 bra 	$L__BB7_14;
	shf.l.wrap.b32 	%r159, %r160, %r159, %r14;
	ld.local.u32 	%r99, [%rd11+16];
	shf.l.wrap.b32 	%r160, %r99, %r160, %r14;
$L__BB7_14:
	shr.u32 	%r100, %r159, 30;
	shf.l.wrap.b32 	%r101, %r160, %r159, 2;
	shl.b32 	%r102, %r160, 2;
	shr.u32 	%r103, %r101, 31;
	add.s32 	%r104, %r103, %r100;
	neg.s32 	%r105, %r104;
	setp.lt.s32 	%p11, %r10, 0;
	selp.b32 	%r161, %r105, %r104, %p11;
	xor.b32  	%r106, %r101, %r10;
	shr.s32 	%r107, %r101, 31;
	xor.b32  	%r108, %r107, %r101;
	xor.b32  	%r109, %r107, %r102;
	cvt.u64.u32 	%rd28, %r108;
	shl.b64 	%rd29, %rd28, 32;
	cvt.u64.u32 	%rd30, %r109;
	or.b64  	%rd31, %rd29, %rd30;
	cvt.rn.f64.s64 	%fd1, %rd31;
	mul.f64 	%fd2, %fd1, 0d3BF921FB54442D19;
	cvt.rn.f32.f64 	%f55, %fd2;
	neg.f32 	%f56, %f55;
	setp.lt.s32 	%p12, %r106, 0;
	selp.f32 	%f121, %f56, %f55, %p12;
	bra.uni 	$L__BB7_16;
$L__BB7_15:
	mov.f32 	%f57, 0f00000000;
	mul.rn.f32 	%f121, %f118, %f57;
	mov.b32 	%r161, 0;
$L__BB7_16:
	add.s32 	%r111, %r161, 1;
	mul.rn.f32 	%f58, %f121, %f121;
	and.b32  	%r112, %r161, 1;
	setp.eq.b32 	%p13, %r112, 1;
	selp.f32 	%f59, %f121, 0f3F800000, %p13;
	fma.rn.f32 	%f60, %f58, %f59, 0f00000000;
	fma.rn.f32 	%f61, %f58, 0f37CBAC00, 0fBAB607ED;
	selp.f32 	%f62, 0fB94D4153, %f61, %p13;
	selp.f32 	%f63, 0f3C0885E4, 0f3D2AAABB, %p13;
	fma.rn.f32 	%f64, %f62, %f58, %f63;
	selp.f32 	%f65, 0fBE2AAAA8, 0fBEFFFFFF, %p13;
	fma.rn.f32 	%f66, %f64, %f58, %f65;
	fma.rn.f32 	%f67, %f66, %f60, %f59;
	and.b32  	%r113, %r111, 2;
	setp.eq.s32 	%p14, %r113, 0;
	mov.f32 	%f68, 0f00000000;
	sub.f32 	%f69, %f68, %f67;
	selp.f32 	%f70, %f67, %f69, %p14;
	add.f32 	%f71, %f70, 0f3F800000;
	sqrt.rn.f32 	%f72, %f71;
	add.f32 	%f118, %f118, %f72;
	mul.f32 	%f73, %f119, 0f3F22F983;
	cvt.rni.s32.f32 	%r165, %f73;
	cvt.rn.f32.s32 	%f74, %r165;
	fma.rn.f32 	%f75, %f74, 0fBFC90FDA, %f119;
	fma.rn.f32 	%f76, %f74, 0fB3A22168, %f75;
	fma.rn.f32 	%f122, %f74, 0fA7C234C5, %f76;
	abs.f32 	%f17, %f119;
	setp.ltu.f32 	%p15, %f17, 0f47CE4780;
	@%p15 bra 	$L__BB7_24;
	setp.eq.f32 	%p16, %f17, 0f7F800000;
	@%p16 bra 	$L__BB7_23;
	mov.b32 	%r24, %f119;
	shl.b32 	%r115, %r24, 8;
	or.b32  	%r25, %r115, -2147483648;
	mov.b64 	%rd58, 0;
	mov.b32 	%r162, 0;
$L__BB7_19:
	.pragma "nounroll";
	mul.wide.u32 	%rd33, %r162, 4;
	mov.u64 	%rd34, __cudart_i2opi_f;
	add.s64 	%rd35, %rd34, %rd33;
	ld.global.nc.u32 	%r116, [%rd35];
	mad.wide.u32 	%rd36, %r116, %r25, %rd58;
	shr.u64 	%rd58, %rd36, 32;
	add.s64 	%rd37, %rd2, %rd33;
	st.local.u32 	[%rd37], %rd36;
	add.s32 	%r162, %r162, 1;
	setp.ne.s32 	%p17, %r162, 6;
	@%p17 bra 	$L__BB7_19;
	shr.u32 	%r117, %r24, 23;
	st.local.u32 	[%rd2+24], %rd58;
	and.b32  	%r28, %r117, 31;
	and.b32  	%r118, %r117, 224;
	add.s32 	%r119, %r118, -128;
	shr.u32 	%r120, %r119, 5;
	mul.wide.u32 	%rd38, %r120, 4;
	sub.s64 	%rd14, %rd2, %rd38;
	ld.local.u32 	%r163, [%rd14+24];
	ld.local.u32 	%r164, [%rd14+20];
	setp.eq.s32 	%p18, %r28, 0;
	@%p18 bra 	$L__BB7_22;
	shf.l.wrap.b32 	%r163, %r164, %r163, %r28;
	ld.local.u32 	%r121, [%rd14+16];
	shf.l.wrap.b32 	%r164, %r121, %r164, %r28;
$L__BB7_22:
	shr.u32 	%r122, %r163, 30;
	shf.l.wrap.b32 	%r123, %r164, %r163, 2;
	shl.b32 	%r124, %r164, 2;
	shr.u32 	%r125, %r123, 31;
	add.s32 	%r126, %r125, %r122;
	neg.s32 	%r127, %r126;
	setp.lt.s32 	%p19, %r24, 0;
	selp.b32 	%r165, %r127, %r126, %p19;
	xor.b32  	%r128, %r123, %r24;
	shr.s32 	%r129, %r123, 31;
	xor.b32  	%r130, %r129, %r123;
	xor.b32  	%r131, %r129, %r124;
	cvt.u64.u32 	%rd39, %r130;
	shl.b64 	%rd40, %rd39, 32;
	cvt.u64.u32 	%rd41, %r131;
	or.b64  	%rd42, %rd40, %rd41;
	cvt.rn.f64.s64 	%fd3, %rd42;
	mul.f64 	%fd4, %fd3, 0d3BF921FB54442D19;
	cvt.rn.f32.f64 	%f77, %fd4;
	neg.f32 	%f78, %f77;
	setp.lt.s32 	%p20, %r128, 0;
	selp.f32 	%f122, %f78, %f77, %p20;
	bra.uni 	$L__BB7_24;
$L__BB7_23:
	mov.f32 	%f79, 0f00000000;
	mul.rn.f32 	%f122, %f119, %f79;
	mov.b32 	%r165, 0;
$L__BB7_24:
	mul.rn.f32 	%f80, %f122, %f122;
	and.b32  	%r133, %r165, 1;
	setp.eq.b32 	%p21, %r133, 1;
	selp.f32 	%f81, 0f3F800000, %f122, %p21;
	fma.rn.f32 	%f82, %f80, %f81, 0f00000000;
	fma.rn.f32 	%f83, %f80, 0f37CBAC00, 0fBAB607ED;
	selp.f32 	%f84, %f83, 0fB94D4153, %p21;
	selp.f32 	%f85, 0f3D2AAABB, 0f3C0885E4, %p21;
	fma.rn.f32 	%f86, %f84, %f80, %f85;
	selp.f32 	%f87, 0fBEFFFFFF, 0fBE2AAAA8, %p21;
	fma.rn.f32 	%f88, %f86, %f80, %f87;
	fma.rn.f32 	%f89, %f88, %f82, %f81;
	and.b32  	%r134, %r165, 2;
	setp.eq.s32 	%p22, %r134, 0;
	mov.f32 	%f90, 0f00000000;
	sub.f32 	%f91, %f90, %f89;
	selp.f32 	%f92, %f89, %f91, %p22;
	add.f32 	%f93, %f92, 0f3F800000;
	sqrt.rn.f32 	%f94, %f93;
	add.f32 	%f119, %f119, %f94;
	mul.f32 	%f95, %f120, 0f3F22F983;
	cvt.rni.s32.f32 	%r169, %f95;
	cvt.rn.f32.s32 	%f96, %r169;
	fma.rn.f32 	%f97, %f96, 0fBFC90FDA, %f120;
	fma.rn.f32 	%f98, %f96, 0fB3A22168, %f97;
	fma.rn.f32 	%f123, %f96, 0fA7C234C5, %f98;
	abs.f32 	%f23, %f120;
	setp.ltu.f32 	%p23, %f23, 0f47CE4780;
	@%p23 bra 	$L__BB7_32;
	setp.eq.f32 	%p24, %f23, 0f7F800000;
	@%p24 bra 	$L__BB7_31;
	mov.b32 	%r38, %f120;
	shl.b32 	%r136, %r38, 8;
	or.b32  	%r39, %r136, -2147483648;
	mov.b64 	%rd59, 0;
	mov.b32 	%r166, 0;
$L__BB7_27:
	.pragma "nounroll";
	mul.wide.u32 	%rd44, %r166, 4;
	add.s64 	%rd46, %rd45, %rd44;
	ld.global.nc.u32 	%r137, [%rd46];
	mad.wide.u32 	%rd47, %r137, %r39, %rd59;
	shr.u64 	%rd59, %rd47, 32;
	add.s64 	%rd48, %rd1, %rd44;
	st.local.u32 	[%rd48], %rd47;
	add.s32 	%r166, %r166, 1;
	setp.ne.s32 	%p25, %r166, 6;
	@%p25 bra 	$L__BB7_27;
	shr.u32 	%r138, %r38, 23;
	st.local.u32 	[%rd1+24], %rd59;
	and.b32  	%r42, %r138, 31;
	and.b32  	%r139, %r138, 224;
	add.s32 	%r140, %r139, -128;
	shr.u32 	%r141, %r140, 5;
	mul.wide.u32 	%rd49, %r141, 4;
	sub.s64 	%rd17, %rd1, %rd49;
	ld.local.u32 	%r167, [%rd17+24];
	ld.local.u32 	%r168, [%rd17+20];
	setp.eq.s32 	%p26, %r42, 0;
	@%p26 bra 	$L__BB7_30;
	shf.l.wrap.b32 	%r167, %r168, %r167, %r42;
	ld.local.u32 	%r142, [%rd17+16];
	shf.l.wrap.b32 	%r168, %r142, %r168, %r42;
$L__BB7_30:
	shr.u32 	%r143, %r167, 30;
	shf.l.wrap.b32 	%r144, %r168, %r167, 2;
	shl.b32 	%r145, %r168, 2;
	shr.u32 	%r146, %r144, 31;
	add.s32 	%r147, %r146, %r143;
	neg.s32 	%r148, %r147;
	setp.lt.s32 	%p27, %r38, 0;
	selp.b32 	%r169, %r148, %r147, %p27;
	xor.b32  	%r149, %r144, %r38;
	shr.s32 	%r150, %r144, 31;
	xor.b32  	%r151, %r150, %r144;
	xor.b32  	%r152, %r150, %r145;
	cvt.u64.u32 	%rd50, %r151;
	shl.b64 	%rd51, %rd50, 32;
	cvt.u64.u32 	%rd52, %r152;
	or.b64  	%rd53, %rd51, %rd52;
	cvt.rn.f64.s64 	%fd5, %rd53;
	mul.f64 	%fd6, %fd5, 0d3BF921FB54442D19;
	cvt.rn.f32.f64 	%f99, %fd6;
	neg.f32 	%f100, %f99;
	setp.lt.s32 	%p28, %r149, 0;
	selp.f32 	%f123, %f100, %f99, %p28;
	bra.uni 	$L__BB7_32;
$L__BB7_31:
	mov.f32 	%f101, 0f00000000;
	mul.rn.f32 	%f123, %f120, %f101;
	mov.b32 	%r169, 0;
$L__BB7_32:
	mul.f32 	%f102, %f123, %f123;
	fma.rn.f32 	%f103, %f102, 0f3C190000, 0f3B560000;
	fma.rn.f32 	%f104, %f103, %f102, 0f3CC70000;
	fma.rn.f32 	%f105, %f104, %f102, 0f3D5B0000;
	fma.rn.f32 	%f106, %f105, %f102, 0f3E089438;
	fma.rn.f32 	%f107, %f106, %f102, 0f3EAAAA88;
	mul.rn.f32 	%f108, %f102, %f123;
	fma.rn.f32 	%f109, %f107, %f108, %f123;
	abs.f32 	%f110, %f123;
	setp.eq.f32 	%p29, %f110, 0f3A00B43C;
	selp.f32 	%f111, %f123, %f109, %p29;
	and.b32  	%r154, %r169, 1;
	setp.eq.b32 	%p30, %r154, 1;
	neg.f32 	%f112, %f111;
	rcp.approx.ftz.f32 	%f113, %f112;
	selp.f32 	%f114, %f113, %f111, %p30;
	add.f32 	%f115, %f114, 0f3F800000;
	sqrt.rn.f32 	%f116, %f115;
	add.f32 	%f120, %f120, %f116;
	add.s32 	%r157, %r157, 1;
	setp.ne.s32 	%p31, %r157, %r54;
	@%p31 bra 	$L__BB7_8;
	st.global.v4.f32 	[%rd4], {%f117, %f118, %f119, %f120};
	add.s32 	%r156, %r156, 4;
	setp.lt.s32 	%p32, %r156, %r3;
	@%p32 bra 	$L__BB7_7;
	bra.uni 	$L__BB7_4;

}


// ===== COMPILED SASS (sm_100) =====

	.target	sm_100

	.elftype	@"ET_EXEC"


//--------------------- .note.nv.tkinfo           --------------------------
	.section	.note.nv.tkinfo,"",@"SHT_NOTE"
	.sectionflags	@"SHF_NOTE_NV_TKINFO"
	.tkinfo
        /*0018*/ 	.word	0x00000002
        /*0030*/ 	.string	""
        /*0030*/ 	.string	"ptxas"
        /*0030*/ 	.string	"Cuda compilation tools, release 13.0, V13.0.88"
        /*0030*/ 	.string	"Build cuda_13.0.r13.0/compiler.36424714_0"
        /*0030*/ 	.string	"-arch sm_100 -m 64 "



//--------------------- .note.nv.cuinfo           --------------------------
	.section	.note.nv.cuinfo,"",@"SHT_NOTE"
	.sectionflags	@"SHF_NOTE_NV_CUINFO"
        /*0018*/ 	.short	0x0002
        /*001a*/ 	.short	0x0064
        /*001c*/ 	.short	0x0082
	.zero		2


//--------------------- .nv.info                  --------------------------
	.section	.nv.info,"",@"SHT_CUDA_INFO"
	.align	4


	//----- nvinfo : EIATTR_REGCOUNT
	.align		4
        /*0000*/ 	.byte	0x04, 0x2f
        /*0002*/ 	.short	(.L_2 - .L_1)
	.align		4
.L_1:
        /*0004*/ 	.word	index@(_ZN4Test11kernel_testEPfiii)
        /*0008*/ 	.word	0x0000000d


	//----- nvinfo : EIATTR_FRAME_SIZE
	.align		4
.L_2:
        /*000c*/ 	.byte	0x04, 0x11
        /*000e*/ 	.short	(.L_4 - .L_3)
	.align		4
.L_3:
        /*0010*/ 	.word	index@($__internal_7_$__cuda_sm20_sqrt_rn_f32_slowpath)
        /*0014*/ 	.word	0x00000000


	//----- nvinfo : EIATTR_FRAME_SIZE
	.align		4
.L_4:
        /*0018*/ 	.byte	0x04, 0x11
        /*001a*/ 	.short	(.L_6 - .L_5)
	.align		4
.L_5:
        /*001c*/ 	.word	index@(_ZN4Test11kernel_testEPfiii)
        /*0020*/ 	.word	0x00000000


	//----- nvinfo : EIATTR_REGCOUNT
	.align		4
.L_6:
        /*0024*/ 	.byte	0x04, 0x2f
        /*0026*/ 	.short	(.L_8 - .L_7)
	.align		4
.L_7:
        /*0028*/ 	.word	index@(_ZN4Test8kernel_AEPfiii)
        /*002c*/ 	.word	0x0000001a


	//----- nvinfo : EIATTR_FRAME_SIZE
	.align		4
.L_8:
        /*0030*/ 	.byte	0x04, 0x11
        /*0032*/ 	.short	(.L_10 - .L_9)
	.align		4
.L_9:
        /*0034*/ 	.word	index@($__internal_6_$__cuda_sm20_sqrt_rn_f32_slowpath)
        /*0038*/ 	.word	0x00000020


	//----- nvinfo : EIATTR_FRAME_SIZE
	.align		4
.L_10:
        /*003c*/ 	.byte	0x04, 0x11
        /*003e*/ 	.short	(.L_12 - .L_11)
	.align		4
.L_11:
        /*0040*/ 	.word	index@(_ZN4Test8kernel_AEPfiii)
        /*0044*/ 	.word	0x00000020


	//----- nvinfo : EIATTR_REGCOUNT
	.align		4
.L_12:
        /*0048*/ 	.byte	0x04, 0x2f
        /*004a*/ 	.short	(.L_14 - .L_13)
	.align		4
.L_13:
        /*004c*/ 	.word	index@(_ZN4Test8kernel_HEPfiii)
        /*0050*/ 	.word	0x00000014


	//----- nvinfo : EIATTR_FRAME_SIZE
	.align		4
.L_14:
        /*0054*/ 	.byte	0x04, 0x11
        /*0056*/ 	.short	(.L_16 - .L_15)
	.align		4
.L_15:
        /*0058*/ 	.word	index@($__internal_5_$__cuda_sm20_sqrt_rn_f32_slowpath)
        /*005c*/ 	.word	0x00000020


	//----- nvinfo : EIATTR_FRAME_SIZE
	.align		4
.L_16:
        /*0060*/ 	.byte	0x04, 0x11
        /*0062*/ 	.short	(.L_18 - .L_17)
	.align		4
.L_17:
        /*0064*/ 	.word	index@(_ZN4Test8kernel_HEPfiii)
        /*0068*/ 	.word	0x00000020


	//----- nvinfo : EIATTR_REGCOUNT
	.align		4
.L_18:
        /*006c*/ 	.byte	0x04, 0x2f
        /*006e*/ 	.short	(.L_20 - .L_19)
	.align		4
.L_19:
        /*0070*/ 	.word	index@(_ZN4Test8kernel_BEPfiii)
        /*0074*/ 	.word	0x00000018


	//----- nvinfo : EIATTR_FRAME_SIZE
	.align		4
.L_20:
        /*0078*/ 	.byte	0x04, 0x11
        /*007a*/ 	.short	(.L_22 - .L_21)
	.align		4
.L_21:
        /*007c*/ 	.word	index@($__internal_4_$__cuda_sm20_sqrt_rn_f32_slowpath)
        /*0080*/ 	.word	0x00000020


	//----- nvinfo : EIATTR_FRAME_SIZE
	.align		4
.L_22:
        /*0084*/ 	.byte	0x04, 0x11
        /*0086*/ 	.short	(.L_24 - .L_23)
	.align		4
.L_23:
        /*0088*/ 	.word	index@(_ZN4Test8kernel_BEPfiii)
        /*008c*/ 	.word	0x00000020


	//----- nvinfo : EIATTR_REGCOUNT
	.align		4
.L_24:
        /*0090*/ 	.byte	0x04, 0x2f
        /*0092*/ 	.short	(.L_26 - .L_25)
	.align		4
.L_25:
        /*0094*/ 	.word	index@(_ZN4Test9kernel_B2EPfiii)
        /*0098*/ 	.word	0x00000016


	//----- nvinfo : EIATTR_FRAME_SIZE
	.align		4
.L_26:
        /*009c*/ 	.byte	0x04, 0x11
        /*009e*/ 	.short	(.L_28 - .L_27)
	.align		4
.L_27:
        /*00a0*/ 	.word	index@($__internal_3_$__cuda_sm20_sqrt_rn_f32_slowpath)
        /*00a4*/ 	.word	0x00000020


	//----- nvinfo : EIATTR_FRAME_SIZE
	.align		4
.L_28:
        /*00a8*/ 	.byte	0x04, 0x11
        /*00aa*/ 	.short	(.L_30 - .L_29)
	.align		4
.L_29:
        /*00ac*/ 	.word	index@(_ZN4Test9kernel_B2EPfiii)
        /*00b0*/ 	.word	0x00000020


	//----- nvinfo : EIATTR_REGCOUNT
	.align		4
.L_30:
        /*00b4*/ 	.byte	0x04, 0x2f
        /*00b6*/ 	.short	(.L_32 - .L_31)
	.align		4
.L_31:
        /*00b8*/ 	.word	index@(_ZN4Test8kernel_FEPfiii)
        /*00bc*/ 	.word	0x00000018


	//----- nvinfo : EIATTR_FRAME_SIZE
	.align		4
.L_32:
        /*00c0*/ 	.byte	0x04, 0x11
        /*00c2*/ 	.short	(.L_34 - .L_33)
	.align		4
.L_33:
        /*00c4*/ 	.word	index@($__internal_2_$__cuda_sm20_sqrt_rn_f32_slowpath)
        /*00c8*/ 	.word	0x00000020


	//----- nvinfo : EIATTR_FRAME_SIZE
	.align		4
.L_34:
        /*00cc*/ 	.byte	0x04, 0x11
        /*00ce*/ 	.short	(.L_36 - .L_35)
	.align		4
.L_35:
        /*00d0*/ 	.word	index@(_ZN4Test8kernel_FEPfiii)
        /*00d4*/ 	.word	0x00000020


	//----- nvinfo : EIATTR_REGCOUNT
	.align		4
.L_36:
        /*00d8*/ 	.byte	0x04, 0x2f
        /*00da*/ 	.short	(.L_38 - .L_37)
	.align		4
.L_37:
        /*00dc*/ 	.word	index@(_ZN4Test8kernel_GEPfiii)
        /*00e0*/ 	.word	0x0000001c


	//----- nvinfo : EIATTR_FRAME_SIZE
	.align		4
.L_38:
        /*00e4*/ 	.byte	0x04, 0x11
        /*00e6*/ 	.short	(.L_40 - .L_39)
	.align		4
.L_39:
        /*00e8*/ 	.word	index@($__internal_1_$__cuda_sm20_sqrt_rn_f32_slowpath)
        /*00ec*/ 	.word	0x00000020


	//----- nvinfo : EIATTR_FRAME_SIZE
	.align		4
.L_40:
        /*00f0*/ 	.byte	0x04, 0x11
        /*00f2*/ 	.short	(.L_42 - .L_41)
	.align		4
.L_41:
        /*00f4*/ 	.word	index@(_ZN4Test8kernel_GEPfiii)
        /*00f8*/ 	.word	0x00000020


	//----- nvinfo : EIATTR_REGCOUNT
	.align		4
.L_42:
        /*00fc*/ 	.byte	0x04, 0x2f
        /*00fe*/ 	.short	(.L_44 - .L_43)
	.align		4
.L_43:
        /*0100*/ 	.word	index@(_ZN4Test9kernel_G2EPfiii)
        /*0104*/ 	.word	0x0000001a


	//----- nvinfo : EIATTR_FRAME_SIZE
	.align		4
.L_44:
        /*0108*/ 	.byte	0x04, 0x11
        /*010a*/ 	.short	(.L_46 - .L_45)
	.align		4
.L_45:
        /*010c*/ 	.word	index@($__internal_0_$__cuda_sm20_sqrt_rn_f32_slowpath)
        /*0110*/ 	.word	0x00000020


	//----- nvinfo : EIATTR_FRAME_SIZE
	.align		4
.L_46:
        /*0114*/ 	.byte	0x04, 0x11
        /*0116*/ 	.short	(.L_48 - .L_47)
	.align		4
.L_47:
        /*0118*/ 	.word	index@(_ZN4Test9kernel_G2EPfiii)
        /*011c*/ 	.word	0x00000020


	//----- nvinfo : EIATTR_MIN_STACK_SIZE
	.align		4
.L_48:
        /*0120*/ 	.byte	0x04, 0x12
        /*0122*/ 	.short	(.L_50 - .L_49)
	.align		4
.L_49:
        /*0124*/ 	.word	index@(_ZN4Test9kernel_G2EPfiii)
        /*0128*/ 	.word	0x00000020


	//----- nvinfo : EIATTR_MIN_STACK_SIZE
	.align		4
.L_50:
        /*012c*/ 	.byte	0x04, 0x12
        /*012e*/ 	.short	(.L_52 - .L_51)
	.align		4
.L_51:
        /*0130*/ 	.word	index@(_ZN4Test8kernel_GEPfiii)
        /*0134*/ 	.word	0x00000020


	//----- nvinfo : EIATTR_MIN_STACK_SIZE
	.align		4
.L_52:
        /*0138*/ 	.byte	0x04, 0x12
        /*013a*/ 	.short	(.L_54 - .L_53)
	.align		4
.L_53:
        /*013c*/ 	.word	index@(_ZN4Test8kernel_FEPfiii)
        /*0140*/ 	.word	0x00000020


	//----- nvinfo : EIATTR_MIN_STACK_SIZE
	.align		4
.L_54:
        /*0144*/ 	.byte	0x04, 0x12
        /*0146*/ 	.short	(.L_56 - .L_55)
	.align		4
.L_55:
        /*0148*/ 	.word	index@(_ZN4Test9kernel_B2EPfiii)
        /*014c*/ 	.word	0x00000020


	//----- nvinfo : EIATTR_MIN_STACK_SIZE
	.align		4
.L_56:
        /*0150*/ 	.byte	0x04, 0x12
        /*0152*/ 	.short	(.L_58 - .L_57)
	.align		4
.L_57:
        /*0154*/ 	.word	index@(_ZN4Test8kernel_BEPfiii)
        /*0158*/ 	.word	0x00000020


	//----- nvinfo : EIATTR_MIN_STACK_SIZE
	.align		4
.L_58:
        /*015c*/ 	.byte	0x04, 0x12
        /*015e*/ 	.short	(.L_60 - .L_59)
	.align		4
.L_59:
        /*0160*/ 	.word	index@(_ZN4Test8kernel_HEPfiii)
        /*0164*/ 	.word	0x00000020


	//----- nvinfo : EIATTR_MIN_STACK_SIZE
	.align		4
.L_60:
        /*0168*/ 	.byte	0x04, 0x12
        /*016a*/ 	.short	(.L_62 - .L_61)
	.align		4
.L_61:
        /*016c*/ 	.word	index@(_ZN4Test8kernel_AEPfiii)
        /*0170*/ 	.word	0x00000020


	//----- nvinfo : EIATTR_MIN_STACK_SIZE
	.align		4
.L_62:
        /*0174*/ 	.byte	0x04, 0x12
        /*0176*/ 	.short	(.L_64 - .L_63)
	.align		4
.L_63:
        /*0178*/ 	.word	index@(_ZN4Test11kernel_testEPfiii)
        /*017c*/ 	.word	0x00000000
.L_64:


//--------------------- .nv.compat                --------------------------
	.section	.nv.compat,"",@"SHT_CUDA_COMPAT_INFO"
	.align	4
        /*0000*/ 	.byte	0x02, 0x09, 0x00, 0x00, 0x02, 0x02, 0x01, 0x00, 0x02, 0x05, 0x05, 0x00, 0x03, 0x07, 0x01, 0x01
        /*0010*/ 	.byte	0x02, 0x03, 0x00, 0x00, 0x02, 0x06, 0x01, 0x00, 0x04, 0x0b, 0x08, 0x00, 0x01, 0x00, 0x00, 0x00
        /*0020*/ 	.byte	0x00, 0x00, 0x00, 0x00


//--------------------- .nv.info._ZN4Test9kernel_G2EPfiii --------------------------
	.section	.nv.info._ZN4Test9kernel_G2EPfiii,"",@"SHT_CUDA_INFO"
	.sectionflags	@""
	.align	4


	//----- nvinfo : EIATTR_CUDA_API_VERSION
	.align		4
        /*0000*/ 	.byte	0x04, 0x37
        /*0002*/ 	.short	(.L_66 - .L_65)
.L_65:
        /*0004*/ 	.word	0x00000082


	//----- nvinfo : EIATTR_KPARAM_INFO
	.align		4
.L_66:
        /*0008*/ 	.byte	0x04, 0x17
        /*000a*/ 	.short	(.L_68 - .L_67)
.L_67:
        /*000c*/ 	.word	0x00000000
        /*0010*/ 	.short	0x0003
        /*0012*/ 	.short	0x0010
        /*0014*/ 	.byte	0x00, 0xf0, 0x11, 0x00


	//----- nvinfo : EIATTR_KPARAM_INFO
	.align		4
.L_68:
        /*0018*/ 	.byte	0x04, 0x17
        /*001a*/ 	.short	(.L_70 - .L_69)
.L_69:
        /*001c*/ 	.word	0x00000000
        /*0020*/ 	.short	0x0002
        /*0022*/ 	.short	0x000c
        /*0024*/ 	.byte	0x00, 0xf0, 0x11, 0x00


	//----- nvinfo : EIATTR_KPARAM_INFO
	.align		4
.L_70:
        /*0028*/ 	.byte	0x04, 0x17
        /*002a*/ 	.short	(.L_72 - .L_71)
.L_71:
        /*002c*/ 	.word	0x00000000
        /*0030*/ 	.short	0x0001
        /*0032*/ 	.short	0x0008
        /*0034*/ 	.byte	0x00, 0xf0, 0x11, 0x00


	//----- nvinfo : EIATTR_KPARAM_INFO
	.align		4
.L_72:
        /*0038*/ 	.byte	0x04, 0x17
        /*003a*/ 	.short	(.L_74 - .L_73)
.L_73:
        /*003c*/ 	.word	0x00000000
        /*0040*/ 	.short	0x0000
        /*0042*/ 	.short	0x0000
        /*0044*/ 	.byte	0x00, 0xf5, 0x21, 0x00


	//----- nvinfo : EIATTR_SPARSE_MMA_MASK
	.align		4
.L_74:
        /*0048*/ 	.byte	0x03, 0x50
        /*004a*/ 	.short	0x0000


	//----- nvinfo : EIATTR_MAXREG_COUNT
	.align		4
        /*004c*/ 	.byte	0x03, 0x1b
        /*004e*/ 	.short	0x00ff


	//----- nvinfo : EIATTR_MERCURY_ISA_VERSION
	.align		4
        /*0050*/ 	.byte	0x03, 0x5f
        /*0052*/ 	.short	0x0101


	//----- nvinfo : EIATTR_VRC_CTA_INIT_COUNT
	.align		4
        /*0054*/ 	.byte	0x02, 0x4a
	.zero		1
	.zero		1


	//----- nvinfo : EIATTR_EXIT_INSTR_OFFSETS
	.align		4
        /*0058*/ 	.byte	0x04, 0x1c
        /*005a*/ 	.short	(.L_76 - .L_75)


	//   ....[0]....
.L_75:
        /*005c*/ 	.word	0x00000560


	//   ....[1]....
        /*0060*/ 	.word	0x00000600


	//   ....[2]....
        /*0064*/ 	.word	0x00001c90


	//----- nvinfo : EIATTR_CRS_STACK_SIZE
	.align		4
.L_76:
        /*0068*/ 	.byte	0x04, 0x1e
        /*006a*/ 	.short	(.L_78 - .L_77)
.L_77:
        /*006c*/ 	.word	0x00000000


	//----- nvinfo : EIATTR_CBANK_PARAM_SIZE
	.align		4
.L_78:
        /*0070*/ 	.byte	0x03, 0x19
        /*0072*/ 	.short	0x0014


	//----- nvinfo : EIATTR_PARAM_CBANK
	.align		4
        /*0074*/ 	.byte	0x04, 0x0a
        /*0076*/ 	.short	(.L_80 - .L_79)
	.align		4
.L_79:
        /*0078*/ 	.word	index@(.nv.constant0._ZN4Test9kernel_G2EPfiii)
        /*007c*/ 	.short	0x0380
        /*007e*/ 	.short	0x0014


	//----- nvinfo : EIATTR_SW_WAR
	.align		4
.L_80:
        /*0080*/ 	.byte	0x04, 0x36
        /*0082*/ 	.short	(.L_82 - .L_81)
.L_81:
        /*0084*/ 	.word	0x00000008
.L_82:


//--------------------- .nv.info._ZN4Test8kernel_GEPfiii --------------------------
	.section	.nv.info._ZN4Test8kernel_GEPfiii,"",@"SHT_CUDA_INFO"
	.sectionflags	@""
	.align	4


	//----- nvinfo : EIATTR_CUDA_API_VERSION
	.align		4
        /*0000*/ 	.byte	0x04, 0x37
        /*0002*/ 	.short	(.L_84 - .L_83)
.L_83:
        /*0004*/ 	.word	0x00000082


	//----- nvinfo : EIATTR_KPARAM_INFO
	.align		4
.L_84:
        /*0008*/ 	.byte	0x04, 0x17
        /*000a*/ 	.short	(.L_86 - .L_85)
.L_85:
        /*000c*/ 	.word	0x00000000
        /*0010*/ 	.short	0x0003
        /*0012*/ 	.short	0x0010
        /*0014*/ 	.byte	0x00, 0xf0, 0x11, 0x00


	//----- nvinfo : EIATTR_KPARAM_INFO
	.align		4
.L_86:
        /*0018*/ 	.byte	0x04, 0x17
        /*001a*/ 	.short	(.L_88 - .L_87)
.L_87:
        /*001c*/ 	.word	0x00000000
        /*0020*/ 	.short	0x0002
        /*0022*/ 	.short	0x000c
        /*0024*/ 	.byte	0x00, 0xf0, 0x11, 0x00


	//----- nvinfo : EIATTR_KPARAM_INFO
	.align		4
.L_88:
        /*0028*/ 	.byte	0x04, 0x17
        /*002a*/ 	.short	(.L_90 - .L_89)
.L_89:
        /*002c*/ 	.word	0x00000000
        /*0030*/ 	.short	0x0001
        /*0032*/ 	.short	0x0008
        /*0034*/ 	.byte	0x00, 0xf0, 0x11, 0x00


	//----- nvinfo : EIATTR_KPARAM_INFO
	.align		4
.L_90:
        /*0038*/ 	.byte	0x04, 0x17
        /*003a*/ 	.short	(.L_92 - .L_91)
.L_91:
        /*003c*/ 	.word	0x00000000
        /*0040*/ 	.short	0x0000
        /*0042*/ 	.short	0x0000
        /*0044*/ 	.byte	0x00, 0xf5, 0x21, 0x00


	//----- nvinfo : EIATTR_SPARSE_MMA_MASK
	.align		4
.L_92:
        /*0048*/ 	.byte	0x03, 0x50
        /*004a*/ 	.short	0x0000


	//----- nvinfo : EIATTR_MAXREG_COUNT
	.align		4
        /*004c*/ 	.byte	0x03, 0x1b
        /*004e*/ 	.short	0x00ff


	//----- nvinfo : EIATTR_MERCURY_ISA_VERSION
	.align		4
        /*0050*/ 	.byte	0x03, 0x5f
        /*0052*/ 	.short	0x0101


	//----- nvinfo : EIATTR_VRC_CTA_INIT_COUNT
	.align		4
        /*0054*/ 	.byte	0x02, 0x4a
	.zero		1
	.zero		1


	//----- nvinfo : EIATTR_EXIT_INSTR_OFFSETS
	.align		4
        /*0058*/ 	.byte	0x04, 0x1c
        /*005a*/ 	.short	(.L_94 - .L_93)


	//   ....[0]....
.L_93:
        /*005c*/ 	.word	0x00000560


	//   ....[1]....
        /*0060*/ 	.word	0x00000600


	//   ....[2]....
        /*0064*/ 	.word	0x00001cc0


	//----- nvinfo : EIATTR_CRS_STACK_SIZE
	.align		4
.L_94:
        /*0068*/ 	.byte	0x04, 0x1e
        /*006a*/ 	.short	(.L_96 - .L_95)
.L_95:
        /*006c*/ 	.word	0x00000000


	//----- nvinfo : EIATTR_CBANK_PARAM_SIZE
	.align		4
.L_96:
        /*0070*/ 	.byte	0x03, 0x19
        /*0072*/ 	.short	0x0014


	//----- nvinfo : EIATTR_PARAM_CBANK
	.align		4
        /*0074*/ 	.byte	0x04, 0x0a
        /*0076*/ 	.short	(.L_98 - .L_97)
	.align		4
.L_97:
        /*0078*/ 	.word	index@(.nv.constant0._ZN4Test8kernel_GEPfiii)
        /*007c*/ 	.short	0x0380
        /*007e*/ 	.short	0x0014


	//----- nvinfo : EIATTR_SW_WAR
	.align		4
.L_98:
        /*0080*/ 	.byte	0x04, 0x36
        /*0082*/ 	.short	(.L_100 - .L_99)
.L_99:
        /*0084*/ 	.word	0x00000008
.L_100:


//--------------------- .nv.info._ZN4Test8kernel_FEPfiii --------------------------
	.section	.nv.info._ZN4Test8kernel_FEPfiii,"",@"SHT_CUDA_INFO"
	.sectionflags	@""
	.align	4


	//----- nvinfo : EIATTR_CUDA_API_VERSION
	.align		4
        /*0000*/ 	.byte	0x04, 0x37
        /*0002*/ 	.short	(.L_102 - .L_101)
.L_101:
        /*0004*/ 	.word	0x00000082


	//----- nvinfo : EIATTR_KPARAM_INFO
	.align		4
.L_102:
        /*0008*/ 	.byte	0x04, 0x17
        /*000a*/ 	.short	(.L_104 - .L_103)
.L_103:
        /*000c*/ 	.word	0x00000000
        /*0010*/ 	.short	0x0003
        /*0012*/ 	.short	0x0010
        /*0014*/ 	.byte	0x00, 0xf0, 0x11, 0x00


	//----- nvinfo : EIATTR_KPARAM_INFO
	.align		4
.L_104:
        /*0018*/ 	.byte	0x04, 0x17
        /*001a*/ 	.short	(.L_106 - .L_105)
.L_105:
        /*001c*/ 	.word	0x00000000
        /*0020*/ 	.short	0x0002
        /*0022*/ 	.short	0x000c
        /*0024*/ 	.byte	0x00, 0xf0, 0x11, 0x00


	//----- nvinfo : EIATTR_KPARAM_INFO
	.align		4
.L_106:
        /*0028*/ 	.byte	0x04, 0x17
        /*002a*/ 	.short	(.L_108 - .L_107)
.L_107:
        /*002c*/ 	.word	0x00000000
        /*0030*/ 	.short	0x0001
        /*0032*/ 	.short	0x0008
        /*0034*/ 	.byte	0x00, 0xf0, 0x11, 0x00


	//----- nvinfo : EIATTR_KPARAM_INFO
	.align		4
.L_108:
        /*0038*/ 	.byte	0x04, 0x17
        /*003a*/ 	.short	(.L_110 - .L_109)
.L_109:
        /*003c*/ 	.word	0x00000000
        /*0040*/ 	.short	0x0000
        /*0042*/ 	.short	0x0000
        /*0044*/ 	.byte	0x00, 0xf5, 0x21, 0x00


	//----- nvinfo : EIATTR_SPARSE_MMA_MASK
	.align		4
.L_110:
        /*0048*/ 	.byte	0x03, 0x50
        /*004a*/ 	.short	0x0000


	//----- nvinfo : EIATTR_MAXREG_COUNT
	.align		4
        /*004c*/ 	.byte	0x03, 0x1b
        /*004e*/ 	.short	0x00ff


	//----- nvinfo : EIATTR_MERCURY_ISA_VERSION
	.align		4
        /*0050*/ 	.byte	0x03, 0x5f
        /*0052*/ 	.short	0x0101


	//----- nvinfo : EIATTR_VRC_CTA_INIT_COUNT
	.align		4
        /*0054*/ 	.byte	0x02, 0x4a
	.zero		1
	.zero		1


	//----- nvinfo : EIATTR_EXIT_INSTR_OFFSETS
	.align		4
        /*0058*/ 	.byte	0x04, 0x1c
        /*005a*/ 	.short	(.L_112 - .L_111)


	//   ....[0]....
.L_111:
        /*005c*/ 	.word	0x000000e0


	//   ....[1]....
        /*0060*/ 	.word	0x000014d0


	//----- nvinfo : EIATTR_CRS_STACK_SIZE
	.align		4
.L_112:
        /*0064*/ 	.byte	0x04, 0x1e
        /*0066*/ 	.short	(.L_114 - .L_113)
.L_113:
        /*0068*/ 	.word	0x00000000


	//----- nvinfo : EIATTR_CBANK_PARAM_SIZE
	.align		4
.L_114:
        /*006c*/ 	.byte	0x03, 0x19
        /*006e*/ 	.short	0x0014


	//----- nvinfo : EIATTR_PARAM_CBANK
	.align		4
        /*0070*/ 	.byte	0x04, 0x0a
        /*0072*/ 	.short	(.L_116 - .L_115)
	.align		4
.L_115:
        /*0074*/ 	.word	index@(.nv.constant0._ZN4Test8kernel_FEPfiii)
        /*0078*/ 	.short	0x0380
        /*007a*/ 	.short	0x0014


	//----- nvinfo : EIATTR_SW_WAR
	.align		4
.L_116:
        /*007c*/ 	.byte	0x04, 0x36
        /*007e*/ 	.short	(.L_118 - .L_117)
.L_117:
        /*0080*/ 	.word	0x00000008
.L_118:


//--------------------- .nv.info._ZN4Test9kernel_B2EPfiii --------------------------
	.section	.nv.info._ZN4Test9kernel_B2EPfiii,"",@"SHT_CUDA_INFO"
	.sectionflags	@""
	.align	4


	//----- nvinfo : EIATTR_CUDA_API_VERSION
	.align		4
        /*0000*/ 	.byte	0x04, 0x37
        /*0002*/ 	.short	(.L_120 - .L_119)
.L_119:
        /*0004*/ 	.word	0x00000082


	//----- nvinfo : EIATTR_KPARAM_INFO
	.align		4
.L_120:
        /*0008*/ 	.byte	0x04, 0x17
        /*000a*/ 	.short	(.L_122 - .L_121)
.L_121:
        /*000c*/ 	.word	0x00000000
        /*0010*/ 	.short	0x0003
        /*0012*/ 	.short	0x0010
        /*0014*/ 	.byte	0x00, 0xf0, 0x11, 0x00


	//----- nvinfo : EIATTR_KPARAM_INFO
	.align		4
.L_122:
        /*0018*/ 	.byte	0x04, 0x17
        /*001a*/ 	.short	(.L_124 - .L_123)
.L_123:
        /*001c*/ 	.word	0x00000000
        /*0020*/ 	.short	0x0002
        /*0022*/ 	.short	0x000c
        /*0024*/ 	.byte	0x00, 0xf0, 0x11, 0x00


	//----- nvinfo : EIATTR_KPARAM_INFO
	.align		4
.L_124:
        /*0028*/ 	.byte	0x04, 0x17
        /*002a*/ 	.short	(.L_126 - .L_125)
.L_125:
        /*002c*/ 	.word	0x00000000
        /*0030*/ 	.short	0x0001
        /*0032*/ 	.short	0x0008
        /*0034*/ 	.byte	0x00, 0xf0, 0x11, 0x00


	//----- nvinfo : EIATTR_KPARAM_INFO
	.align		4
.L_126:
        /*0038*/ 	.byte	0x04, 0x17
        /*003a*/ 	.short	(.L_128 - .L_127)
.L_127:
        /*003c*/ 	.word	0x00000000
        /*0040*/ 	.short	0x0000
        /*0042*/ 	.short	0x0000
        /*0044*/ 	.byte	0x00, 0xf5, 0x21, 0x00


	//----- nvinfo : EIATTR_SPARSE_MMA_MASK
	.align		4
.L_128:
        /*0048*/ 	.byte	0x03, 0x50
        /*004a*/ 	.short	0x0000


	//----- nvinfo : EIATTR_MAXREG_COUNT
	.align		4
        /*004c*/ 	.byte	0x03, 0x1b
        /*004e*/ 	.short	0x00ff


	//----- nvinfo : EIATTR_MERCURY_ISA_VERSION
	.align		4
        /*0050*/ 	.byte	0x03, 0x5f
        /*0052*/ 	.short	0x0101


	//----- nvinfo : EIATTR_VRC_CTA_INIT_COUNT
	.align		4
        /*0054*/ 	.byte	0x02, 0x4a
	.zero		1
	.zero		1


	//----- nvinfo : EIATTR_EXIT_INSTR_OFFSETS
	.align		4
        /*0058*/ 	.byte	0x04, 0x1c
        /*005a*/ 	.short	(.L_130 - .L_129)


	//   ....[0]....
.L_129:
        /*005c*/ 	.word	0x000000f0


	//   ....[1]....
        /*0060*/ 	.word	0x00001680


	//----- nvinfo : EIATTR_CRS_STACK_SIZE
	.align		4
.L_130:
        /*0064*/ 	.byte	0x04, 0x1e
        /*0066*/ 	.short	(.L_132 - .L_131)
.L_131:
        /*0068*/ 	.word	0x00000000


	//----- nvinfo : EIATTR_CBANK_PARAM_SIZE
	.align		4
.L_132:
        /*006c*/ 	.byte	0x03, 0x19
        /*006e*/ 	.short	0x0014


	//----- nvinfo : EIATTR_PARAM_CBANK
	.align		4
        /*0070*/ 	.byte	0x04, 0x0a
        /*0072*/ 	.short	(.L_134 - .L_133)
	.align		4
.L_133:
        /*0074*/ 	.word	index@(.nv.constant0._ZN4Test9kernel_B2EPfiii)
        /*0078*/ 	.short	0x0380
        /*007a*/ 	.short	0x0014


	//----- nvinfo : EIATTR_SW_WAR
	.align		4
.L_134:
        /*007c*/ 	.byte	0x04, 0x36
        /*007e*/ 	.short	(.L_136 - .L_135)
.L_135:
        /*0080*/ 	.word	0x00000008
.L_136:


//--------------------- .nv.info._ZN4Test8kernel_BEPfiii --------------------------
	.section	.nv.info._ZN4Test8kernel_BEPfiii,"",@"SHT_CUDA_INFO"
	.sectionflags	@""
	.align	4


	//----- nvinfo : EIATTR_CUDA_API_VERSION
	.align		4
        /*0000*/ 	.byte	0x04, 0x37
        /*0002*/ 	.short	(.L_138 - .L_137)
.L_137:
        /*0004*/ 	.word	0x00000082


	//----- nvinfo : EIATTR_KPARAM_INFO
	.align		4
.L_138:
        /*0008*/ 	.byte	0x04, 0x17
        /*000a*/ 	.short	(.L_140 - .L_139)
.L_139:
        /*000c*/ 	.word	0x00000000
        /*0010*/ 	.short	0x0003
        /*0012*/ 	.short	0x0010
        /*0014*/ 	.byte	0x00, 0xf0, 0x11, 0x00


	//----- nvinfo : EIATTR_KPARAM_INFO
	.align		4
.L_140:
        /*0018*/ 	.byte	0x04, 0x17
        /*001a*/ 	.short	(.L_142 - .L_141)
.L_141:
        /*001c*/ 	.word	0x00000000
        /*0020*/ 	.short	0x0002
        /*0022*/ 	.short	0x000c
        /*0024*/ 	.byte	0x00, 0xf0, 0x11, 0x00


	//----- nvinfo : EIATTR_KPARAM_INFO
	.align		4
.L_142:
        /*0028*/ 	.byte	0x04, 0x17
        /*002a*/ 	.short	(.L_144 - .L_143)
.L_143:
        /*002c*/ 	.word	0x00000000
        /*0030*/ 	.short	0x0001
        /*0032*/ 	.short	0x0008
        /*0034*/ 	.byte	0x00, 0xf0, 0x11, 0x00


	//----- nvinfo : EIATTR_KPARAM_INFO
	.align		4
.L_144:
        /*0038*/ 	.byte	0x04, 0x17
        /*003a*/ 	.short	(.L_146 - .L_145)
.L_145:
        /*003c*/ 	.word	0x00000000
        /*0040*/ 	.short	0x0000
        /*0042*/ 	.short	0x0000
        /*0044*/ 	.byte	0x00, 0xf5, 0x21, 0x00


	//----- nvinfo : EIATTR_SPARSE_MMA_MASK
	.align		4
.L_146:
        /*0048*/ 	.byte	0x03, 0x50
        /*004a*/ 	.short	0x0000


	//----- nvinfo : EIATTR_MAXREG_COUNT
	.align		4
        /*004c*/ 	.byte	0x03, 0x1b
        /*004e*/ 	.short	0x00ff


	//----- nvinfo : EIATTR_MERCURY_ISA_VERSION
	.align		4
        /*0050*/ 	.byte	0x03, 0x5f
        /*0052*/ 	.short	0x0101


	//----- nvinfo : EIATTR_VRC_CTA_INIT_COUNT
	.align		4
        /*0054*/ 	.byte	0x02, 0x4a
	.zero		1
	.zero		1


	//----- nvinfo : EIATTR_EXIT_INSTR_OFFSETS
	.align		4
        /*0058*/ 	.byte	0x04, 0x1c
        /*005a*/ 	.short	(.L_148 - .L_147)


	//   ....[0]....
.L_147:
        /*005c*/ 	.word	0x000016b0


	//   ....[1]....
        /*0060*/ 	.word	0x000016e0


	//   ....[2]....
        /*0064*/ 	.word	0x00003f40


	//----- nvinfo : EIATTR_CRS_STACK_SIZE
	.align		4
.L_148:
        /*0068*/ 	.byte	0x04, 0x1e
        /*006a*/ 	.short	(.L_150 - .L_149)
.L_149:
        /*006c*/ 	.word	0x00000000


	//----- nvinfo : EIATTR_CBANK_PARAM_SIZE
	.align		4
.L_150:
        /*0070*/ 	.byte	0x03, 0x19
        /*0072*/ 	.short	0x0014


	//----- nvinfo : EIATTR_PARAM_CBANK
	.align		4
        /*0074*/ 	.byte	0x04, 0x0a
        /*0076*/ 	.short	(.L_152 - .L_151)
	.align		4
.L_151:
        /*0078*/ 	.word	index@(.nv.constant0._ZN4Test8kernel_BEPfiii)
        /*007c*/ 	.short	0x0380
        /*007e*/ 	.short	0x0014


	//----- nvinfo : EIATTR_SW_WAR
	.align		4
.L_152:
        /*0080*/ 	.byte	0x04, 0x36
        /*0082*/ 	.short	(.L_154 - .L_153)
.L_153:
        /*0084*/ 	.word	0x00000008
.L_154:


//--------------------- .nv.info._ZN4Test8kernel_HEPfiii --------------------------
	.section	.nv.info._ZN4Test8kernel_HEPfiii,"",@"SHT_CUDA_INFO"
	.sectionflags	@""
	.align	4


	//----- nvinfo : EIATTR_CUDA_API_VERSION
	.align		4
        /*0000*/ 	.byte	0x04, 0x37
        /*0002*/ 	.short	(.L_156 - .L_155)
.L_155:
        /*0004*/ 	.word	0x00000082


	//----- nvinfo : EIATTR_KPARAM_INFO
	.align		4
.L_156:
        /*0008*/ 	.byte	0x04, 0x17
        /*000a*/ 	.short	(.L_158 - .L_157)
.L_157:
        /*000c*/ 	.word	0x00000000
        /*0010*/ 	.short	0x0003
        /*0012*/ 	.short	0x0010
        /*0014*/ 	.byte	0x00, 0xf0, 0x11, 0x00


	//----- nvinfo : EIATTR_KPARAM_INFO
	.align		4
.L_158:
        /*0018*/ 	.byte	0x04, 0x17
        /*001a*/ 	.short	(.L_160 - .L_159)
.L_159:
        /*001c*/ 	.word	0x00000000
        /*0020*/ 	.short	0x0002
        /*0022*/ 	.short	0x000c
        /*0024*/ 	.byte	0x00, 0xf0, 0x11, 0x00


	//----- nvinfo : EIATTR_KPARAM_INFO
	.align		4
.L_160:
        /*0028*/ 	.byte	0x04, 0x17
        /*002a*/ 	.short	(.L_162 - .L_161)
.L_161:
        /*002c*/ 	.word	0x00000000
        /*0030*/ 	.short	0x0001
        /*0032*/ 	.short	0x0008
        /*0034*/ 	.byte	0x00, 0xf0, 0x11, 0x00


	//----- nvinfo : EIATTR_KPARAM_INFO
	.align		4
.L_162:
        /*0038*/ 	.byte	0x04, 0x17
        /*003a*/ 	.short	(.L_164 - .L_163)
.L_163:
        /*003c*/ 	.word	0x00000000
        /*0040*/ 	.short	0x0000
        /*0042*/ 	.short	0x0000
        /*0044*/ 	.byte	0x00, 0xf5, 0x21, 0x00


	//----- nvinfo : EIATTR_SPARSE_MMA_MASK
	.align		4
.L_164:
        /*0048*/ 	.byte	0x03, 0x50
        /*004a*/ 	.short	0x0000


	//----- nvinfo : EIATTR_MAXREG_COUNT
	.align		4
        /*004c*/ 	.byte	0x03, 0x1b
        /*004e*/ 	.short	0x00ff


	//----- nvinfo : EIATTR_MERCURY_ISA_VERSION
	.align		4
        /*0050*/ 	.byte	0x03, 0x5f
        /*0052*/ 	.short	0x0101


	//----- nvinfo : EIATTR_VRC_CTA_INIT_COUNT
	.align		4
        /*0054*/ 	.byte	0x02, 0x4a
	.zero		1
	.zero		1


	//----- nvinfo : EIATTR_EXIT_INSTR_OFFSETS
	.align		4
        /*0058*/ 	.byte	0x04, 0x1c
        /*005a*/ 	.short	(.L_166 - .L_165)


	//   ....[0]....
.L_165:
        /*005c*/ 	.word	0x000000d0


	//   ....[1]....
        /*0060*/ 	.word	0x000023c0


	//----- nvinfo : EIATTR_CRS_STACK_SIZE
	.align		4
.L_166:
        /*0064*/ 	.byte	0x04, 0x1e
        /*0066*/ 	.short	(.L_168 - .L_167)
.L_167:
        /*0068*/ 	.word	0x00000000


	//----- nvinfo : EIATTR_CBANK_PARAM_SIZE
	.align		4
.L_168:
        /*006c*/ 	.byte	0x03, 0x19
        /*006e*/ 	.short	0x0014


	//----- nvinfo : EIATTR_PARAM_CBANK
	.align		4
        /*0070*/ 	.byte	0x04, 0x0a
        /*0072*/ 	.short	(.L_170 - .L_169)
	.align		4
.L_169:
        /*0074*/ 	.word	index@(.nv.constant0._ZN4Test8kernel_HEPfiii)
        /*0078*/ 	.short	0x0380
        /*007a*/ 	.short	0x0014


	//----- nvinfo : EIATTR_SW_WAR
	.align		4
.L_170:
        /*007c*/ 	.byte	0x04, 0x36
        /*007e*/ 	.short	(.L_172 - .L_171)
.L_171:
        /*0080*/ 	.word	0x00000008
.L_172:


//--------------------- .nv.info._ZN4Test8kernel_AEPfiii --------------------------
	.section	.nv.info._ZN4Test8kernel_AEPfiii,"",@"SHT_CUDA_INFO"
	.sectionflags	@""
	.align	4


	//----- nvinfo : EIATTR_CUDA_API_VERSION
	.align		4
        /*0000*/ 	.byte	0x04, 0x37
        /*0002*/ 	.short	(.L_174 - .L_173)
.L_173:
        /*0004*/ 	.word	0x00000082


	//----- nvinfo : EIATTR_KPARAM_INFO
	.align		4
.L_174:
        /*0008*/ 	.byte	0x04, 0x17
        /*000a*/ 	.short	(.L_176 - .L_175)
.L_175:
        /*000c*/ 	.word	0x00000000
        /*0010*/ 	.short	0x0003
        /*0012*/ 	.short	0x0010
        /*0014*/ 	.byte	0x00, 0xf0, 0x11, 0x00


	//----- nvinfo : EIATTR_KPARAM_INFO
	.align		4
.L_176:
        /*0018*/ 	.byte	0x04, 0x17
        /*001a*/ 	.short	(.L_178 - .L_177)
.L_177:
        /*001c*/ 	.word	0x00000000
        /*0020*/ 	.short	0x0002
        /*0022*/ 	.short	0x000c
        /*0024*/ 	.byte	0x00, 0xf0, 0x11, 0x00


	//----- nvinfo : EIATTR_KPARAM_INFO
	.align		4
.L_178:
        /*0028*/ 	.byte	0x04, 0x17
        /*002a*/ 	.short	(.L_180 - .L_179)
.L_179:
        /*002c*/ 	.word	0x00000000
        /*0030*/ 	.short	0x0001
        /*0032*/ 	.short	0x0008
        /*0034*/ 	.byte	0x00, 0xf0, 0x11, 0x00


	//----- nvinfo : EIATTR_KPARAM_INFO
	.align		4
.L_180:
        /*0038*/ 	.byte	0x04, 0x17
        /*003a*/ 	.short	(.L_182 - .L_181)
.L_181:
        /*003c*/ 	.word	0x00000000
        /*0040*/ 	.short	0x0000
        /*0042*/ 	.short	0x0000
        /*0044*/ 	.byte	0x00, 0xf5, 0x21, 0x00


	//----- nvinfo : EIATTR_SPARSE_MMA_MASK
	.align		4
.L_182:
        /*0048*/ 	.byte	0x03, 0x50
        /*004a*/ 	.short	0x0000


	//----- nvinfo : EIATTR_MAXREG_COUNT
	.align		4
        /*004c*/ 	.byte	0x03, 0x1b
        /*004e*/ 	.short	0x00ff


	//----- nvinfo : EIATTR_MERCURY_ISA_VERSION
	.align		4
        /*0050*/ 	.byte	0x03, 0x5f
        /*0052*/ 	.short	0x0101


	//----- nvinfo : EIATTR_VRC_CTA_INIT_COUNT
	.align		4
        /*0054*/ 	.byte	0x02, 0x4a
	.zero		1
	.zero		1


	//----- nvinfo : EIATTR_EXIT_INSTR_OFFSETS
	.align		4
        /*0058*/ 	.byte	0x04, 0x1c
        /*005a*/ 	.short	(.L_184 - .L_183)


	//   ....[0]....
.L_183:
        /*005c*/ 	.word	0x00000080


	//   ....[1]....
        /*0060*/ 	.word	0x000000f0


	//   ....[2]....
        /*0064*/ 	.word	0x00001880


	//----- nvinfo : EIATTR_INDIRECT_BRANCH_TARGETS
	.align		4
.L_184:
        /*0068*/ 	.byte	0x04, 0x34
        /*006a*/ 	.short	(.L_186 - .L_185)


	//   ....[0]....
.L_185:
        /*006c*/ 	.word	.L_x_283@srel
        /*0070*/ 	.short	0x0
        /*0072*/ 	.short	0x0
        /*0074*/ 	.word	0x3
        /*0078*/ 	.word	.L_x_284@srel
        /*007c*/ 	.word	.L_x_285@srel
        /*0080*/ 	.word	.L_x_286@srel


	//----- nvinfo : EIATTR_CRS_STACK_SIZE
	.align		4
.L_186:
        /*0084*/ 	.byte	0x04, 0x1e
        /*0086*/ 	.short	(.L_188 - .L_187)
.L_187:
        /*0088*/ 	.word	0x00000000


	//----- nvinfo : EIATTR_CBANK_PARAM_SIZE
	.align		4
.L_188:
        /*008c*/ 	.byte	0x03, 0x19
        /*008e*/ 	.short	0x0014


	//----- nvinfo : EIATTR_PARAM_CBANK
	.align		4
        /*0090*/ 	.byte	0x04, 0x0a
        /*0092*/ 	.short	(.L_190 - .L_189)
	.align		4
.L_189:
        /*0094*/ 	.word	index@(.nv.constant0._ZN4Test8kernel_AEPfiii)
        /*0098*/ 	.short	0x0380
        /*009a*/ 	.short	0x0014


	//----- nvinfo : EIATTR_SW_WAR
	.align		4
.L_190:
        /*009c*/ 	.byte	0x04, 0x36
        /*009e*/ 	.short	(.L_192 - .L_191)
.L_191:
        /*00a0*/ 	.word	0x00000008
.L_192:


//--------------------- .nv.info._ZN4Test11kernel_testEPfiii --------------------------
	.section	.nv.info._ZN4Test11kernel_testEPfiii,"",@"SHT_CUDA_INFO"
	.sectionflags	@""
	.align	4


	//----- nvinfo : EIATTR_CUDA_API_VERSION
	.align		4
        /*0000*/ 	.byte	0x04, 0x37
        /*0002*/ 	.short	(.L_194 - .L_193)
.L_193:
        /*0004*/ 	.word	0x00000082


	//----- nvinfo : EIATTR_KPARAM_INFO
	.align		4
.L_194:
        /*0008*/ 	.byte	0x04, 0x17
        /*000a*/ 	.short	(.L_196 - .L_195)
.L_195:
        /*000c*/ 	.word	0x00000000
        /*0010*/ 	.short	0x0003
        /*0012*/ 	.short	0x0010
        /*0014*/ 	.byte	0x00, 0xf0, 0x11, 0x00


	//----- nvinfo : EIATTR_KPARAM_INFO
	.align		4
.L_196:
        /*0018*/ 	.byte	0x04, 0x17
        /*001a*/ 	.short	(.L_198 - .L_197)
.L_197:
        /*001c*/ 	.word	0x00000000
        /*0020*/ 	.short	0x0002
        /*0022*/ 	.short	0x000c
        /*0024*/ 	.byte	0x00, 0xf0, 0x11, 0x00


	//----- nvinfo : EIATTR_KPARAM_INFO
	.align		4
.L_198:
        /*0028*/ 	.byte	0x04, 0x17
        /*002a*/ 	.short	(.L_200 - .L_199)
.L_199:
        /*002c*/ 	.word	0x00000000
        /*0030*/ 	.short	0x0001
        /*0032*/ 	.short	0x0008
        /*0034*/ 	.byte	0x00, 0xf0, 0x11, 0x00


	//----- nvinfo : EIATTR_KPARAM_INFO
	.align		4
.L_200:
        /*0038*/ 	.byte	0x04, 0x17
        /*003a*/ 	.short	(.L_202 - .L_201)
.L_201:
        /*003c*/ 	.word	0x00000000
        /*0040*/ 	.short	0x0000
        /*0042*/ 	.short	0x0000
        /*0044*/ 	.byte	0x00, 0xf5, 0x21, 0x00


	//----- nvinfo : EIATTR_SPARSE_MMA_MASK
	.align		4
.L_202:
        /*0048*/ 	.byte	0x03, 0x50
        /*004a*/ 	.short	0x0000


	//----- nvinfo : EIATTR_MAXREG_COUNT
	.align		4
        /*004c*/ 	.byte	0x03, 0x1b
        /*004e*/ 	.short	0x00ff


	//----- nvinfo : EIATTR_MERCURY_ISA_VERSION
	.align		4
        /*0050*/ 	.byte	0x03, 0x5f
        /*0052*/ 	.short	0x0101


	//----- nvinfo : EIATTR_VRC_CTA_INIT_COUNT
	.align		4
        /*0054*/ 	.byte	0x02, 0x4a
	.zero		1
	.zero		1


	//----- nvinfo : EIATTR_EXIT_INSTR_OFFSETS
	.align		4
        /*0058*/ 	.byte	0x04, 0x1c
        /*005a*/ 	.short	(.L_204 - .L_203)


	//   ....[0]....
.L_203:
        /*005c*/ 	.word	0x000000d0


	//   ....[1]....
        /*0060*/ 	.word	0x00001000


	//----- nvinfo : EIATTR_CRS_STACK_SIZE
	.align		4
.L_204:
        /*0064*/ 	.byte	0x04, 0x1e
        /*0066*/ 	.short	(.L_206 - .L_205)
.L_205:
        /*0068*/ 	.word	0x00000000


	//----- nvinfo : EIATTR_CBANK_PARAM_SIZE
	.align		4
.L_206:
        /*006c*/ 	.byte	0x03, 0x19
        /*006e*/ 	.short	0x0014


	//----- nvinfo : EIATTR_PARAM_CBANK
	.align		4
        /*0070*/ 	.byte	0x04, 0x0a
        /*0072*/ 	.short	(.L_208 - .L_207)
	.align		4
.L_207:
        /*0074*/ 	.word	index@(.nv.constant0._ZN4Test11kernel_testEPfiii)
        /*0078*/ 	.short	0x0380
        /*007a*/ 	.short	0x0014


	//----- nvinfo : EIATTR_SW_WAR
	.align		4
.L_208:
        /*007c*/ 	.byte	0x04, 0x36
        /*007e*/ 	.short	(.L_210 - .L_209)
.L_209:
        /*0080*/ 	.word	0x00000008
.L_210:


//--------------------- .nv.callgraph             --------------------------
	.section	.nv.callgraph,"",@"SHT_CUDA_CALLGRAPH"
	.align	4
	.sectionentsize	8
	.align		4
        /*0000*/ 	.word	0x00000000
	.align		4
        /*0004*/ 	.word	0xffffffff
	.align		4
        /*0008*/ 	.word	0x00000000
	.align		4
        /*000c*/ 	.word	0xfffffffe
	.align		4
        /*0010*/ 	.word	0x00000000
	.align		4
        /*0014*/ 	.word	0xfffffffd
	.align		4
        /*0018*/ 	.word	0x00000000
	.align		4
        /*001c*/ 	.word	0xfffffffc


//--------------------- .nv.constant4             --------------------------
	.section	.nv.constant4,"a",@progbits
	.align	8
	.align		8
.nv.constant4:
        /*0000*/ 	.dword	__cudart_i2opi_f


//--------------------- .nv.constant2._ZN4Test8kernel_AEPfiii --------------------------
	.section	.nv.constant2._ZN4Test8kernel_AEPfiii,"a",@progbits
	.sectionflags	@""
	.align	4
.nv.constant2._ZN4Test8kernel_AEPfiii:
        /*0000*/ 	.byte	0x30, 0x0f, 0x00, 0x00, 0x30, 0x09, 0x00, 0x00, 0x00, 0x03, 0x00, 0x00


//--------------------- .text._ZN4Test9kernel_G2EPfiii --------------------------
	.section	.text._ZN4Test9kernel_G2EPfiii,"ax",@progbits
	.align	128
        .global         _ZN4Test9kernel_G2EPfiii
        .type           _ZN4Test9kernel_G2EPfiii,@function
        .size           _ZN4Test9kernel_G2EPfiii,(.L_x_287 - _ZN4Test9kernel_G2EPfiii)
        .other          _ZN4Test9kernel_G2EPfiii,@"STO_CUDA_ENTRY STV_DEFAULT"
_ZN4Test9kernel_G2EPfiii:
.text._ZN4Test9kernel_G2EPfiii:
[----:B------:R-:W0:Y:S08]  /*0000*/  LDC R1, c[0x0][0x37c] ;  /* 0x0000df00ff017b82 */ /* 0x000e300000000800 */
[----:B------:R-:W1:Y:S01]  /*0010*/  LDC R4, c[0x0][0x374] ;  /* 0x0000dd00ff047b82 */ /* 0x000e620000000800 */
[----:B0-----:R-:W-:-:S07]  /*0020*/  VIADD R1, R1, 0xffffffe0 ;  /* 0xffffffe001017836 */ /* 0x001fce0000000000 */
[----:B------:R-:W0:Y:S08]  /*0030*/  LDC R0, c[0x0][0x364] ;  /* 0x0000d900ff007b82 */ /* 0x000e300000000800 */
[----:B------:R-:W2:Y:S01]  /*0040*/  LDC R3, c[0x0][0x370] ;  /* 0x0000dc00ff037b82 */ /* 0x000ea20000000800 */
[----:B-1----:R-:W1:Y:S07]  /*0050*/  I2F.U32.RP R2, R4 ;  /* 0x0000000400027306 */ /* 0x002e6e0000209000 */
[----:B------:R-:W3:Y:S01]  /*0060*/  LDC.64 R14, c[0x0][0x388] ;  /* 0x0000e200ff0e7b82 */ /* 0x000ee20000000a00 */
[----:B------:R-:W-:Y:S01]  /*0070*/  ISETP.NE.U32.AND P2, PT, R4, RZ, PT ;  /* 0x000000ff0400720c */ /* 0x000fe20003f45070 */
[----:B0-----:R-:W0:Y:S06]  /*0080*/  I2F.U32.RP R8, R0 ;  /* 0x0000000000087306 */ /* 0x001e2c0000209000 */
[----:B------:R-:W-:Y:S02]  /*0090*/  S2UR UR4, SR_CTAID.Y ;  /* 0x00000000000479c3 */ /* 0x000fe40000002600 */
[----:B-1----:R-:W1:Y:S01]  /*00a0*/  MUFU.RCP R2, R2 ;  /* 0x0000000200027308 */ /* 0x002e620000001000 */
[----:B--2---:R-:W-:-:S05]  /*00b0*/  ISETP.NE.U32.AND P5, PT, R3, RZ, PT ;  /* 0x000000ff0300720c */ /* 0x004fca0003fa5070 */
[----:B------:R-:W2:Y:S02]  /*00c0*/  S2UR UR5, SR_CTAID.X ;  /* 0x00000000000579c3 */ /* 0x000ea40000002500 */
[----:B------:R-:W4:Y:S08]  /*00d0*/  I2F.U32.RP R10, R3 ;  /* 0x00000003000a7306 */ /* 0x000f300000209000 */
[----:B0-----:R-:W-:Y:S01]  /*00e0*/  MUFU.RCP R8, R8 ;  /* 0x0000000800087308 */ /* 0x001fe20000001000 */
[----:B-1----:R-:W-:-:S07]  /*00f0*/  VIADD R6, R2, 0xffffffe ;  /* 0x0ffffffe02067836 */ /* 0x002fce0000000000 */
[----:B------:R0:W1:Y:S08]  /*0100*/  F2I.FTZ.U32.TRUNC.NTZ R7, R6 ;  /* 0x0000000600077305 */ /* 0x000070000021f000 */
[----:B----4-:R-:W4:Y:S01]  /*0110*/  MUFU.RCP R10, R10 ;  /* 0x0000000a000a7308 */ /* 0x010f220000001000 */
[----:B0-----:R-:W-:Y:S01]  /*0120*/  IMAD.MOV.U32 R6, RZ, RZ, RZ ;  /* 0x000000ffff067224 */ /* 0x001fe200078e00ff */
[----:B-1----:R-:W-:-:S05]  /*0130*/  IADD3 R5, PT, PT, RZ, -R7, RZ ;  /* 0x80000007ff057210 */ /* 0x002fca0007ffe0ff */
[----:B------:R-:W-:-:S04]  /*0140*/  IMAD R5, R5, R4, RZ ;  /* 0x0000000405057224 */ /* 0x000fc800078e02ff */
[----:B------:R-:W-:Y:S01]  /*0150*/  IMAD.HI.U32 R2, R7, R5, R6 ;  /* 0x0000000507027227 */ /* 0x000fe200078e0006 */
[----:B---3--:R-:W-:Y:S02]  /*0160*/  IADD3 R5, PT, PT, R4, -0x1, R15 ;  /* 0xffffffff04057810 */ /* 0x008fe40007ffe00f */
[----:B----4-:R-:W-:-:S03]  /*0170*/  IADD3 R6, PT, PT, R10, 0xffffffe, RZ ;  /* 0x0ffffffe0a067810 */ /* 0x010fc60007ffe0ff */
[----:B------:R-:W-:Y:S01]  /*0180*/  IMAD.HI.U32 R9, R2, R5, RZ ;  /* 0x0000000502097227 */ /* 0x000fe200078e00ff */
[----:B------:R0:W1:Y:S01]  /*0190*/  F2I.FTZ.U32.TRUNC.NTZ R7, R6 ;  /* 0x0000000600077305 */ /* 0x000062000021f000 */
[----:B------:R-:W3:Y:S02]  /*01a0*/  LDC R2, c[0x0][0x360] ;  /* 0x0000d800ff027b82 */ /* 0x000ee40000000800 */
[----:B------:R-:W-:-:S04]  /*01b0*/  IMAD.MOV R11, RZ, RZ, -R9 ;  /* 0x000000ffff0b7224 */ /* 0x000fc800078e0a09 */
[----:B------:R-:W-:Y:S02]  /*01c0*/  IMAD R11, R4, R11, R5 ;  /* 0x0000000b040b7224 */ /* 0x000fe400078e0205 */
[----:B------:R-:W-:Y:S02]  /*01d0*/  VIADD R5, R8, 0xffffffe ;  /* 0x0ffffffe08057836 */ /* 0x000fe40000000000 */
[----:B0-----:R-:W-:Y:S01]  /*01e0*/  IMAD.MOV.U32 R6, RZ, RZ, RZ ;  /* 0x000000ffff067224 */ /* 0x001fe200078e00ff */
[----:B------:R-:W-:-:S03]  /*01f0*/  ISETP.GE.U32.AND P0, PT, R11, R4, PT ;  /* 0x000000040b00720c */ /* 0x000fc60003f06070 */
[----:B------:R-:W0:Y:S01]  /*0200*/  F2I.FTZ.U32.TRUNC.NTZ R5, R5 ;  /* 0x0000000500057305 */ /* 0x000e22000021f000 */
[----:B-1----:R-:W-:-:S09]  /*0210*/  IADD3 R8, PT, PT, RZ, -R7, RZ ;  /* 0x80000007ff087210 */ /* 0x002fd20007ffe0ff */
[----:B------:R-:W-:Y:S02]  /*0220*/  @P0 IMAD.IADD R11, R11, 0x1, -R4 ;  /* 0x000000010b0b0824 */ /* 0x000fe400078e0a04 */
[----:B------:R-:W-:-:S03]  /*0230*/  @P0 VIADD R9, R9, 0x1 ;  /* 0x0000000109090836 */ /* 0x000fc60000000000 */
[----:B------:R-:W-:Y:S01]  /*0240*/  ISETP.GE.U32.AND P1, PT, R11, R4, PT ;  /* 0x000000040b00720c */ /* 0x000fe20003f26070 */
[----:B------:R-:W-:Y:S02]  /*0250*/  IMAD R11, R8, R3, RZ ;  /* 0x00000003080b7224 */ /* 0x000fe400078e02ff */
[----:B0-----:R-:W-:Y:S01]  /*0260*/  IMAD.MOV R13, RZ, RZ, -R5 ;  /* 0x000000ffff0d7224 */ /* 0x001fe200078e0a05 */
[----:B---3--:R-:W0:Y:S01]  /*0270*/  I2F.U32.RP R8, R2 ;  /* 0x0000000200087306 */ /* 0x008e220000209000 */
[----:B------:R-:W-:Y:S01]  /*0280*/  IMAD.HI.U32 R7, R7, R11, R6 ;  /* 0x0000000b07077227 */ /* 0x000fe200078e0006 */
[----:B------:R-:W-:-:S03]  /*0290*/  IADD3 R6, PT, PT, R3, -0x1, R14 ;  /* 0xffffffff03067810 */ /* 0x000fc60007ffe00e */
[----:B------:R-:W-:Y:S02]  /*02a0*/  IMAD R11, R13, R0, RZ ;  /* 0x000000000d0b7224 */ /* 0x000fe400078e02ff */
[----:B------:R-:W-:Y:S02]  /*02b0*/  IMAD.HI.U32 R7, R7, R6, RZ ;  /* 0x0000000607077227 */ /* 0x000fe400078e00ff */
[----:B------:R-:W-:Y:S02]  /*02c0*/  @P1 IADD3 R9, PT, PT, R9, 0x1, RZ ;  /* 0x0000000109091810 */ /* 0x000fe40007ffe0ff */
[----:B------:R-:W-:Y:S01]  /*02d0*/  @!P2 LOP3.LUT R9, RZ, R4, RZ, 0x33, !PT ;  /* 0x00000004ff09a212 */ /* 0x000fe200078e33ff */
[----:B------:R-:W-:Y:S01]  /*02e0*/  IMAD.MOV.U32 R4, RZ, RZ, RZ ;  /* 0x000000ffff047224 */ /* 0x000fe200078e00ff */
[----:B------:R-:W-:Y:S01]  /*02f0*/  ISETP.NE.U32.AND P2, PT, R0, RZ, PT ;  /* 0x000000ff0000720c */ /* 0x000fe20003f45070 */
[----:B--2---:R-:W-:Y:S01]  /*0300*/  IMAD R13, R2, UR5, RZ ;  /* 0x00000005020d7c24 */ /* 0x004fe2000f8e02ff */
[----:B------:R-:W-:Y:S01]  /*0310*/  IADD3 R9, PT, PT, R0, -0x1, R9 ;  /* 0xffffffff00097810 */ /* 0x000fe20007ffe009 */
[----:B------:R-:W-:Y:S01]  /*0320*/  IMAD.HI.U32 R4, R5, R11, R4 ;  /* 0x0000000b05047227 */ /* 0x000fe200078e0004 */
[----:B------:R-:W-:Y:S01]  /*0330*/  IADD3 R5, PT, PT, -R7, RZ, RZ ;  /* 0x000000ff07057210 */ /* 0x000fe20007ffe1ff */
[----:B0-----:R-:W0:Y:S01]  /*0340*/  MUFU.RCP R8, R8 ;  /* 0x0000000800087308 */ /* 0x001e220000001000 */
[----:B------:R-:W1:Y:S03]  /*0350*/  S2R R11, SR_TID.Y ;  /* 0x00000000000b7919 */ /* 0x000e660000002200 */
[----:B------:R-:W-:-:S04]  /*0360*/  IMAD.HI.U32 R12, R4, R9, RZ ;  /* 0x00000009040c7227 */ /* 0x000fc800078e00ff */
[----:B------:R-:W-:Y:S02]  /*0370*/  IMAD.MOV R4, RZ, RZ, -R12 ;  /* 0x000000ffff047224 */ /* 0x000fe400078e0a0c */
[----:B------:R-:W-:Y:S02]  /*0380*/  IMAD R6, R3, R5, R6 ;  /* 0x0000000503067224 */ /* 0x000fe400078e0206 */
[----:B------:R-:W-:-:S03]  /*0390*/  IMAD R9, R0, R4, R9 ;  /* 0x0000000400097224 */ /* 0x000fc600078e0209 */
[----:B------:R-:W-:Y:S02]  /*03a0*/  ISETP.GE.U32.AND P3, PT, R6, R3, PT ;  /* 0x000000030600720c */ /* 0x000fe40003f66070 */
[----:B------:R-:W-:Y:S01]  /*03b0*/  ISETP.GE.U32.AND P0, PT, R9, R0, PT ;  /* 0x000000000900720c */ /* 0x000fe20003f06070 */
[----:B0-----:R-:W-:-:S04]  /*03c0*/  VIADD R4, R8, 0xffffffe ;  /* 0x0ffffffe08047836 */ /* 0x001fc80000000000 */
[----:B------:R0:W2:Y:S06]  /*03d0*/  F2I.FTZ.U32.TRUNC.NTZ R5, R4 ;  /* 0x0000000400057305 */ /* 0x0000ac000021f000 */
[-C--:B------:R-:W-:Y:S02]  /*03e0*/  @P3 IADD3 R6, PT, PT, R6, -R3.reuse, RZ ;  /* 0x8000000306063210 */ /* 0x080fe40007ffe0ff */
[----:B------:R-:W-:Y:S01]  /*03f0*/  @P0 IMAD.IADD R9, R9, 0x1, -R0 ;  /* 0x0000000109090824 */ /* 0x000fe200078e0a00 */
[----:B------:R-:W-:Y:S01]  /*0400*/  @P3 IADD3 R7, PT, PT, R7, 0x1, RZ ;  /* 0x0000000107073810 */ /* 0x000fe20007ffe0ff */
[----:B------:R-:W-:Y:S01]  /*0410*/  @P0 VIADD R12, R12, 0x1 ;  /* 0x000000010c0c0836 */ /* 0x000fe20000000000 */
[----:B------:R-:W-:Y:S01]  /*0420*/  ISETP.GE.U32.AND P4, PT, R6, R3, PT ;  /* 0x000000030600720c */ /* 0x000fe20003f86070 */
[----:B0-----:R-:W-:Y:S01]  /*0430*/  IMAD.MOV.U32 R4, RZ, RZ, RZ ;  /* 0x000000ffff047224 */ /* 0x001fe200078e00ff */
[----:B------:R-:W-:Y:S01]  /*0440*/  ISETP.GE.U32.AND P1, PT, R9, R0, PT ;  /* 0x000000000900720c */ /* 0x000fe20003f26070 */
[----:B--2---:R-:W-:-:S10]  /*0450*/  IMAD.MOV R9, RZ, RZ, -R5 ;  /* 0x000000ffff097224 */ /* 0x004fd400078e0a05 */
[----:B------:R-:W-:Y:S01]  /*0460*/  @P4 VIADD R7, R7, 0x1 ;  /* 0x0000000107074836 */ /* 0x000fe20000000000 */
[----:B------:R-:W-:Y:S01]  /*0470*/  @!P5 LOP3.LUT R7, RZ, R3, RZ, 0x33, !PT ;  /* 0x00000003ff07d212 */ /* 0x000fe200078e33ff */
[----:B------:R-:W-:Y:S01]  /*0480*/  IMAD R3, R9, R2, RZ ;  /* 0x0000000209037224 */ /* 0x000fe200078e02ff */
[----:B------:R-:W-:Y:S02]  /*0490*/  @P1 IADD3 R12, PT, PT, R12, 0x1, RZ ;  /* 0x000000010c0c1810 */ /* 0x000fe40007ffe0ff */
[----:B------:R-:W-:Y:S01]  /*04a0*/  @!P2 LOP3.LUT R12, RZ, R0, RZ, 0x33, !PT ;  /* 0x00000000ff0ca212 */ /* 0x000fe200078e33ff */
[----:B------:R-:W-:Y:S01]  /*04b0*/  IMAD.HI.U32 R4, R5, R3, R4 ;  /* 0x0000000305047227 */ /* 0x000fe200078e0004 */
[----:B------:R-:W-:-:S03]  /*04c0*/  IADD3 R7, PT, PT, R2, -0x1, R7 ;  /* 0xffffffff02077810 */ /* 0x000fc60007ffe007 */
[----:B------:R-:W-:Y:S02]  /*04d0*/  IMAD R3, R0, UR4, RZ ;  /* 0x0000000400037c24 */ /* 0x000fe4000f8e02ff */
[----:B-1----:R-:W-:Y:S02]  /*04e0*/  IMAD R0, R12, R11, RZ ;  /* 0x0000000b0c007224 */ /* 0x002fe400078e02ff */
[----:B------:R-:W-:-:S04]  /*04f0*/  IMAD.HI.U32 R4, R4, R7, RZ ;  /* 0x0000000704047227 */ /* 0x000fc800078e00ff */
[----:B------:R-:W-:Y:S02]  /*0500*/  IMAD R3, R12, R3, R0 ;  /* 0x000000030c037224 */ /* 0x000fe400078e0200 */
[----:B------:R-:W-:-:S03]  /*0510*/  IMAD.MOV R0, RZ, RZ, -R4 ;  /* 0x000000ffff007224 */ /* 0x000fc600078e0a04 */
[----:B------:R-:W-:Y:S01]  /*0520*/  VIADDMNMX R12, R3, R12, R15, PT ;  /* 0x0000000c030c7246 */ /* 0x000fe2000380010f */
[----:B------:R-:W-:-:S03]  /*0530*/  IMAD R7, R2, R0, R7 ;  /* 0x0000000002077224 */ /* 0x000fc600078e0207 */
[----:B------:R-:W-:Y:S02]  /*0540*/  ISETP.GE.AND P1, PT, R3, R12, PT ;  /* 0x0000000c0300720c */ /* 0x000fe40003f26270 */
[----:B------:R-:W-:-:S11]  /*0550*/  ISETP.GE.U32.AND P0, PT, R7, R2, PT ;  /* 0x000000020700720c */ /* 0x000fd60003f06070 */
[----:B------:R-:W-:Y:S05]  /*0560*/  @P1 EXIT ;  /* 0x000000000000194d */ /* 0x000fea0003800000 */
[----:B------:R-:W0:Y:S01]  /*0570*/  LDC R0, c[0x0][0x390] ;  /* 0x0000e400ff007b82 */ /* 0x000e220000000800 */
[----:B------:R-:W1:Y:S01]  /*0580*/  S2R R5, SR_TID.X ;  /* 0x0000000000057919 */ /* 0x000e620000002100 */
[-C--:B------:R-:W-:Y:S01]  /*0590*/  @P0 IADD3 R7, PT, PT, R7, -R2.reuse, RZ ;  /* 0x8000000207070210 */ /* 0x080fe20007ffe0ff */
[----:B------:R-:W-:Y:S01]  /*05a0*/  @P0 VIADD R4, R4, 0x1 ;  /* 0x0000000104040836 */ /* 0x000fe20000000000 */
[----:B------:R-:W-:Y:S02]  /*05b0*/  ISETP.NE.U32.AND P2, PT, R2, RZ, PT ;  /* 0x000000ff0200720c */ /* 0x000fe40003f45070 */
[----:B------:R-:W-:-:S13]  /*05c0*/  ISETP.GE.U32.AND P1, PT, R7, R2, PT ;  /* 0x000000020700720c */ /* 0x000fda0003f26070 */
[----:B------:R-:W-:Y:S01]  /*05d0*/  @P1 VIADD R4, R4, 0x1 ;  /* 0x0000000104041836 */ /* 0x000fe20000000000 */
[----:B------:R-:W-:Y:S02]  /*05e0*/  @!P2 LOP3.LUT R4, RZ, R2, RZ, 0x33, !PT ;  /* 0x00000002ff04a212 */ /* 0x000fe400078e33ff */
[----:B0-----:R-:W-:-:S13]  /*05f0*/  ISETP.GE.AND P3, PT, R0, 0x1, PT ;  /* 0x000000010000780c */ /* 0x001fda0003f66270 */
[----:B-1----:R-:W-:Y:S05]  /*0600*/  @!P3 EXIT ;  /* 0x000000000000b94d */ /* 0x002fea0003800000 */
[C---:B------:R-:W-:Y:S01]  /*0610*/  IMAD R0, R4.reuse, R5, RZ ;  /* 0x0000000504007224 */ /* 0x040fe200078e02ff */
[----:B------:R-:W-:Y:S01]  /*0620*/  MOV R15, R3 ;  /* 0x00000003000f7202 */ /* 0x000fe20000000f00 */
[----:B------:R-:W0:Y:S02]  /*0630*/  LDCU.64 UR6, c[0x0][0x358] ;  /* 0x00006b00ff0677ac */ /* 0x000e240008000a00 */
[----:B------:R-:W-:-:S05]  /*0640*/  IMAD R13, R4, R13, R0 ;  /* 0x0000000d040d7224 */ /* 0x000fca00078e0200 */
[----:B------:R-:W-:-:S07]  /*0650*/  VIADDMNMX R14, R13, R4, R14, PT ;  /* 0x000000040d0e7246 */ /* 0x000fce000380010e */
.L_x_28:
[----:B------:R-:W-:Y:S01]  /*0660*/  ISETP.GE.AND P0, PT, R13, R14, PT ;  /* 0x0000000e0d00720c */ /* 0x000fe20003f06270 */
[----:B------:R-:W-:-:S12]  /*0670*/  BSSY.RECONVERGENT B0, `(.L_x_0) ;  /* 0x000015e000007945 */ /* 0x000fd80003800200 */
[----:B-1----:R-:W-:Y:S05]  /*0680*/  @P0 BRA `(.L_x_1) ;  /* 0x0000001400700947 */ /* 0x002fea0003800000 */
[----:B------:R-:W-:-:S07]  /*0690*/  IMAD.MOV.U32 R17, RZ, RZ, R13 ;  /* 0x000000ffff117224 */ /* 0x000fce00078e000d */
.L_x_27:
[----:B01----:R-:W1:Y:S01]  /*06a0*/  LDC.64 R10, c[0x0][0x380] ;  /* 0x0000e000ff0a7b82 */ /* 0x003e620000000a00 */
[----:B------:R-:W2:Y:S01]  /*06b0*/  LDCU UR4, c[0x0][0x388] ;  /* 0x00007100ff0477ac */ /* 0x000ea20008000800 */
[----:B------:R-:W-:-:S04]  /*06c0*/  SHF.R.S32.HI R0, RZ, 0x1f, R17 ;  /* 0x0000001fff007819 */ /* 0x000fc80000011411 */
[----:B------:R-:W-:-:S04]  /*06d0*/  LEA.HI R0, R0, R17, RZ, 0x2 ;  /* 0x0000001100007211 */ /* 0x000fc800078f10ff */
[----:B------:R-:W-:-:S05]  /*06e0*/  SHF.R.S32.HI R0, RZ, 0x2, R0 ;  /* 0x00000002ff007819 */ /* 0x000fca0000011400 */
[----:B--2---:R-:W-:-:S04]  /*06f0*/  IMAD R3, R15, UR4, R0 ;  /* 0x000000040f037c24 */ /* 0x004fc8000f8e0200 */
[----:B-1----:R-:W-:-:S05]  /*0700*/  IMAD.WIDE R10, R3, 0x10, R10 ;  /* 0x00000010030a7825 */ /* 0x002fca00078e020a */
[----:B0-----:R0:W5:Y:S01]  /*0710*/  LDG.E.128 R4, desc[UR6][R10.64] ;  /* 0x000000060a047981 */ /* 0x001162000c1e1d00 */
[----:B------:R-:W-:Y:S02]  /*0720*/  VIADD R17, R17, 0x4 ;  /* 0x0000000411117836 */ /* 0x000fe40000000000 */
[----:B------:R-:W-:-:S03]  /*0730*/  HFMA2 R16, -RZ, RZ, 0, 0 ;  /* 0x00000000ff107431 */ /* 0x000fc600000001ff */
[----:B------:R-:W-:-:S13]  /*0740*/  ISETP.GE.AND P0, PT, R17, R14, PT ;  /* 0x0000000e1100720c */ /* 0x000fda0003f06270 */
.L_x_26:
[C---:B-----5:R-:W-:Y:S01]  /*0750*/  FMUL R3, R4.reuse, 8388608 ;  /* 0x4b00000004037820 */ /* 0x060fe20000400000 */
[----:B------:R-:W-:Y:S01]  /*0760*/  FSETP.GEU.AND P1, PT, R4, 1.175494350822287508e-38, PT ;  /* 0x008000000400780b */ /* 0x000fe20003f2e000 */
[----:B------:R-:W1:Y:S01]  /*0770*/  LDCU UR4, c[0x0][0x390] ;  /* 0x00007200ff0477ac */ /* 0x000e620008000800 */
[----:B------:R-:W-:Y:S01]  /*0780*/  MOV R9, 0x3e055027 ;  /* 0x3e05502700097802 */ /* 0x000fe20000000f00 */
[----:B------:R-:W-:Y:S01]  /*0790*/  VIADD R16, R16, 0x1 ;  /* 0x0000000110107836 */ /* 0x000fe20000000000 */
[----:B------:R-:W-:Y:S01]  /*07a0*/  FSEL R0, R3, R4, !P1 ;  /* 0x0000000403007208 */ /* 0x000fe20004800000 */
[----:B------:R-:W-:Y:S04]  /*07b0*/  BSSY.RECONVERGENT B1, `(.L_x_2) ;  /* 0x0000026000017945 */ /* 0x000fe80003800200 */
[----:B------:R-:W-:-:S05]  /*07c0*/  VIADD R2, R0, 0xc0d55555 ;  /* 0xc0d5555500027836 */ /* 0x000fca0000000000 */
[----:B------:R-:W-:-:S05]  /*07d0*/  LOP3.LUT R3, R2, 0xff800000, RZ, 0xc0, !PT ;  /* 0xff80000002037812 */ /* 0x000fca00078ec0ff */
[----:B------:R-:W-:Y:S01]  /*07e0*/  IMAD.IADD R2, R0, 0x1, -R3 ;  /* 0x0000000100027824 */ /* 0x000fe200078e0a03 */
[----:B------:R-:W-:-:S03]  /*07f0*/  I2FP.F32.S32 R3, R3 ;  /* 0x0000000300037245 */ /* 0x000fc60000201400 */
[----:B------:R-:W-:Y:S01]  /*0800*/  FADD R8, R2, -1 ;  /* 0xbf80000002087421 */ /* 0x000fe20000000000 */
[----:B------:R-:W-:Y:S02]  /*0810*/  FSEL R2, RZ, -23, P1 ;  /* 0xc1b80000ff027808 */ /* 0x000fe40000800000 */
[----:B------:R-:W-:Y:S01]  /*0820*/  ISETP.GT.U32.AND P1, PT, R0, 0x7f7fffff, PT ;  /* 0x7f7fffff0000780c */ /* 0x000fe20003f24070 */
[C---:B------:R-:W-:Y:S02]  /*0830*/  FFMA R9, R8.reuse, -R9, 0.14084610342979431152 ;  /* 0x3e1039f608097423 */ /* 0x040fe40000000809 */
[----:B------:R-:W-:Y:S01]  /*0840*/  FFMA R2, R3, 1.1920928955078125e-07, R2 ;  /* 0x3400000003027823 */ /* 0x000fe20000000002 */
[----:B------:R-:W-:Y:S02]  /*0850*/  IMAD.MOV.U32 R3, RZ, RZ, 0x7f800000 ;  /* 0x7f800000ff037424 */ /* 0x000fe400078e00ff */
[----:B------:R-:W-:-:S04]  /*0860*/  FFMA R9, R8, R9, -0.12148627638816833496 ;  /* 0xbdf8cdcc08097423 */ /* 0x000fc80000000009 */
[----:B------:R-:W-:-:S04]  /*0870*/  FFMA R9, R8, R9, 0.13980610668659210205 ;  /* 0x3e0f295508097423 */ /* 0x000fc80000000009 */
[----:B------:R-:W-:-:S04]  /*0880*/  FFMA R9, R8, R9, -0.16684235632419586182 ;  /* 0xbe2ad8b908097423 */ /* 0x000fc80000000009 */
[----:B------:R-:W-:-:S04]  /*0890*/  FFMA R9, R8, R9, 0.20012299716472625732 ;  /* 0x3e4ced0b08097423 */ /* 0x000fc80000000009 */
[----:B------:R-:W-:-:S04]  /*08a0*/  FFMA R9, R8, R9, -0.24999669194221496582 ;  /* 0xbe7fff2208097423 */ /* 0x000fc80000000009 */
[----:B------:R-:W-:-:S04]  /*08b0*/  FFMA R9, R8, R9, 0.33333182334899902344 ;  /* 0x3eaaaa7808097423 */ /* 0x000fc80000000009 */
[----:B------:R-:W-:-:S04]  /*08c0*/  FFMA R9, R8, R9, -0.5 ;  /* 0xbf00000008097423 */ /* 0x000fc80000000009 */
[----:B------:R-:W-:-:S04]  /*08d0*/  FMUL R9, R8, R9 ;  /* 0x0000000908097220 */ /* 0x000fc80000400000 */
[----:B------:R-:W-:-:S04]  /*08e0*/  FFMA R9, R8, R9, R8 ;  /* 0x0000000908097223 */ /* 0x000fc80000000008 */
[----:B------:R-:W-:Y:S01]  /*08f0*/  FFMA R2, R2, 0.69314718246459960938, R9 ;  /* 0x3f31721802027823 */ /* 0x000fe20000000009 */
[C---:B------:R-:W-:Y:S01]  /*0900*/  @P1 FFMA R2, R0.reuse, R3, +INF ;  /* 0x7f80000000021423 */ /* 0x040fe20000000003 */
[----:B------:R-:W-:-:S03]  /*0910*/  FSETP.NEU.AND P1, PT, R0, RZ, PT ;  /* 0x000000ff0000720b */ /* 0x000fc60003f2d000 */
[----:B------:R-:W-:-:S05]  /*0920*/  FADD R2, R2, 1 ;  /* 0x3f80000002027421 */ /* 0x000fca0000000000 */
[----:B------:R-:W-:Y:S02]  /*0930*/  FSEL R0, R2, -INF , P1 ;  /* 0xff80000002007808 */ /* 0x000fe40000800000 */
[----:B-1----:R-:W-:Y:S02]  /*0940*/  ISETP.NE.AND P1, PT, R16, UR4, PT ;  /* 0x0000000410007c0c */ /* 0x002fe4000bf25270 */
[----:B------:R-:W-:Y:S01]  /*0950*/  IADD3 R2, PT, PT, R0, -0xd000000, RZ ;  /* 0xf300000000027810 */ /* 0x000fe20007ffe0ff */
[----:B------:R1:W2:Y:S03]  /*0960*/  MUFU.RSQ R9, R0 ;  /* 0x0000000000097308 */ /* 0x0002a60000001400 */
[----:B------:R-:W-:-:S13]  /*0970*/  ISETP.GT.U32.AND P2, PT, R2, 0x727fffff, PT ;  /* 0x727fffff0200780c */ /* 0x000fda0003f44070 */
[----:B-1----:R-:W-:Y:S05]  /*0980*/  @!P2 BRA `(.L_x_3) ;  /* 0x000000000010a947 */ /* 0x002fea0003800000 */
[----:B------:R-:W-:-:S07]  /*0990*/  MOV R19, 0x9b0 ;  /* 0x000009b000137802 */ /* 0x000fce0000000f00 */
[----:B0-2---:R-:W-:Y:S05]  /*09a0*/  CALL.REL.NOINC `($__internal_0_$__cuda_sm20_sqrt_rn_f32_slowpath) ;  /* 0x0000001000bc7944 */ /* 0x005fea0003c00000 */
[----:B------:R-:W-:Y:S01]  /*09b0*/  IMAD.MOV.U32 R3, RZ, RZ, R0 ;  /* 0x000000ffff037224 */ /* 0x000fe200078e0000 */
[----:B------:R-:W-:Y:S06]  /*09c0*/  BRA `(.L_x_4) ;  /* 0x0000000000107947 */ /* 0x000fec0003800000 */
.L_x_3:
[----:B--2---:R-:W-:Y:S01]  /*09d0*/  FMUL.FTZ R3, R0, R9 ;  /* 0x0000000900037220 */ /* 0x004fe20000410000 */
[----:B------:R-:W-:-:S03]  /*09e0*/  FMUL.FTZ R2, R9, 0.5 ;  /* 0x3f00000009027820 */ /* 0x000fc60000410000 */
[----:B------:R-:W-:-:S04]  /*09f0*/  FFMA R0, -R3, R3, R0 ;  /* 0x0000000303007223 */ /* 0x000fc80000000100 */
[----:B------:R-:W-:-:S07]  /*0a00*/  FFMA R3, R0, R2, R3 ;  /* 0x0000000200037223 */ /* 0x000fce0000000003 */
.L_x_4:
[----:B------:R-:W-:Y:S05]  /*0a10*/  BSYNC.RECONVERGENT B1 ;  /* 0x0000000000017941 */ /* 0x000fea0003800200 */
.L_x_2:
[C---:B------:R-:W-:Y:S01]  /*0a20*/  FMUL R0, R5.reuse, 0.63661974668502807617 ;  /* 0x3f22f98305007820 */ /* 0x040fe20000400000 */
[----:B------:R-:W-:Y:S01]  /*0a30*/  FSETP.GE.AND P2, PT, |R5|, 105615, PT ;  /* 0x47ce47800500780b */ /* 0x000fe20003f46200 */
[----:B------:R-:W-:Y:S01]  /*0a40*/  BSSY.RECONVERGENT B1, `(.L_x_5) ;  /* 0x0000040000017945 */ /* 0x000fe20003800200 */
[----:B------:R-:W-:-:S03]  /*0a50*/  FADD R4, R3, R4 ;  /* 0x0000000403047221 */ /* 0x000fc60000000000 */
[----:B------:R-:W1:Y:S02]  /*0a60*/  F2I.NTZ R0, R0 ;  /* 0x0000000000007305 */ /* 0x000e640000203100 */
[----:B-1----:R-:W-:-:S05]  /*0a70*/  I2FP.F32.S32 R2, R0 ;  /* 0x0000000000027245 */ /* 0x002fca0000201400 */
[----:B------:R-:W-:-:S04]  /*0a80*/  FFMA R9, R2, -1.5707962512969970703, R5 ;  /* 0xbfc90fda02097823 */ /* 0x000fc80000000005 */
[----:B------:R-:W-:-:S04]  /*0a90*/  FFMA R9, R2, -7.5497894158615963534e-08, R9 ;  /* 0xb3a2216802097823 */ /* 0x000fc80000000009 */
[----:B------:R-:W-:Y:S01]  /*0aa0*/  FFMA R2, R2, -5.3903029534742383927e-15, R9 ;  /* 0xa7c234c502027823 */ /* 0x000fe20000000009 */
[----:B------:R-:W-:Y:S06]  /*0ab0*/  @!P2 BRA `(.L_x_6) ;  /* 0x0000000000e0a947 */ /* 0x000fec0003800000 */
[----:B------:R-:W-:-:S13]  /*0ac0*/  FSETP.NEU.AND P2, PT, |R5|, +INF , PT ;  /* 0x7f8000000500780b */ /* 0x000fda0003f4d200 */
[----:B------:R-:W-:Y:S05]  /*0ad0*/  @!P2 BRA `(.L_x_7) ;  /* 0x0000000000d0a947 */ /* 0x000fea0003800000 */
[----:B------:R-:W-:Y:S01]  /*0ae0*/  IMAD.SHL.U32 R2, R5, 0x100, RZ ;  /* 0x0000010005027824 */ /* 0x000fe200078e00ff */
[----:B------:R-:W-:Y:S01]  /*0af0*/  MOV R18, RZ ;  /* 0x000000ff00127202 */ /* 0x000fe20000000f00 */
[----:B------:R-:W-:Y:S01]  /*0b00*/  IMAD.MOV.U32 R0, RZ, RZ, R1 ;  /* 0x000000ffff007224 */ /* 0x000fe200078e0001 */
[----:B------:R-:W1:Y:S02]  /*0b10*/  LDCU.64 UR8, c[0x4][URZ] ;  /* 0x01000000ff0877ac */ /* 0x000e640008000a00 */
[----:B------:R-:W-:Y:S01]  /*0b20*/  LOP3.LUT R21, R2, 0x80000000, RZ, 0xfc, !PT ;  /* 0x8000000002157812 */ /* 0x000fe200078efcff */
[----:B------:R-:W-:Y:S01]  /*0b30*/  UMOV UR5, URZ ;  /* 0x000000ff00057c82 */ /* 0x000fe20008000000 */
[----:B------:R-:W-:-:S05]  /*0b40*/  UMOV UR4, URZ ;  /* 0x000000ff00047c82 */ /* 0x000fca0008000000 */
.L_x_8:
[----:B-1----:R-:W-:Y:S01]  /*0b50*/  IMAD.U32 R8, RZ, RZ, UR8 ;  /* 0x00000008ff087e24 */ /* 0x002fe2000f8e00ff */
[----:B------:R-:W-:-:S05]  /*0b60*/  MOV R9, UR9 ;  /* 0x0000000900097c02 */ /* 0x000fca0008000f00 */
[----:B------:R-:W2:Y:S01]  /*0b70*/  LDG.E.CONSTANT R2, desc[UR6][R8.64] ;  /* 0x0000000608027981 */ /* 0x000ea2000c1e9900 */
[----:B------:R-:W-:Y:S02]  /*0b80*/  UIADD3 UR8, UP0, UPT, UR8, 0x4, URZ ;  /* 0x0000000408087890 */ /* 0x000fe4000ff1e0ff */
[----:B------:R-:W-:Y:S02]  /*0b90*/  UIADD3 UR4, UPT, UPT, UR4, 0x1, URZ ;  /* 0x0000000104047890 */ /* 0x000fe4000fffe0ff */
[----:B------:R-:W-:Y:S02]  /*0ba0*/  UIADD3.X UR9, UPT, UPT, URZ, UR9, URZ, UP0, !UPT ;  /* 0x00000009ff097290 */ /* 0x000fe400087fe4ff */
[----:B------:R-:W-:Y:S01]  /*0bb0*/  UISETP.NE.AND UP0, UPT, UR4, 0x6, UPT ;  /* 0x000000060400788c */ /* 0x000fe2000bf05270 */
[----:B--2---:R-:W-:-:S03]  /*0bc0*/  IMAD.WIDE.U32 R2, R2, R21, RZ ;  /* 0x0000001502027225 */ /* 0x004fc600078e00ff */
[----:B------:R-:W-:-:S04]  /*0bd0*/  IADD3 R19, P2, PT, R2, R18, RZ ;  /* 0x0000001202137210 */ /* 0x000fc80007f5e0ff */
[----:B------:R-:W-:Y:S01]  /*0be0*/  IADD3.X R18, PT, PT, R3, UR5, RZ, P2, !PT ;  /* 0x0000000503127c10 */ /* 0x000fe200097fe4ff */
[----:B------:R1:W-:Y:S02]  /*0bf0*/  STL [R0], R19 ;  /* 0x0000001300007387 */ /* 0x0003e40000100800 */
[----:B-1----:R-:W-:Y:S01]  /*0c00*/  VIADD R0, R0, 0x4 ;  /* 0x0000000400007836 */ /* 0x002fe20000000000 */
[----:B------:R-:W-:Y:S06]  /*0c10*/  BRA.U UP0, `(.L_x_8) ;  /* 0xfffffffd00cc7547 */ /* 0x000fec000b83ffff */
[----:B------:R-:W-:Y:S01]  /*0c20*/  SHF.R.U32.HI R8, RZ, 0x17, R5 ;  /* 0x00000017ff087819 */ /* 0x000fe20000011605 */
[----:B------:R1:W-:Y:S03]  /*0c30*/  STL [R1+0x18], R18 ;  /* 0x0000181201007387 */ /* 0x0003e60000100800 */
[C---:B------:R-:W-:Y:S02]  /*0c40*/  LOP3.LUT R0, R8.reuse, 0xe0, RZ, 0xc0, !PT ;  /* 0x000000e008007812 */ /* 0x040fe400078ec0ff */
[----:B------:R-:W-:-:S03]  /*0c50*/  LOP3.LUT P2, RZ, R8, 0x1f, RZ, 0xc0, !PT ;  /* 0x0000001f08ff7812 */ /* 0x000fc6000784c0ff */
[----:B------:R-:W-:-:S05]  /*0c60*/  VIADD R0, R0, 0xffffff80 ;  /* 0xffffff8000007836 */ /* 0x000fca0000000000 */
[----:B------:R-:W-:-:S05]  /*0c70*/  SHF.R.U32.HI R0, RZ, 0x5, R0 ;  /* 0x00000005ff007819 */ /* 0x000fca0000011600 */
[----:B------:R-:W-:-:S05]  /*0c80*/  IMAD R9, R0, -0x4, R1 ;  /* 0xfffffffc00097824 */ /* 0x000fca00078e0201 */
[----:B------:R-:W2:Y:S04]  /*0c90*/  LDL R0, [R9+0x18] ;  /* 0x0000180009007983 */ /* 0x000ea80000100800 */
[----:B------:R-:W2:Y:S04]  /*0ca0*/  LDL R3, [R9+0x14] ;  /* 0x0000140009037983 */ /* 0x000ea80000100800 */
[----:B------:R-:W3:Y:S01]  /*0cb0*/  @P2 LDL R2, [R9+0x10] ;  /* 0x0000100009022983 */ /* 0x000ee20000100800 */
[----:B------:R-:W-:Y:S01]  /*0cc0*/  LOP3.LUT R8, R8, 0x1f, RZ, 0xc0, !PT ;  /* 0x0000001f08087812 */ /* 0x000fe200078ec0ff */
[----:B------:R-:W-:Y:S01]  /*0cd0*/  UMOV UR4, 0x54442d19 ;  /* 0x54442d1900047882 */ /* 0x000fe20000000000 */
[----:B------:R-:W-:-:S02]  /*0ce0*/  UMOV UR5, 0x3bf921fb ;  /* 0x3bf921fb00057882 */ /* 0x000fc40000000000 */
[-C--:B--2---:R-:W-:Y:S02]  /*0cf0*/  @P2 SHF.L.W.U32.HI R0, R3, R8.reuse, R0 ;  /* 0x0000000803002219 */ /* 0x084fe40000010e00 */
[----:B---3--:R-:W-:Y:S02]  /*0d00*/  @P2 SHF.L.W.U32.HI R3, R2, R8, R3 ;  /* 0x0000000802032219 */ /* 0x008fe40000010e03 */
[----:B------:R-:W-:Y:S02]  /*0d10*/  ISETP.GE.AND P2, PT, R5, RZ, PT ;  /* 0x000000ff0500720c */ /* 0x000fe40003f46270 */
[C---:B------:R-:W-:Y:S02]  /*0d20*/  SHF.L.W.U32.HI R2, R3.reuse, 0x2, R0 ;  /* 0x0000000203027819 */ /* 0x040fe40000010e00 */
[----:B------:R-:W-:Y:S02]  /*0d30*/  SHF.L.U32 R3, R3, 0x2, RZ ;  /* 0x0000000203037819 */ /* 0x000fe400000006ff */
[----:B------:R-:W-:-:S02]  /*0d40*/  SHF.R.S32.HI R8, RZ, 0x1f, R2 ;  /* 0x0000001fff087819 */ /* 0x000fc40000011402 */
[----:B-1----:R-:W-:Y:S02]  /*0d50*/  LOP3.LUT R18, R2, R5, RZ, 0x3c, !PT ;  /* 0x0000000502127212 */ /* 0x002fe400078e3cff */
[C---:B------:R-:W-:Y:S02]  /*0d60*/  LOP3.LUT R20, R8.reuse, R3, RZ, 0x3c, !PT ;  /* 0x0000000308147212 */ /* 0x040fe400078e3cff */
[----:B------:R-:W-:Y:S02]  /*0d70*/  LOP3.LUT R21, R8, R2, RZ, 0x3c, !PT ;  /* 0x0000000208157212 */ /* 0x000fe400078e3cff */
[----:B------:R-:W-:Y:S02]  /*0d80*/  SHF.R.U32.HI R3, RZ, 0x1e, R0 ;  /* 0x0000001eff037819 */ /* 0x000fe40000011600 */
[----:B------:R-:W-:Y:S02]  /*0d90*/  ISETP.GE.AND P3, PT, R18, RZ, PT ;  /* 0x000000ff1200720c */ /* 0x000fe40003f66270 */
[----:B------:R-:W1:Y:S01]  /*0da0*/  I2F.F64.S64 R20, R20 ;  /* 0x0000001400147312 */ /* 0x000e620000301c00 */
[----:B------:R-:W-:-:S05]  /*0db0*/  LEA.HI R0, R2, R3, RZ, 0x1 ;  /* 0x0000000302007211 */ /* 0x000fca00078f08ff */
[----:B------:R-:W-:-:S04]  /*0dc0*/  IMAD.MOV R2, RZ, RZ, -R0 ;  /* 0x000000ffff027224 */ /* 0x000fc800078e0a00 */
[----:B------:R-:W-:Y:S01]  /*0dd0*/  @!P2 IMAD.MOV.U32 R0, RZ, RZ, R2 ;  /* 0x000000ffff00a224 */ /* 0x000fe200078e0002 */
[----:B-1----:R-:W-:-:S10]  /*0de0*/  DMUL R8, R20, UR4 ;  /* 0x0000000414087c28 */ /* 0x002fd40008000000 */
[----:B------:R-:W1:Y:S02]  /*0df0*/  F2F.F32.F64 R8, R8 ;  /* 0x0000000800087310 */ /* 0x000e640000301000 */
[----:B-1----:R-:W-:Y:S01]  /*0e00*/  FSEL R2, -R8, R8, !P3 ;  /* 0x0000000808027208 */ /* 0x002fe20005800100 */
[----:B------:R-:W-:Y:S06]  /*0e10*/  BRA `(.L_x_6) ;  /* 0x0000000000087947 */ /* 0x000fec0003800000 */
.L_x_7:
[----:B------:R-:W-:Y:S01]  /*0e20*/  FMUL R2, RZ, R5 ;  /* 0x00000005ff027220 */ /* 0x000fe20000400000 */
[----:B------:R-:W-:-:S07]  /*0e30*/  MOV R0, RZ ;  /* 0x000000ff00007202 */ /* 0x000fce0000000f00 */
.L_x_6:
[----:B------:R-:W-:Y:S05]  /*0e40*/  BSYNC.RECONVERGENT B1 ;  /* 0x0000000000017941 */ /* 0x000fea0003800200 */
.L_x_5:
[----:B------:R-:W-:Y:S02]  /*0e50*/  IMAD.MOV.U32 R8, RZ, RZ, 0x37cbac00 ;  /* 0x37cbac00ff087424 */ /* 0x000fe400078e00ff */
[----:B------:R-:W-:Y:S01]  /*0e60*/  FMUL R3, R2, R2 ;  /* 0x0000000202037220 */ /* 0x000fe20000400000 */
[C---:B------:R-:W-:Y:S01]  /*0e70*/  LOP3.LUT R9, R0.reuse, 0x1, RZ, 0xc0, !PT ;  /* 0x0000000100097812 */ /* 0x040fe200078ec0ff */
[----:B------:R-:W-:Y:S01]  /*0e80*/  IMAD.MOV.U32 R18, RZ, RZ, 0x3c0885e4 ;  /* 0x3c0885e4ff127424 */ /* 0x000fe200078e00ff */
[----:B------:R-:W-:Y:S01]  /*0e90*/  IADD3 R0, PT, PT, R0, 0x1, RZ ;  /* 0x0000000100007810 */ /* 0x000fe20007ffe0ff */
[----:B------:R-:W-:Y:S01]  /*0ea0*/  FFMA R8, R3, R8, -0.0013887860113754868507 ;  /* 0xbab607ed03087423 */ /* 0x000fe20000000008 */
[----:B------:R-:W-:Y:S01]  /*0eb0*/  ISETP.NE.U32.AND P2, PT, R9, 0x1, PT ;  /* 0x000000010900780c */ /* 0x000fe20003f45070 */
[----:B------:R-:W-:Y:S01]  /*0ec0*/  IMAD.MOV.U32 R19, RZ, RZ, 0x3e2aaaa8 ;  /* 0x3e2aaaa8ff137424 */ /* 0x000fe200078e00ff */
[----:B------:R-:W-:Y:S01]  /*0ed0*/  LOP3.LUT P3, RZ, R0, 0x2, RZ, 0xc0, !PT ;  /* 0x0000000200ff7812 */ /* 0x000fe2000786c0ff */
[----:B------:R-:W-:Y:S01]  /*0ee0*/  BSSY.RECONVERGENT B1, `(.L_x_9) ;  /* 0x0000017000017945 */ /* 0x000fe20003800200 */
[----:B------:R-:W-:-:S02]  /*0ef0*/  FSEL R8, R8, -0.00019574658654164522886, P2 ;  /* 0xb94d415308087808 */ /* 0x000fc40001000000 */
[----:B------:R-:W-:Y:S02]  /*0f00*/  FSEL R18, R18, 0.041666727513074874878, !P2 ;  /* 0x3d2aaabb12127808 */ /* 0x000fe40005000000 */
[----:B------:R-:W-:Y:S02]  /*0f10*/  FSEL R0, R2, 1, !P2 ;  /* 0x3f80000002007808 */ /* 0x000fe40005000000 */
[----:B------:R-:W-:Y:S01]  /*0f20*/  FSEL R19, -R19, -0.4999999701976776123, !P2 ;  /* 0xbeffffff13137808 */ /* 0x000fe20005000100 */
[C---:B------:R-:W-:Y:S02]  /*0f30*/  FFMA R8, R3.reuse, R8, R18 ;  /* 0x0000000803087223 */ /* 0x040fe40000000012 */
[C---:B------:R-:W-:Y:S02]  /*0f40*/  FFMA R9, R3.reuse, R0, RZ ;  /* 0x0000000003097223 */ /* 0x040fe400000000ff */
[----:B------:R-:W-:-:S04]  /*0f50*/  FFMA R8, R3, R8, R19 ;  /* 0x0000000803087223 */ /* 0x000fc80000000013 */
[----:B------:R-:W-:-:S04]  /*0f60*/  FFMA R0, R9, R8, R0 ;  /* 0x0000000809007223 */ /* 0x000fc80000000000 */
[----:B------:R-:W-:-:S04]  /*0f70*/  @P3 FADD R0, RZ, -R0 ;  /* 0x80000000ff003221 */ /* 0x000fc80000000000 */
[----:B------:R-:W-:-:S04]  /*0f80*/  FADD R3, R0, 1 ;  /* 0x3f80000000037421 */ /* 0x000fc80000000000 */
[----:B------:R-:W-:Y:S01]  /*0f90*/  VIADD R0, R3, 0xf3000000 ;  /* 0xf300000003007836 */ /* 0x000fe20000000000 */
[----:B------:R1:W2:Y:S04]  /*0fa0*/  MUFU.RSQ R2, R3 ;  /* 0x0000000300027308 */ /* 0x0002a80000001400 */
[----:B------:R-:W-:-:S13]  /*0fb0*/  ISETP.GT.U32.AND P2, PT, R0, 0x727fffff, PT ;  /* 0x727fffff0000780c */ /* 0x000fda0003f44070 */
[----:B-12---:R-:W-:Y:S05]  /*0fc0*/  @!P2 BRA `(.L_x_10) ;  /* 0x000000000010a947 */ /* 0x006fea0003800000 */
[----:B------:R-:W-:Y:S02]  /*0fd0*/  MOV R0, R3 ;  /* 0x0000000300007202 */ /* 0x000fe40000000f00 */
[----:B------:R-:W-:-:S07]  /*0fe0*/  MOV R19, 0x1000 ;  /* 0x0000100000137802 */ /* 0x000fce0000000f00 */
[----:B0-----:R-:W-:Y:S05]  /*0ff0*/  CALL.REL.NOINC `($__internal_0_$__cuda_sm20_sqrt_rn_f32_slowpath) ;  /* 0x0000000c00287944 */ /* 0x001fea0003c00000 */
[----:B------:R-:W-:Y:S05]  /*1000*/  BRA `(.L_x_11) ;  /* 0x0000000000107947 */ /* 0x000fea0003800000 */
.L_x_10:
[----:B------:R-:W-:Y:S01]  /*1010*/  FMUL.FTZ R0, R3, R2 ;  /* 0x0000000203007220 */ /* 0x000fe20000410000 */
[----:B------:R-:W-:-:S03]  /*1020*/  FMUL.FTZ R2, R2, 0.5 ;  /* 0x3f00000002027820 */ /* 0x000fc60000410000 */
[----:B------:R-:W-:-:S04]  /*1030*/  FFMA R3, -R0, R0, R3 ;  /* 0x0000000000037223 */ /* 0x000fc80000000103 */
[----:B------:R-:W-:-:S07]  /*1040*/  FFMA R0, R3, R2, R0 ;  /* 0x0000000203007223 */ /* 0x000fce0000000000 */
.L_x_11:
[----:B------:R-:W-:Y:S05]  /*1050*/  BSYNC.RECONVERGENT B1 ;  /* 0x0000000000017941 */ /* 0x000fea0003800200 */
.L_x_9:
        /* <DEDUP_REMOVED lines=12> */
[----:B------:R-:W1:Y:S01]  /*1120*/  LDC.64 R2, c[0x4][RZ] ;  /* 0x01000000ff027b82 */ /* 0x000e620000000a00 */
[----:B------:R-:W-:Y:S02]  /*1130*/  IMAD.SHL.U32 R8, R6, 0x100, RZ ;  /* 0x0000010006087824 */ /* 0x000fe400078e00ff */
[----:B------:R-:W-:Y:S02]  /*1140*/  HFMA2 R20, -RZ, RZ, 0, 0 ;  /* 0x00000000ff147431 */ /* 0x000fe400000001ff */
[----:B------:R-:W-:Y:S01]  /*1150*/  IMAD.MOV.U32 R0, RZ, RZ, RZ ;  /* 0x000000ffff007224 */ /* 0x000fe200078e00ff */
[----:B------:R-:W-:Y:S01]  /*1160*/  UMOV UR4, URZ ;  /* 0x000000ff00047c82 */ /* 0x000fe20008000000 */
[----:B------:R-:W-:-:S07]  /*1170*/  LOP3.LUT R23, R8, 0x80000000, RZ, 0xfc, !PT ;  /* 0x8000000008177812 */ /* 0x000fce00078efcff */
.L_x_15:
[----:B-1----:R-:W-:-:S05]  /*1180*/  IMAD.WIDE.U32 R18, R20, 0x4, R2 ;  /* 0x0000000414127825 */ /* 0x002fca00078e0002 */
[----:B--2---:R-:W2:Y:S01]  /*1190*/  LDG.E.CONSTANT R8, desc[UR6][R18.64] ;  /* 0x0000000612087981 */ /* 0x004ea2000c1e9900 */
[C---:B------:R-:W-:Y:S02]  /*11a0*/  IMAD R21, R20.reuse, 0x4, R1 ;  /* 0x0000000414157824 */ /* 0x040fe400078e0201 */
[----:B------:R-:W-:-:S05]  /*11b0*/  VIADD R20, R20, 0x1 ;  /* 0x0000000114147836 */ /* 0x000fca0000000000 */
[----:B------:R-:W-:Y:S01]  /*11c0*/  ISETP.NE.AND P2, PT, R20, 0x6, PT ;  /* 0x000000061400780c */ /* 0x000fe20003f45270 */
[----:B--2---:R-:W-:-:S03]  /*11d0*/  IMAD.WIDE.U32 R8, R8, R23, RZ ;  /* 0x0000001708087225 */ /* 0x004fc600078e00ff */
[----:B------:R-:W-:-:S04]  /*11e0*/  IADD3 R8, P3, PT, R8, R0, RZ ;  /* 0x0000000008087210 */ /* 0x000fc80007f7e0ff */
[----:B------:R-:W-:Y:S01]  /*11f0*/  IADD3.X R0, PT, PT, R9, UR4, RZ, P3, !PT ;  /* 0x0000000409007c10 */ /* 0x000fe20009ffe4ff */
[----:B------:R2:W-:Y:S04]  /*1200*/  STL [R21], R8 ;  /* 0x0000000815007387 */ /* 0x0005e80000100800 */
[----:B------:R-:W-:Y:S05]  /*1210*/  @P2 BRA `(.L_x_15) ;  /* 0xfffffffc00d82947 */ /* 0x000fea000383ffff */
[----:B------:R-:W-:Y:S01]  /*1220*/  SHF.R.U32.HI R9, RZ, 0x17, R6 ;  /* 0x00000017ff097819 */ /* 0x000fe20000011606 */
[----:B------:R1:W-:Y:S03]  /*1230*/  STL [R1+0x18], R0 ;  /* 0x0000180001007387 */ /* 0x0003e60000100800 */
[C---:B------:R-:W-:Y:S02]  /*1240*/  LOP3.LUT R2, R9.reuse, 0xe0, RZ, 0xc0, !PT ;  /* 0x000000e009027812 */ /* 0x040fe400078ec0ff */
[----:B------:R-:W-:Y:S02]  /*1250*/  LOP3.LUT P2, RZ, R9, 0x1f, RZ, 0xc0, !PT ;  /* 0x0000001f09ff7812 */ /* 0x000fe4000784c0ff */
[----:B------:R-:W-:-:S04]  /*1260*/  IADD3 R2, PT, PT, R2, -0x80, RZ ;  /* 0xffffff8002027810 */ /* 0x000fc80007ffe0ff */
[----:B------:R-:W-:-:S05]  /*1270*/  SHF.R.U32.HI R2, RZ, 0x5, R2 ;  /* 0x00000005ff027819 */ /* 0x000fca0000011602 */
[----:B------:R-:W-:-:S05]  /*1280*/  IMAD R20, R2, -0x4, R1 ;  /* 0xfffffffc02147824 */ /* 0x000fca00078e0201 */
[----:B------:R-:W3:Y:S04]  /*1290*/  LDL R2, [R20+0x18] ;  /* 0x0000180014027983 */ /* 0x000ee80000100800 */
[----:B------:R-:W3:Y:S04]  /*12a0*/  LDL R3, [R20+0x14] ;  /* 0x0000140014037983 */ /* 0x000ee80000100800 */
[----:B--2---:R-:W2:Y:S01]  /*12b0*/  @P2 LDL R8, [R20+0x10] ;  /* 0x0000100014082983 */ /* 0x004ea20000100800 */
[----:B------:R-:W-:Y:S01]  /*12c0*/  LOP3.LUT R9, R9, 0x1f, RZ, 0xc0, !PT ;  /* 0x0000001f09097812 */ /* 0x000fe200078ec0ff */
[----:B------:R-:W-:Y:S01]  /*12d0*/  UMOV UR4, 0x54442d19 ;  /* 0x54442d1900047882 */ /* 0x000fe20000000000 */
[----:B------:R-:W-:-:S02]  /*12e0*/  UMOV UR5, 0x3bf921fb ;  /* 0x3bf921fb00057882 */ /* 0x000fc40000000000 */
[-C--:B---3--:R-:W-:Y:S02]  /*12f0*/  @P2 SHF.L.W.U32.HI R2, R3, R9.reuse, R2 ;  /* 0x0000000903022219 */ /* 0x088fe40000010e02 */
[----:B--2---:R-:W-:Y:S02]  /*1300*/  @P2 SHF.L.W.U32.HI R3, R8, R9, R3 ;  /* 0x0000000908032219 */ /* 0x004fe40000010e03 */
[----:B------:R-:W-:Y:S02]  /*1310*/  ISETP.GE.AND P2, PT, R6, RZ, PT ;  /* 0x000000ff0600720c */ /* 0x000fe40003f46270 */
[C-C-:B------:R-:W-:Y:S01]  /*1320*/  SHF.L.W.U32.HI R9, R3.reuse, 0x2, R2.reuse ;  /* 0x0000000203097819 */ /* 0x140fe20000010e02 */
[----:B------:R-:W-:Y:S01]  /*1330*/  IMAD.SHL.U32 R3, R3, 0x4, RZ ;  /* 0x0000000403037824 */ /* 0x000fe200078e00ff */
[----:B------:R-:W-:Y:S02]  /*1340*/  SHF.R.U32.HI R2, RZ, 0x1e, R2 ;  /* 0x0000001eff027819 */ /* 0x000fe40000011602 */
[----:B------:R-:W-:-:S02]  /*1350*/  SHF.R.S32.HI R8, RZ, 0x1f, R9 ;  /* 0x0000001fff087819 */ /* 0x000fc40000011409 */
[C---:B-1----:R-:W-:Y:S02]  /*1360*/  LOP3.LUT R0, R9.reuse, R6, RZ, 0x3c, !PT ;  /* 0x0000000609007212 */ /* 0x042fe400078e3cff */
[C---:B------:R-:W-:Y:S02]  /*1370*/  LOP3.LUT R18, R8.reuse, R3, RZ, 0x3c, !PT ;  /* 0x0000000308127212 */ /* 0x040fe400078e3cff */
[----:B------:R-:W-:Y:S02]  /*1380*/  LOP3.LUT R19, R8, R9, RZ, 0x3c, !PT ;  /* 0x0000000908137212 */ /* 0x000fe400078e3cff */
[----:B------:R-:W-:Y:S02]  /*1390*/  LEA.HI R2, R9, R2, RZ, 0x1 ;  /* 0x0000000209027211 */ /* 0x000fe400078f08ff */
[----:B------:R-:W-:Y:S02]  /*13a0*/  ISETP.GE.AND P3, PT, R0, RZ, PT ;  /* 0x000000ff0000720c */ /* 0x000fe40003f66270 */
[----:B------:R-:W1:Y:S01]  /*13b0*/  I2F.F64.S64 R18, R18 ;  /* 0x0000001200127312 */ /* 0x000e620000301c00 */
[----:B------:R-:W-:-:S05]  /*13c0*/  IADD3 R0, PT, PT, -R2, RZ, RZ ;  /* 0x000000ff02007210 */ /* 0x000fca0007ffe1ff */
[----:B------:R-:W-:Y:S01]  /*13d0*/  @!P2 IMAD.MOV.U32 R2, RZ, RZ, R0 ;  /* 0x000000ffff02a224 */ /* 0x000fe200078e0000 */
[----:B-1----:R-:W-:-:S10]  /*13e0*/  DMUL R20, R18, UR4 ;  /* 0x0000000412147c28 */ /* 0x002fd40008000000 */
[----:B------:R-:W1:Y:S02]  /*13f0*/  F2F.F32.F64 R20, R20 ;  /* 0x0000001400147310 */ /* 0x000e640000301000 */
[----:B-1----:R-:W-:Y:S01]  /*1400*/  FSEL R0, -R20, R20, !P3 ;  /* 0x0000001414007208 */ /* 0x002fe20005800100 */
[----:B------:R-:W-:Y:S06]  /*1410*/  BRA `(.L_x_13) ;  /* 0x0000000000087947 */ /* 0x000fec0003800000 */
.L_x_14:
[----:B------:R-:W-:Y:S01]  /*1420*/  FMUL R0, RZ, R6 ;  /* 0x00000006ff007220 */ /* 0x000fe20000400000 */
[----:B------:R-:W-:-:S07]  /*1430*/  MOV R2, RZ ;  /* 0x000000ff00027202 */ /* 0x000fce0000000f00 */
.L_x_13:
[----:B------:R-:W-:Y:S05]  /*1440*/  BSYNC.RECONVERGENT B1 ;  /* 0x0000000000017941 */ /* 0x000fea0003800200 */
.L_x_12:
[----:B------:R-:W-:Y:S02]  /*1450*/  HFMA2 R18, -RZ, RZ, 1.0078125, -8.98838043212890625e-05 ;  /* 0x3c0885e4ff127431 */ /* 0x000fe400000001ff */
[----:B------:R-:W-:Y:S02]  /*1460*/  IMAD.MOV.U32 R8, RZ, RZ, 0x37cbac00 ;  /* 0x37cbac00ff087424 */ /* 0x000fe400078e00ff */
[----:B------:R-:W-:Y:S01]  /*1470*/  FMUL R3, R0, R0 ;  /* 0x0000000000037220 */ /* 0x000fe20000400000 */
[C---:B------:R-:W-:Y:S01]  /*1480*/  LOP3.LUT R9, R2.reuse, 0x1, RZ, 0xc0, !PT ;  /* 0x0000000102097812 */ /* 0x040fe200078ec0ff */
[----:B------:R-:W-:Y:S01]  /*1490*/  IMAD.MOV.U32 R19, RZ, RZ, 0x3e2aaaa8 ;  /* 0x3e2aaaa8ff137424 */ /* 0x000fe200078e00ff */
[----:B------:R-:W-:Y:S01]  /*14a0*/  LOP3.LUT P3, RZ, R2, 0x2, RZ, 0xc0, !PT ;  /* 0x0000000202ff7812 */ /* 0x000fe2000786c0ff */
[----:B------:R-:W-:Y:S01]  /*14b0*/  FFMA R8, R3, R8, -0.0013887860113754868507 ;  /* 0xbab607ed03087423 */ /* 0x000fe20000000008 */
[----:B------:R-:W-:Y:S01]  /*14c0*/  ISETP.NE.U32.AND P2, PT, R9, 0x1, PT ;  /* 0x000000010900780c */ /* 0x000fe20003f45070 */
[----:B------:R-:W-:Y:S03]  /*14d0*/  BSSY.RECONVERGENT B1, `(.L_x_16) ;  /* 0x0000017000017945 */ /* 0x000fe60003800200 */
[----:B------:R-:W-:-:S02]  /*14e0*/  FSEL R8, R8, -0.00019574658654164522886, !P2 ;  /* 0xb94d415308087808 */ /* 0x000fc40005000000 */
[----:B------:R-:W-:Y:S02]  /*14f0*/  FSEL R18, R18, 0.041666727513074874878, P2 ;  /* 0x3d2aaabb12127808 */ /* 0x000fe40001000000 */
[----:B------:R-:W-:Y:S02]  /*1500*/  FSEL R0, R0, 1, P2 ;  /* 0x3f80000000007808 */ /* 0x000fe40001000000 */
[----:B------:R-:W-:Y:S01]  /*1510*/  FSEL R19, -R19, -0.4999999701976776123, P2 ;  /* 0xbeffffff13137808 */ /* 0x000fe20001000100 */
[C---:B------:R-:W-:Y:S02]  /*1520*/  FFMA R8, R3.reuse, R8, R18 ;  /* 0x0000000803087223 */ /* 0x040fe40000000012 */
[C---:B------:R-:W-:Y:S02]  /*1530*/  FFMA R9, R3.reuse, R0, RZ ;  /* 0x0000000003097223 */ /* 0x040fe400000000ff */
[----:B------:R-:W-:-:S04]  /*1540*/  FFMA R8, R3, R8, R19 ;  /* 0x0000000803087223 */ /* 0x000fc80000000013 */
[----:B------:R-:W-:-:S04]  /*1550*/  FFMA R0, R9, R8, R0 ;  /* 0x0000000809007223 */ /* 0x000fc80000000000 */
[----:B------:R-:W-:-:S04]  /*1560*/  @P3 FADD R0, RZ, -R0 ;  /* 0x80000000ff003221 */ /* 0x000fc80000000000 */
[----:B------:R-:W-:-:S04]  /*1570*/  FADD R0, R0, 1 ;  /* 0x3f80000000007421 */ /* 0x000fc80000000000 */
[----:B------:R1:W2:Y:S01]  /*1580*/  MUFU.RSQ R9, R0 ;  /* 0x0000000000097308 */ /* 0x0002a20000001400 */
[----:B------:R-:W-:-:S04]  /*1590*/  IADD3 R2, PT, PT, R0, -0xd000000, RZ ;  /* 0xf300000000027810 */ /* 0x000fc80007ffe0ff */
[----:B------:R-:W-:-:S13]  /*15a0*/  ISETP.GT.U32.AND P2, PT, R2, 0x727fffff, PT ;  /* 0x727fffff0200780c */ /* 0x000fda0003f44070 */
[----:B-12---:R-:W-:Y:S05]  /*15b0*/  @!P2 BRA `(.L_x_17) ;  /* 0x000000000010a947 */ /* 0x006fea0003800000 */
[----:B------:R-:W-:-:S07]  /*15c0*/  MOV R19, 0x15e0 ;  /* 0x000015e000137802 */ /* 0x000fce0000000f00 */
[----:B0-----:R-:W-:Y:S05]  /*15d0*/  CALL.REL.NOINC `($__internal_0_$__cuda_sm20_sqrt_rn_f32_slowpath) ;  /* 0x0000000400b07944 */ /* 0x001fea0003c00000 */
[----:B------:R-:W-:Y:S01]  /*15e0*/  IMAD.MOV.U32 R3, RZ, RZ, R0 ;  /* 0x000000ffff037224 */ /* 0x000fe200078e0000 */
[----:B------:R-:W-:Y:S06]  /*15f0*/  BRA `(.L_x_18) ;  /* 0x0000000000107947 */ /* 0x000fec0003800000 */
.L_x_17:
[----:B------:R-:W-:Y:S01]  /*1600*/  FMUL.FTZ R3, R0, R9 ;  /* 0x0000000900037220 */ /* 0x000fe20000410000 */
[----:B------:R-:W-:-:S03]  /*1610*/  FMUL.FTZ R2, R9, 0.5 ;  /* 0x3f00000009027820 */ /* 0x000fc60000410000 */
[----:B------:R-:W-:-:S04]  /*1620*/  FFMA R0, -R3, R3, R0 ;  /* 0x0000000303007223 */ /* 0x000fc80000000100 */
[----:B------:R-:W-:-:S07]  /*1630*/  FFMA R3, R0, R2, R3 ;  /* 0x0000000200037223 */ /* 0x000fce0000000003 */
.L_x_18:
[----:B------:R-:W-:Y:S05]  /*1640*/  BSYNC.RECONVERGENT B1 ;  /* 0x0000000000017941 */ /* 0x000fea0003800200 */
.L_x_16:
        /* <DEDUP_REMOVED lines=13> */
[----:B------:R-:W-:Y:S01]  /*1720*/  SHF.L.U32 R8, R7, 0x8, RZ ;  /* 0x0000000807087819 */ /* 0x000fe200000006ff */
[----:B------:R-:W-:Y:S01]  /*1730*/  IMAD.MOV.U32 R0, RZ, RZ, RZ ;  /* 0x000000ffff007224 */ /* 0x000fe200078e00ff */
[----:B------:R-:W-:Y:S01]  /*1740*/  MOV R20, RZ ;  /* 0x000000ff00147202 */ /* 0x000fe20000000f00 */
[----:B------:R-:W-:Y:S01]  /*1750*/  UMOV UR4, URZ ;  /* 0x000000ff00047c82 */ /* 0x000fe20008000000 */
[----:B------:R-:W-:-:S07]  /*1760*/  LOP3.LUT R23, R8, 0x80000000, RZ, 0xfc, !PT ;  /* 0x8000000008177812 */ /* 0x000fce00078efcff */
.L_x_22:
[----:B-1----:R-:W-:-:S05]  /*1770*/  IMAD.WIDE.U32 R18, R20, 0x4, R2 ;  /* 0x0000000414127825 */ /* 0x002fca00078e0002 */
[----:B--2---:R-:W2:Y:S01]  /*1780*/  LDG.E.CONSTANT R8, desc[UR6][R18.64] ;  /* 0x0000000612087981 */ /* 0x004ea2000c1e9900 */
[C---:B------:R-:W-:Y:S01]  /*1790*/  IMAD R21, R20.reuse, 0x4, R1 ;  /* 0x0000000414157824 */ /* 0x040fe200078e0201 */
[----:B------:R-:W-:-:S04]  /*17a0*/  IADD3 R20, PT, PT, R20, 0x1, RZ ;  /* 0x0000000114147810 */ /* 0x000fc80007ffe0ff */
        /* <DEDUP_REMOVED lines=9> */
[----:B------:R-:W-:-:S03]  /*1840*/  LOP3.LUT P2, RZ, R9, 0x1f, RZ, 0xc0, !PT ;  /* 0x0000001f09ff7812 */ /* 0x000fc6000784c0ff */
[----:B------:R-:W-:-:S05]  /*1850*/  VIADD R2, R2, 0xffffff80 ;  /* 0xffffff8002027836 */ /* 0x000fca0000000000 */
        /* <DEDUP_REMOVED lines=11> */
[C---:B------:R-:W-:Y:S02]  /*1910*/  SHF.L.W.U32.HI R8, R3.reuse, 0x2, R2 ;  /* 0x0000000203087819 */ /* 0x040fe40000010e02 */
[----:B------:R-:W-:Y:S02]  /*1920*/  SHF.L.U32 R3, R3, 0x2, RZ ;  /* 0x0000000203037819 */ /* 0x000fe400000006ff */
[----:B------:R-:W-:-:S04]  /*1930*/  SHF.R.S32.HI R9, RZ, 0x1f, R8 ;  /* 0x0000001fff097819 */ /* 0x000fc80000011408 */
[C---:B------:R-:W-:Y:S02]  /*1940*/  LOP3.LUT R18, R9.reuse, R3, RZ, 0x3c, !PT ;  /* 0x0000000309127212 */ /* 0x040fe400078e3cff */
[----:B------:R-:W-:Y:S02]  /*1950*/  LOP3.LUT R19, R9, R8, RZ, 0x3c, !PT ;  /* 0x0000000809137212 */ /* 0x000fe400078e3cff */
[----:B------:R-:W-:Y:S02]  /*1960*/  SHF.R.U32.HI R3, RZ, 0x1e, R2 ;  /* 0x0000001eff037819 */ /* 0x000fe40000011602 */
[C---:B------:R-:W-:Y:S02]  /*1970*/  LOP3.LUT R2, R8.reuse, R7, RZ, 0x3c, !PT ;  /* 0x0000000708027212 */ /* 0x040fe400078e3cff */
[----:B------:R-:W2:Y:S01]  /*1980*/  I2F.F64.S64 R18, R18 ;  /* 0x0000001200127312 */ /* 0x000ea20000301c00 */
[----:B-1----:R-:W-:Y:S02]  /*1990*/  LEA.HI R0, R8, R3, RZ, 0x1 ;  /* 0x0000000308007211 */ /* 0x002fe400078f08ff */
[----:B------:R-:W-:-:S03]  /*19a0*/  ISETP.GE.AND P3, PT, R2, RZ, PT ;  /* 0x000000ff0200720c */ /* 0x000fc60003f66270 */
[----:B------:R-:W-:-:S05]  /*19b0*/  IMAD.MOV R2, RZ, RZ, -R0 ;  /* 0x000000ffff027224 */ /* 0x000fca00078e0a00 */
[----:B------:R-:W-:Y:S01]  /*19c0*/  @!P2 MOV R0, R2 ;  /* 0x000000020000a202 */ /* 0x000fe20000000f00 */
[----:B--2---:R-:W-:-:S10]  /*19d0*/  DMUL R20, R18, UR4 ;  /* 0x0000000412147c28 */ /* 0x004fd40008000000 */
[----:B------:R-:W1:Y:S02]  /*19e0*/  F2F.F32.F64 R20, R20 ;  /* 0x0000001400147310 */ /* 0x000e640000301000 */
[----:B-1----:R-:W-:Y:S01]  /*19f0*/  FSEL R2, -R20, R20, !P3 ;  /* 0x0000001414027208 */ /* 0x002fe20005800100 */
[----:B------:R-:W-:Y:S06]  /*1a00*/  BRA `(.L_x_20) ;  /* 0x0000000000087947 */ /* 0x000fec0003800000 */
.L_x_21:
[----:B------:R-:W-:Y:S01]  /*1a10*/  FMUL R2, RZ, R7 ;  /* 0x00000007ff027220 */ /* 0x000fe20000400000 */
[----:B------:R-:W-:-:S07]  /*1a20*/  IMAD.MOV.U32 R0, RZ, RZ, RZ ;  /* 0x000000ffff007224 */ /* 0x000fce00078e00ff */
.L_x_20:
[----:B------:R-:W-:Y:S05]  /*1a30*/  BSYNC.RECONVERGENT B1 ;  /* 0x0000000000017941 */ /* 0x000fea0003800200 */
.L_x_19:
[----:B------:R-:W-:Y:S01]  /*1a40*/  MOV R8, R2 ;  /* 0x0000000200087202 */ /* 0x000fe20000000f00 */
[----:B------:R-:W-:Y:S01]  /*1a50*/  IMAD.MOV.U32 R3, RZ, RZ, 0x3c190000 ;  /* 0x3c190000ff037424 */ /* 0x000fe200078e00ff */
[----:B------:R-:W-:Y:S01]  /*1a60*/  LOP3.LUT R0, R0, 0x1, RZ, 0xc0, !PT ;  /* 0x0000000100007812 */ /* 0x000fe200078ec0ff */
[----:B------:R-:W-:Y:S01]  /*1a70*/  BSSY.RECONVERGENT B1, `(.L_x_23) ;  /* 0x0000019000017945 */ /* 0x000fe20003800200 */
[C---:B------:R-:W-:Y:S01]  /*1a80*/  FSETP.NEU.AND P2, PT, |R8|.reuse, 0.00049096695147454738617, PT ;  /* 0x3a00b43c0800780b */ /* 0x040fe20003f4d200 */
[----:B------:R-:W-:Y:S01]  /*1a90*/  FMUL R2, R8, R8 ;  /* 0x0000000808027220 */ /* 0x000fe20000400000 */
[----:B------:R-:W-:-:S03]  /*1aa0*/  ISETP.NE.U32.AND P3, PT, R0, 0x1, PT ;  /* 0x000000010000780c */ /* 0x000fc60003f65070 */
[----:B------:R-:W-:-:S04]  /*1ab0*/  FFMA R3, R2, R3, 0.003265380859375 ;  /* 0x3b56000002037423 */ /* 0x000fc80000000003 */
[----:B------:R-:W-:-:S04]  /*1ac0*/  FFMA R3, R2, R3, 0.0242919921875 ;  /* 0x3cc7000002037423 */ /* 0x000fc80000000003 */
[----:B------:R-:W-:-:S04]  /*1ad0*/  FFMA R3, R2, R3, 0.053466796875 ;  /* 0x3d5b000002037423 */ /* 0x000fc80000000003 */
[----:B------:R-:W-:-:S04]  /*1ae0*/  FFMA R3, R2, R3, 0.13337790966033935547 ;  /* 0x3e08943802037423 */ /* 0x000fc80000000003 */
[C---:B------:R-:W-:Y:S01]  /*1af0*/  FFMA R3, R2.reuse, R3, 0.33333230018615722656 ;  /* 0x3eaaaa8802037423 */ /* 0x040fe20000000003 */
[----:B------:R-:W-:-:S04]  /*1b00*/  FMUL R2, R2, R8 ;  /* 0x0000000802027220 */ /* 0x000fc80000400000 */
[----:B------:R-:W-:-:S06]  /*1b10*/  @P2 FFMA R8, R3, R2, R8 ;  /* 0x0000000203082223 */ /* 0x000fcc0000000008 */
[----:B------:R-:W1:Y:S02]  /*1b20*/  @!P3 MUFU.RCP R8, -R8 ;  /* 0x800000080008b308 */ /* 0x000e640000001000 */
[----:B-1----:R-:W-:-:S06]  /*1b30*/  FADD R3, R8, 1 ;  /* 0x3f80000008037421 */ /* 0x002fcc0000000000 */
[----:B------:R1:W2:Y:S01]  /*1b40*/  MUFU.RSQ R2, R3 ;  /* 0x0000000300027308 */ /* 0x0002a20000001400 */
[----:B------:R-:W-:-:S04]  /*1b50*/  IADD3 R0, PT, PT, R3, -0xd000000, RZ ;  /* 0xf300000003007810 */ /* 0x000fc80007ffe0ff */
[----:B------:R-:W-:-:S13]  /*1b60*/  ISETP.GT.U32.AND P2, PT, R0, 0x727fffff, PT ;  /* 0x727fffff0000780c */ /* 0x000fda0003f44070 */
[----:B-12---:R-:W-:Y:S05]  /*1b70*/  @!P2 BRA `(.L_x_24) ;  /* 0x000000000010a947 */ /* 0x006fea0003800000 */
[----:B------:R-:W-:Y:S01]  /*1b80*/  IMAD.MOV.U32 R0, RZ, RZ, R3 ;  /* 0x000000ffff007224 */ /* 0x000fe200078e0003 */
[----:B------:R-:W-:-:S07]  /*1b90*/  MOV R19, 0x1bb0 ;  /* 0x00001bb000137802 */ /* 0x000fce0000000f00 */
[----:B0-----:R-:W-:Y:S05]  /*1ba0*/  CALL.REL.NOINC `($__internal_0_$__cuda_sm20_sqrt_rn_f32_slowpath) ;  /* 0x00000000003c7944 */ /* 0x001fea0003c00000 */
[----:B------:R-:W-:Y:S05]  /*1bb0*/  BRA `(.L_x_25) ;  /* 0x0000000000107947 */ /* 0x000fea0003800000 */
.L_x_24:
[----:B------:R-:W-:Y:S01]  /*1bc0*/  FMUL.FTZ R0, R3, R2 ;  /* 0x0000000203007220 */ /* 0x000fe20000410000 */
[----:B------:R-:W-:-:S03]  /*1bd0*/  FMUL.FTZ R2, R2, 0.5 ;  /* 0x3f00000002027820 */ /* 0x000fc60000410000 */
[----:B------:R-:W-:-:S04]  /*1be0*/  FFMA R3, -R0, R0, R3 ;  /* 0x0000000000037223 */ /* 0x000fc80000000103 */
[----:B------:R-:W-:-:S07]  /*1bf0*/  FFMA R0, R3, R2, R0 ;  /* 0x0000000203007223 */ /* 0x000fce0000000000 */
.L_x_25:
[----:B------:R-:W-:Y:S05]  /*1c00*/  BSYNC.RECONVERGENT B1 ;  /* 0x0000000000017941 */ /* 0x000fea0003800200 */
.L_x_23:
[----:B------:R-:W-:Y:S01]  /*1c10*/  FADD R7, R0, R7 ;  /* 0x0000000700077221 */ /* 0x000fe20000000000 */
[----:B------:R-:W-:Y:S06]  /*1c20*/  @P1 BRA `(.L_x_26) ;  /* 0xffffffe800c81947 */ /* 0x000fec000383ffff */
[----:B------:R1:W-:Y:S01]  /*1c30*/  STG.E.128 desc[UR6][R10.64], R4 ;  /* 0x000000040a007986 */ /* 0x0003e2000c101d06 */
[----:B------:R-:W-:Y:S05]  /*1c40*/  @!P0 BRA `(.L_x_27) ;  /* 0xffffffe800948947 */ /* 0x000fea000383ffff */
.L_x_1:
[----:B0-----:R-:W-:Y:S05]  /*1c50*/  BSYNC.RECONVERGENT B0 ;  /* 0x0000000000007941 */ /* 0x001fea0003800200 */
.L_x_0:
[----:B------:R-:W-:-:S04]  /*1c60*/  IADD3 R15, PT, PT, R15, 0x1, RZ ;  /* 0x000000010f0f7810 */ /* 0x000fc80007ffe0ff */
[----:B------:R-:W-:-:S13]  /*1c70*/  ISETP.GE.AND P0, PT, R15, R12, PT ;  /* 0x0000000c0f00720c */ /* 0x000fda0003f06270 */
[----:B------:R-:W-:Y:S05]  /*1c80*/  @!P0 BRA `(.L_x_28) ;  /* 0xffffffe800748947 */ /* 0x000fea000383ffff */
[----:B------:R-:W-:Y:S05]  /*1c90*/  EXIT ;  /* 0x000000000000794d */ /* 0x000fea0003800000 */
        .weak           $__internal_0_$__cuda_sm20_sqrt_rn_f32_slowpath
        .type           $__internal_0_$__cuda_sm20_sqrt_rn_f32_slowpath,@function
        .size           $__internal_0_$__cuda_sm20_sqrt_rn_f32_slowpath,(.L_x_287 - $__internal_0_$__cuda_sm20_sqrt_rn_f32_slowpath)
$__internal_0_$__cuda_sm20_sqrt_rn_f32_slowpath:
[----:B------:R-:W-:-:S13]  /*1ca0*/  LOP3.LUT P2, RZ, R0, 0x7fffffff, RZ, 0xc0, !PT ;  /* 0x7fffffff00ff7812 */ /* 0x000fda000784c0ff */
[----:B------:R-:W-:Y:S01]  /*1cb0*/  @!P2 IMAD.MOV.U32 R2, RZ, RZ, R0 ;  /* 0x000000ffff02a224 */ /* 0x000fe200078e0000 */
[----:B------:R-:W-:Y:S06]  /*1cc0*/  @!P2 BRA `(.L_x_29) ;  /* 0x000000000040a947 */ /* 0x000fec0003800000 */
[----:B------:R-:W-:-:S13]  /*1cd0*/  FSETP.GEU.FTZ.AND P2, PT, R0, RZ, PT ;  /* 0x000000ff0000720b */ /* 0x000fda0003f5e000 */
[----:B------:R-:W-:Y:S01]  /*1ce0*/  @!P2 MOV R2, 0x7fffffff ;  /* 0x7fffffff0002a802 */ /* 0x000fe20000000f00 */
[----:B------:R-:W-:Y:S06]  /*1cf0*/  @!P2 BRA `(.L_x_29) ;  /* 0x000000000034a947 */ /* 0x000fec0003800000 */
[----:B------:R-:W-:-:S13]  /*1d00*/  FSETP.GTU.FTZ.AND P2, PT, |R0|, +INF , PT ;  /* 0x7f8000000000780b */ /* 0x000fda0003f5c200 */
[----:B------:R-:W-:Y:S01]  /*1d10*/  @P2 FADD.FTZ R2, R0, 1 ;  /* 0x3f80000000022421 */ /* 0x000fe20000010000 */
[----:B------:R-:W-:Y:S06]  /*1d20*/  @P2 BRA `(.L_x_29) ;  /* 0x0000000000282947 */ /* 0x000fec0003800000 */
[----:B------:R-:W-:-:S13]  /*1d30*/  FSETP.NEU.FTZ.AND P2, PT, |R0|, +INF , PT ;  /* 0x7f8000000000780b */ /* 0x000fda0003f5d200 */
[----:B------:R-:W-:-:S04]  /*1d40*/  @P2 FFMA R3, R0, 1.84467440737095516160e+19, RZ ;  /* 0x5f80000000032823 */ /* 0x000fc800000000ff */
[----:B------:R-:W0:Y:S02]  /*1d50*/  @P2 MUFU.RSQ R2, R3 ;  /* 0x0000000300022308 */ /* 0x000e240000001400 */
[----:B0-----:R-:W-:Y:S01]  /*1d60*/  @P2 FMUL.FTZ R8, R3, R2 ;  /* 0x0000000203082220 */ /* 0x001fe20000410000 */
[----:B------:R-:W-:Y:S01]  /*1d70*/  @P2 FMUL.FTZ R18, R2, 0.5 ;  /* 0x3f00000002122820 */ /* 0x000fe20000410000 */
[----:B------:R-:W-:Y:S02]  /*1d80*/  @!P2 IMAD.MOV.U32 R2, RZ, RZ, R0 ;  /* 0x000000ffff02a224 */ /* 0x000fe400078e0000 */
[----:B------:R-:W-:-:S04]  /*1d90*/  @P2 FADD.FTZ R9, -R8, -RZ ;  /* 0x800000ff08092221 */ /* 0x000fc80000010100 */
[----:B------:R-:W-:-:S04]  /*1da0*/  @P2 FFMA R9, R8, R9, R3 ;  /* 0x0000000908092223 */ /* 0x000fc80000000003 */
[----:B------:R-:W-:-:S04]  /*1db0*/  @P2 FFMA R9, R9, R18, R8 ;  /* 0x0000001209092223 */ /* 0x000fc80000000008 */
[----:B------:R-:W-:-:S07]  /*1dc0*/  @P2 FMUL.FTZ R2, R9, 2.3283064365386962891e-10 ;  /* 0x2f80000009022820 */ /* 0x000fce0000410000 */
.L_x_29:
[----:B------:R-:W-:Y:S01]  /*1dd0*/  HFMA2 R3, -RZ, RZ, 0, 0 ;  /* 0x00000000ff037431 */ /* 0x000fe200000001ff */
[----:B------:R-:W-:Y:S01]  /*1de0*/  MOV R0, R2 ;  /* 0x0000000200007202 */ /* 0x000fe20000000f00 */
[----:B------:R-:W-:-:S04]  /*1df0*/  IMAD.MOV.U32 R2, RZ, RZ, R19 ;  /* 0x000000ffff027224 */ /* 0x000fc800078e0013 */
[----:B------:R-:W-:Y:S05]  /*1e00*/  RET.REL.NODEC R2 `(_ZN4Test9kernel_G2EPfiii) ;  /* 0xffffffe0027c7950 */ /* 0x000fea0003c3ffff */
.L_x_30:
[----:B------:R-:W-:-:S00]  /*1e10*/  BRA `(.L_x_30) ;  /* 0xfffffffc00fc7947 */ /* 0x000fc0000383ffff */
[----:B------:R-:W-:-:S00]  /*1e20*/  NOP ;  /* 0x0000000000007918 */ /* 0x000fc00000000000 */
        /* <DEDUP_REMOVED lines=13> */
.L_x_287:


//--------------------- .text._ZN4Test8kernel_GEPfiii --------------------------
	.section	.text._ZN4Test8kernel_GEPfiii,"ax",@progbits
	.align	128
        .global         _ZN4Test8kernel_GEPfiii
        .type           _ZN4Test8kernel_GEPfiii,@function
        .size           _ZN4Test8kernel_GEPfiii,(.L_x_288 - _ZN4Test8kernel_GEPfiii)
        .other          _ZN4Test8kernel_GEPfiii,@"STO_CUDA_ENTRY STV_DEFAULT"
_ZN4Test8kernel_GEPfiii:
.text._ZN4Test8kernel_GEPfiii:
        /* <DEDUP_REMOVED lines=34> */
[----:B------:R-:W-:Y:S01]  /*0220*/  @P0 IMAD.IADD R13, R13, 0x1, -R4 ;  /* 0x000000010d0d0824 */ /* 0x000fe200078e0a04 */
[----:B---3--:R-:W1:Y:S01]  /*0230*/  I2F.U32.RP R12, R2 ;  /* 0x00000002000c7306 */ /* 0x008e620000209000 */
[----:B------:R-:W-:-:S03]  /*0240*/  @P0 VIADD R9, R9, 0x1 ;  /* 0x0000000109090836 */ /* 0x000fc60000000000 */
[----:B------:R-:W-:Y:S01]  /*0250*/  ISETP.GE.U32.AND P1, PT, R13, R4, PT ;  /* 0x000000040d00720c */ /* 0x000fe20003f26070 */
[----:B------:R-:W-:Y:S02]  /*0260*/  IMAD R13, R8, R3, RZ ;  /* 0x00000003080d7224 */ /* 0x000fe400078e02ff */
[----:B0-----:R-:W-:Y:S02]  /*0270*/  IMAD.MOV R15, RZ, RZ, -R5 ;  /* 0x000000ffff0f7224 */ /* 0x001fe400078e0a05 */
[----:B------:R-:W-:Y:S01]  /*0280*/  IMAD.HI.U32 R7, R7, R13, R6 ;  /* 0x0000000d07077227 */ /* 0x000fe200078e0006 */
[----:B------:R-:W-:-:S03]  /*0290*/  IADD3 R6, PT, PT, R3, -0x1, R10 ;  /* 0xffffffff03067810 */ /* 0x000fc60007ffe00a */
[----:B------:R-:W-:Y:S02]  /*02a0*/  IMAD R13, R15, R0, RZ ;  /* 0x000000000f0d7224 */ /* 0x000fe400078e02ff */
[----:B------:R-:W-:Y:S01]  /*02b0*/  IMAD.HI.U32 R7, R7, R6, RZ ;  /* 0x0000000607077227 */ /* 0x000fe200078e00ff */
[----:B-1----:R-:W0:Y:S01]  /*02c0*/  MUFU.RCP R12, R12 ;  /* 0x0000000c000c7308 */ /* 0x002e220000001000 */
[----:B------:R-:W-:Y:S02]  /*02d0*/  @P1 IADD3 R9, PT, PT, R9, 0x1, RZ ;  /* 0x0000000109091810 */ /* 0x000fe40007ffe0ff */
[----:B------:R-:W-:Y:S01]  /*02e0*/  @!P2 LOP3.LUT R9, RZ, R4, RZ, 0x33, !PT ;  /* 0x00000004ff09a212 */ /* 0x000fe200078e33ff */
[----:B------:R-:W-:Y:S01]  /*02f0*/  IMAD.MOV.U32 R4, RZ, RZ, RZ ;  /* 0x000000ffff047224 */ /* 0x000fe200078e00ff */
[C---:B------:R-:W-:Y:S02]  /*0300*/  ISETP.NE.U32.AND P2, PT, R0.reuse, RZ, PT ;  /* 0x000000ff0000720c */ /* 0x040fe40003f45070 */
[----:B------:R-:W-:Y:S01]  /*0310*/  IADD3 R9, PT, PT, R0, -0x1, R9 ;  /* 0xffffffff00097810 */ /* 0x000fe20007ffe009 */
[----:B------:R-:W-:Y:S01]  /*0320*/  IMAD.HI.U32 R4, R5, R13, R4 ;  /* 0x0000000d05047227 */ /* 0x000fe200078e0004 */
[----:B------:R-:W-:Y:S01]  /*0330*/  IADD3 R5, PT, PT, -R7, RZ, RZ ;  /* 0x000000ff07057210 */ /* 0x000fe20007ffe1ff */
[----:B------:R-:W1:Y:S04]  /*0340*/  S2R R13, SR_TID.Y ;  /* 0x00000000000d7919 */ /* 0x000e680000002200 */
[----:B------:R-:W-:-:S04]  /*0350*/  IMAD.HI.U32 R8, R4, R9, RZ ;  /* 0x0000000904087227 */ /* 0x000fc800078e00ff */
[----:B------:R-:W-:Y:S02]  /*0360*/  IMAD.MOV R4, RZ, RZ, -R8 ;  /* 0x000000ffff047224 */ /* 0x000fe400078e0a08 */
[----:B------:R-:W-:Y:S02]  /*0370*/  IMAD R6, R3, R5, R6 ;  /* 0x0000000503067224 */ /* 0x000fe400078e0206 */
[----:B------:R-:W-:Y:S02]  /*0380*/  IMAD R9, R0, R4, R9 ;  /* 0x0000000400097224 */ /* 0x000fe400078e0209 */
[----:B0-----:R-:W-:Y:S01]  /*0390*/  VIADD R4, R12, 0xffffffe ;  /* 0x0ffffffe0c047836 */ /* 0x001fe20000000000 */
[----:B------:R-:W-:Y:S02]  /*03a0*/  ISETP.GE.U32.AND P3, PT, R6, R3, PT ;  /* 0x000000030600720c */ /* 0x000fe40003f66070 */
[----:B------:R-:W-:Y:S01]  /*03b0*/  ISETP.GE.U32.AND P0, PT, R9, R0, PT ;  /* 0x000000000900720c */ /* 0x000fe20003f06070 */
[----:B------:R0:W3:Y:S02]  /*03c0*/  F2I.FTZ.U32.TRUNC.NTZ R5, R4 ;  /* 0x0000000400057305 */ /* 0x0000e4000021f000 */
[----:B0-----:R-:W-:-:S08]  /*03d0*/  IMAD.MOV.U32 R4, RZ, RZ, RZ ;  /* 0x000000ffff047224 */ /* 0x001fd000078e00ff */
[-C--:B------:R-:W-:Y:S02]  /*03e0*/  @P3 IADD3 R6, PT, PT, R6, -R3.reuse, RZ ;  /* 0x8000000306063210 */ /* 0x080fe40007ffe0ff */
[----:B------:R-:W-:Y:S01]  /*03f0*/  @P0 IMAD.IADD R9, R9, 0x1, -R0 ;  /* 0x0000000109090824 */ /* 0x000fe200078e0a00 */
[----:B------:R-:W-:Y:S01]  /*0400*/  @P3 IADD3 R7, PT, PT, R7, 0x1, RZ ;  /* 0x0000000107073810 */ /* 0x000fe20007ffe0ff */
[----:B------:R-:W-:Y:S01]  /*0410*/  @P0 VIADD R8, R8, 0x1 ;  /* 0x0000000108080836 */ /* 0x000fe20000000000 */
[----:B------:R-:W-:Y:S02]  /*0420*/  ISETP.GE.U32.AND P4, PT, R6, R3, PT ;  /* 0x000000030600720c */ /* 0x000fe40003f86070 */
[----:B------:R-:W-:Y:S01]  /*0430*/  ISETP.GE.U32.AND P1, PT, R9, R0, PT ;  /* 0x000000000900720c */ /* 0x000fe20003f26070 */
[----:B---3--:R-:W-:-:S10]  /*0440*/  IMAD.MOV R9, RZ, RZ, -R5 ;  /* 0x000000ffff097224 */ /* 0x008fd400078e0a05 */
[----:B------:R-:W-:Y:S01]  /*0450*/  @P4 VIADD R7, R7, 0x1 ;  /* 0x0000000107074836 */ /* 0x000fe20000000000 */
[----:B------:R-:W-:Y:S01]  /*0460*/  @!P5 LOP3.LUT R7, RZ, R3, RZ, 0x33, !PT ;  /* 0x00000003ff07d212 */ /* 0x000fe200078e33ff */
[----:B------:R-:W-:Y:S01]  /*0470*/  IMAD R3, R9, R2, RZ ;  /* 0x0000000209037224 */ /* 0x000fe200078e02ff */
[----:B------:R-:W-:Y:S01]  /*0480*/  @P1 IADD3 R8, PT, PT, R8, 0x1, RZ ;  /* 0x0000000108081810 */ /* 0x000fe20007ffe0ff */
[C---:B--2---:R-:W-:Y:S01]  /*0490*/  IMAD R9, R2.reuse, UR5, RZ ;  /* 0x0000000502097c24 */ /* 0x044fe2000f8e02ff */
        /* <DEDUP_REMOVED lines=28> */
.L_x_59:
[----:B------:R-:W-:Y:S01]  /*0660*/  ISETP.GE.AND P0, PT, R9, R10, PT ;  /* 0x0000000a0900720c */ /* 0x000fe20003f06270 */
[----:B------:R-:W-:-:S12]  /*0670*/  BSSY.RECONVERGENT B0, `(.L_x_31) ;  /* 0x0000161000007945 */ /* 0x000fd80003800200 */
[----:B-1----:R-:W-:Y:S05]  /*0680*/  @P0 BRA `(.L_x_32) ;  /* 0x00000014007c0947 */ /* 0x002fea0003800000 */
[----:B------:R-:W-:-:S07]  /*0690*/  IMAD.MOV.U32 R12, RZ, RZ, R9 ;  /* 0x000000ffff0c7224 */ /* 0x000fce00078e0009 */
.L_x_58:
[----:B01----:R-:W1:Y:S01]  /*06a0*/  LDC.64 R6, c[0x0][0x380] ;  /* 0x0000e000ff067b82 */ /* 0x003e620000000a00 */
[----:B------:R-:W2:Y:S02]  /*06b0*/  LDCU UR4, c[0x0][0x388] ;  /* 0x00007100ff0477ac */ /* 0x000ea40008000800 */
[----:B--2---:R-:W-:-:S04]  /*06c0*/  IMAD R3, R11, UR4, R12 ;  /* 0x000000040b037c24 */ /* 0x004fc8000f8e020c */
[----:B-1----:R-:W-:-:S05]  /*06d0*/  IMAD.WIDE R6, R3, 0x4, R6 ;  /* 0x0000000403067825 */ /* 0x002fca00078e0206 */
[----:B0-----:R0:W5:Y:S04]  /*06e0*/  LDG.E R13, desc[UR6][R6.64+0xc] ;  /* 0x00000c06060d7981 */ /* 0x001168000c1e1900 */
[----:B------:R0:W5:Y:S04]  /*06f0*/  LDG.E R15, desc[UR6][R6.64+0x8] ;  /* 0x00000806060f7981 */ /* 0x000168000c1e1900 */
[----:B------:R0:W5:Y:S04]  /*0700*/  LDG.E R17, desc[UR6][R6.64+0x4] ;  /* 0x0000040606117981 */ /* 0x000168000c1e1900 */
[----:B------:R0:W5:Y:S01]  /*0710*/  LDG.E R19, desc[UR6][R6.64] ;  /* 0x0000000606137981 */ /* 0x000162000c1e1900 */
[----:B------:R-:W-:-:S07]  /*0720*/  IMAD.MOV.U32 R14, RZ, RZ, RZ ;  /* 0x000000ffff0e7224 */ /* 0x000fce00078e00ff */
.L_x_57:
[C---:B-----5:R-:W-:Y:S01]  /*0730*/  FMUL R0, R19.reuse, 8388608 ;  /* 0x4b00000013007820 */ /* 0x060fe20000400000 */
[----:B------:R-:W-:Y:S01]  /*0740*/  FSETP.GEU.AND P0, PT, R19, 1.175494350822287508e-38, PT ;  /* 0x008000001300780b */ /* 0x000fe20003f0e000 */
[----:B------:R-:W-:Y:S01]  /*0750*/  IMAD.MOV.U32 R5, RZ, RZ, 0x3e055027 ;  /* 0x3e055027ff057424 */ /* 0x000fe200078e00ff */
[----:B------:R-:W1:Y:S01]  /*0760*/  LDCU UR4, c[0x0][0x390] ;  /* 0x00007200ff0477ac */ /* 0x000e620008000800 */
[----:B------:R-:W-:Y:S01]  /*0770*/  VIADD R14, R14, 0x1 ;  /* 0x000000010e0e7836 */ /* 0x000fe20000000000 */
[----:B------:R-:W-:Y:S01]  /*0780*/  FSEL R0, R0, R19, !P0 ;  /* 0x0000001300007208 */ /* 0x000fe20004000000 */
[----:B------:R-:W-:Y:S03]  /*0790*/  BSSY.RECONVERGENT B1, `(.L_x_33) ;  /* 0x0000026000017945 */ /* 0x000fe60003800200 */
[----:B------:R-:W-:-:S04]  /*07a0*/  IADD3 R2, PT, PT, R0, -0x3f2aaaab, RZ ;  /* 0xc0d5555500027810 */ /* 0x000fc80007ffe0ff */
        /* <DEDUP_REMOVED lines=8> */
[----:B------:R-:W-:Y:S01]  /*0830*/  MOV R3, 0x7f800000 ;  /* 0x7f80000000037802 */ /* 0x000fe20000000f00 */
        /* <DEDUP_REMOVED lines=15> */
[----:B------:R1:W2:Y:S01]  /*0930*/  MUFU.RSQ R2, R3 ;  /* 0x0000000300027308 */ /* 0x0002a20000001400 */
[----:B------:R-:W-:-:S05]  /*0940*/  VIADD R0, R3, 0xf3000000 ;  /* 0xf300000003007836 */ /* 0x000fca0000000000 */
[----:B------:R-:W-:-:S13]  /*0950*/  ISETP.GT.U32.AND P1, PT, R0, 0x727fffff, PT ;  /* 0x727fffff0000780c */ /* 0x000fda0003f24070 */
[----:B-12---:R-:W-:Y:S05]  /*0960*/  @!P1 BRA `(.L_x_34) ;  /* 0x0000000000109947 */ /* 0x006fea0003800000 */
[----:B------:R-:W-:Y:S02]  /*0970*/  MOV R0, R3 ;  /* 0x0000000300007202 */ /* 0x000fe40000000f00 */
[----:B------:R-:W-:-:S07]  /*0980*/  MOV R18, 0x9a0 ;  /* 0x000009a000127802 */ /* 0x000fce0000000f00 */
[----:B0-----:R-:W-:Y:S05]  /*0990*/  CALL.REL.NOINC `($__internal_1_$__cuda_sm20_sqrt_rn_f32_slowpath) ;  /* 0x0000001000cc7944 */ /* 0x001fea0003c00000 */
[----:B------:R-:W-:Y:S05]  /*09a0*/  BRA `(.L_x_35) ;  /* 0x0000000000107947 */ /* 0x000fea0003800000 */
.L_x_34:
[----:B------:R-:W-:Y:S01]  /*09b0*/  FMUL.FTZ R0, R3, R2 ;  /* 0x0000000203007220 */ /* 0x000fe20000410000 */
[----:B------:R-:W-:-:S03]  /*09c0*/  FMUL.FTZ R2, R2, 0.5 ;  /* 0x3f00000002027820 */ /* 0x000fc60000410000 */
[----:B------:R-:W-:-:S04]  /*09d0*/  FFMA R3, -R0, R0, R3 ;  /* 0x0000000000037223 */ /* 0x000fc80000000103 */
[----:B------:R-:W-:-:S07]  /*09e0*/  FFMA R0, R3, R2, R0 ;  /* 0x0000000203007223 */ /* 0x000fce0000000000 */
.L_x_35:
[----:B------:R-:W-:Y:S05]  /*09f0*/  BSYNC.RECONVERGENT B1 ;  /* 0x0000000000017941 */ /* 0x000fea0003800200 */
.L_x_33:
[C---:B------:R-:W-:Y:S01]  /*0a00*/  FMUL R2, R17.reuse, 0.63661974668502807617 ;  /* 0x3f22f98311027820 */ /* 0x040fe20000400000 */
[----:B------:R-:W-:Y:S01]  /*0a10*/  FSETP.GE.AND P1, PT, |R17|, 105615, PT ;  /* 0x47ce47801100780b */ /* 0x000fe20003f26200 */
[----:B------:R-:W-:Y:S01]  /*0a20*/  BSSY.RECONVERGENT B1, `(.L_x_36) ;  /* 0x0000040000017945 */ /* 0x000fe20003800200 */
[----:B------:R-:W-:Y:S01]  /*0a30*/  FADD R19, R0, R19 ;  /* 0x0000001300137221 */ /* 0x000fe20000000000 */
        /* <DEDUP_REMOVED lines=9> */
[----:B------:R-:W-:Y:S01]  /*0ad0*/  MOV R0, R1 ;  /* 0x0000000100007202 */ /* 0x000fe20000000f00 */
[----:B------:R-:W-:Y:S01]  /*0ae0*/  IMAD.MOV.U32 R16, RZ, RZ, RZ ;  /* 0x000000ffff107224 */ /* 0x000fe200078e00ff */
[----:B------:R-:W1:Y:S02]  /*0af0*/  LDCU.64 UR8, c[0x4][URZ] ;  /* 0x01000000ff0877ac */ /* 0x000e640008000a00 */
[----:B------:R-:W-:Y:S01]  /*0b00*/  LOP3.LUT R23, R2, 0x80000000, RZ, 0xfc, !PT ;  /* 0x8000000002177812 */ /* 0x000fe200078efcff */
[----:B------:R-:W-:Y:S01]  /*0b10*/  UMOV UR5, URZ ;  /* 0x000000ff00057c82 */ /* 0x000fe20008000000 */
[----:B------:R-:W-:-:S05]  /*0b20*/  UMOV UR4, URZ ;  /* 0x000000ff00047c82 */ /* 0x000fca0008000000 */
.L_x_39:
[----:B-1----:R-:W-:Y:S02]  /*0b30*/  IMAD.U32 R4, RZ, RZ, UR8 ;  /* 0x00000008ff047e24 */ /* 0x002fe4000f8e00ff */
[----:B------:R-:W-:-:S05]  /*0b40*/  IMAD.U32 R5, RZ, RZ, UR9 ;  /* 0x00000009ff057e24 */ /* 0x000fca000f8e00ff */
        /* <DEDUP_REMOVED lines=9> */
[----:B-1----:R-:W-:Y:S01]  /*0be0*/  IADD3 R0, PT, PT, R0, 0x4, RZ ;  /* 0x0000000400007810 */ /* 0x002fe20007ffe0ff */
        /* <DEDUP_REMOVED lines=17> */
[C---:B------:R-:W-:Y:S01]  /*0d00*/  SHF.L.W.U32.HI R4, R3.reuse, 0x2, R0 ;  /* 0x0000000203047819 */ /* 0x040fe20000010e00 */
[----:B------:R-:W-:-:S03]  /*0d10*/  IMAD.SHL.U32 R3, R3, 0x4, RZ ;  /* 0x0000000403037824 */ /* 0x000fc600078e00ff */
[----:B------:R-:W-:-:S04]  /*0d20*/  SHF.R.S32.HI R5, RZ, 0x1f, R4 ;  /* 0x0000001fff057819 */ /* 0x000fc80000011404 */
[C---:B------:R-:W-:Y:S02]  /*0d30*/  LOP3.LUT R2, R5.reuse, R3, RZ, 0x3c, !PT ;  /* 0x0000000305027212 */ /* 0x040fe400078e3cff */
[----:B------:R-:W-:Y:S02]  /*0d40*/  LOP3.LUT R3, R5, R4, RZ, 0x3c, !PT ;  /* 0x0000000405037212 */ /* 0x000fe400078e3cff */
[----:B------:R-:W-:Y:S02]  /*0d50*/  SHF.R.U32.HI R5, RZ, 0x1e, R0 ;  /* 0x0000001eff057819 */ /* 0x000fe40000011600 */
[C---:B------:R-:W-:Y:S02]  /*0d60*/  LOP3.LUT R0, R4.reuse, R17, RZ, 0x3c, !PT ;  /* 0x0000001104007212 */ /* 0x040fe400078e3cff */
[----:B------:R-:W2:Y:S01]  /*0d70*/  I2F.F64.S64 R2, R2 ;  /* 0x0000000200027312 */ /* 0x000ea20000301c00 */
[----:B------:R-:W-:Y:S02]  /*0d80*/  LEA.HI R5, R4, R5, RZ, 0x1 ;  /* 0x0000000504057211 */ /* 0x000fe400078f08ff */
[----:B------:R-:W-:-:S02]  /*0d90*/  ISETP.GE.AND P2, PT, R0, RZ, PT ;  /* 0x000000ff0000720c */ /* 0x000fc40003f46270 */
[----:B------:R-:W-:-:S05]  /*0da0*/  IADD3 R0, PT, PT, -R5, RZ, RZ ;  /* 0x000000ff05007210 */ /* 0x000fca0007ffe1ff */
[----:B------:R-:W-:Y:S01]  /*0db0*/  @!P1 IMAD.MOV.U32 R5, RZ, RZ, R0 ;  /* 0x000000ffff059224 */ /* 0x000fe200078e0000 */
[----:B--2---:R-:W-:-:S10]  /*0dc0*/  DMUL R20, R2, UR4 ;  /* 0x0000000402147c28 */ /* 0x004fd40008000000 */
[----:B------:R-:W2:Y:S02]  /*0dd0*/  F2F.F32.F64 R20, R20 ;  /* 0x0000001400147310 */ /* 0x000ea40000301000 */
[----:B--2---:R-:W-:Y:S01]  /*0de0*/  FSEL R0, -R20, R20, !P2 ;  /* 0x0000001414007208 */ /* 0x004fe20005000100 */
[----:B-1----:R-:W-:Y:S06]  /*0df0*/  BRA `(.L_x_37) ;  /* 0x0000000000087947 */ /* 0x002fec0003800000 */
.L_x_38:
[----:B------:R-:W-:Y:S01]  /*0e00*/  FMUL R0, RZ, R17 ;  /* 0x00000011ff007220 */ /* 0x000fe20000400000 */
[----:B------:R-:W-:-:S07]  /*0e10*/  IMAD.MOV.U32 R5, RZ, RZ, RZ ;  /* 0x000000ffff057224 */ /* 0x000fce00078e00ff */
.L_x_37:
[----:B------:R-:W-:Y:S05]  /*0e20*/  BSYNC.RECONVERGENT B1 ;  /* 0x0000000000017941 */ /* 0x000fea0003800200 */
.L_x_36:
[----:B------:R-:W-:Y:S01]  /*0e30*/  MOV R2, 0x37cbac00 ;  /* 0x37cbac0000027802 */ /* 0x000fe20000000f00 */
        /* <DEDUP_REMOVED lines=23> */
[----:B------:R-:W-:Y:S01]  /*0fb0*/  IMAD.MOV.U32 R0, RZ, RZ, R3 ;  /* 0x000000ffff007224 */ /* 0x000fe200078e0003 */
[----:B------:R-:W-:-:S07]  /*0fc0*/  MOV R18, 0xfe0 ;  /* 0x00000fe000127802 */ /* 0x000fce0000000f00 */
[----:B0-----:R-:W-:Y:S05]  /*0fd0*/  CALL.REL.NOINC `($__internal_1_$__cuda_sm20_sqrt_rn_f32_slowpath) ;  /* 0x0000000c003c7944 */ /* 0x001fea0003c00000 */
[----:B------:R-:W-:Y:S05]  /*0fe0*/  BRA `(.L_x_42) ;  /* 0x0000000000107947 */ /* 0x000fea0003800000 */
.L_x_41:
[----:B------:R-:W-:Y:S01]  /*0ff0*/  FMUL.FTZ R0, R3, R2 ;  /* 0x0000000203007220 */ /* 0x000fe20000410000 */
[----:B------:R-:W-:-:S03]  /*1000*/  FMUL.FTZ R2, R2, 0.5 ;  /* 0x3f00000002027820 */ /* 0x000fc60000410000 */
[----:B------:R-:W-:-:S04]  /*1010*/  FFMA R3, -R0, R0, R3 ;  /* 0x0000000000037223 */ /* 0x000fc80000000103 */
[----:B------:R-:W-:-:S07]  /*1020*/  FFMA R0, R3, R2, R0 ;  /* 0x0000000203007223 */ /* 0x000fce0000000000 */
.L_x_42:
[----:B------:R-:W-:Y:S05]  /*1030*/  BSYNC.RECONVERGENT B1 ;  /* 0x0000000000017941 */ /* 0x000fea0003800200 */
.L_x_40:
        /* <DEDUP_REMOVED lines=14> */
[----:B------:R-:W-:Y:S02]  /*1120*/  HFMA2 R16, -RZ, RZ, 0, 0 ;  /* 0x00000000ff107431 */ /* 0x000fe400000001ff */
[----:B------:R-:W-:Y:S01]  /*1130*/  IMAD.MOV.U32 R0, RZ, RZ, RZ ;  /* 0x000000ffff007224 */ /* 0x000fe200078e00ff */
[----:B------:R-:W-:Y:S01]  /*1140*/  UMOV UR4, URZ ;  /* 0x000000ff00047c82 */ /* 0x000fe20008000000 */
[----:B------:R-:W-:-:S07]  /*1150*/  LOP3.LUT R25, R4, 0x80000000, RZ, 0xfc, !PT ;  /* 0x8000000004197812 */ /* 0x000fce00078efcff */
.L_x_46:
        /* <DEDUP_REMOVED lines=16> */
[----:B--2---:R-:W-:-:S05]  /*1260*/  IMAD R18, R2, -0x4, R1 ;  /* 0xfffffffc02127824 */ /* 0x004fca00078e0201 */
        /* <DEDUP_REMOVED lines=19> */
[----:B------:R-:W-:-:S05]  /*13a0*/  IMAD.MOV R0, RZ, RZ, -R16 ;  /* 0x000000ffff007224 */ /* 0x000fca00078e0a10 */
[----:B------:R-:W-:Y:S01]  /*13b0*/  @!P1 MOV R16, R0 ;  /* 0x0000000000109202 */ /* 0x000fe20000000f00 */
[----:B-1----:R-:W-:-:S10]  /*13c0*/  DMUL R20, R2, UR4 ;  /* 0x0000000402147c28 */ /* 0x002fd40008000000 */
[----:B------:R-:W1:Y:S02]  /*13d0*/  F2F.F32.F64 R20, R20 ;  /* 0x0000001400147310 */ /* 0x000e640000301000 */
[----:B-1----:R-:W-:Y:S01]  /*13e0*/  FSEL R0, -R20, R20, !P2 ;  /* 0x0000001414007208 */ /* 0x002fe20005000100 */
[----:B------:R-:W-:Y:S06]  /*13f0*/  BRA `(.L_x_44) ;  /* 0x0000000000087947 */ /* 0x000fec0003800000 */
.L_x_45:
[----:B------:R-:W-:Y:S01]  /*1400*/  FMUL R0, RZ, R15 ;  /* 0x0000000fff007220 */ /* 0x000fe20000400000 */
[----:B------:R-:W-:-:S07]  /*1410*/  IMAD.MOV.U32 R16, RZ, RZ, RZ ;  /* 0x000000ffff107224 */ /* 0x000fce00078e00ff */
.L_x_44:
[----:B------:R-:W-:Y:S05]  /*1420*/  BSYNC.RECONVERGENT B1 ;  /* 0x0000000000017941 */ /* 0x000fea0003800200 */
.L_x_43:
[----:B------:R-:W-:Y:S01]  /*1430*/  HFMA2 R2, -RZ, RZ, 0.487060546875, -0.0625 ;  /* 0x37cbac00ff027431 */ /* 0x000fe200000001ff */
[----:B------:R-:W-:Y:S01]  /*1440*/  LOP3.LUT R4, R16, 0x1, RZ, 0xc0, !PT ;  /* 0x0000000110047812 */ /* 0x000fe200078ec0ff */
[----:B------:R-:W-:Y:S01]  /*1450*/  FMUL R3, R0, R0 ;  /* 0x0000000000037220 */ /* 0x000fe20000400000 */
[----:B------:R-:W-:Y:S01]  /*1460*/  MOV R21, 0x3e2aaaa8 ;  /* 0x3e2aaaa800157802 */ /* 0x000fe20000000f00 */
[----:B------:R-:W-:Y:S01]  /*1470*/  BSSY.RECONVERGENT B1, `(.L_x_47) ;  /* 0x000001b000017945 */ /* 0x000fe20003800200 */
[----:B------:R-:W-:Y:S01]  /*1480*/  ISETP.NE.U32.AND P1, PT, R4, 0x1, PT ;  /* 0x000000010400780c */ /* 0x000fe20003f25070 */
[----:B------:R-:W-:Y:S01]  /*1490*/  IMAD.MOV.U32 R4, RZ, RZ, 0x3c0885e4 ;  /* 0x3c0885e4ff047424 */ /* 0x000fe200078e00ff */
[----:B------:R-:W-:Y:S02]  /*14a0*/  LOP3.LUT P2, RZ, R16, 0x2, RZ, 0xc0, !PT ;  /* 0x0000000210ff7812 */ /* 0x000fe4000784c0ff */
[----:B------:R-:W-:Y:S01]  /*14b0*/  FSEL R0, R0, 1, P1 ;  /* 0x3f80000000007808 */ /* 0x000fe20000800000 */
[----:B------:R-:W-:Y:S01]  /*14c0*/  FFMA R2, R3, R2, -0.0013887860113754868507 ;  /* 0xbab607ed03027423 */ /* 0x000fe20000000002 */
[----:B------:R-:W-:-:S02]  /*14d0*/  FSEL R4, R4, 0.041666727513074874878, P1 ;  /* 0x3d2aaabb04047808 */ /* 0x000fc40000800000 */
[----:B------:R-:W-:Y:S01]  /*14e0*/  FSEL R21, -R21, -0.4999999701976776123, P1 ;  /* 0xbeffffff15157808 */ /* 0x000fe20000800100 */
[----:B------:R-:W-:Y:S01]  /*14f0*/  FFMA R5, R3, R0, RZ ;  /* 0x0000000003057223 */ /* 0x000fe200000000ff */
[----:B------:R-:W-:-:S05]  /*1500*/  FSEL R2, R2, -0.00019574658654164522886, !P1 ;  /* 0xb94d415302027808 */ /* 0x000fca0004800000 */
[----:B------:R-:W-:-:S04]  /*1510*/  FFMA R2, R3, R2, R4 ;  /* 0x0000000203027223 */ /* 0x000fc80000000004 */
        /* <DEDUP_REMOVED lines=10> */
[----:B0-----:R-:W-:Y:S05]  /*15c0*/  CALL.REL.NOINC `($__internal_1_$__cuda_sm20_sqrt_rn_f32_slowpath) ;  /* 0x0000000400c07944 */ /* 0x001fea0003c00000 */
[----:B------:R-:W-:Y:S05]  /*15d0*/  BRA `(.L_x_49) ;  /* 0x0000000000107947 */ /* 0x000fea0003800000 */
.L_x_48:
[----:B------:R-:W-:Y:S01]  /*15e0*/  FMUL.FTZ R0, R3, R2 ;  /* 0x0000000203007220 */ /* 0x000fe20000410000 */
[----:B------:R-:W-:-:S03]  /*15f0*/  FMUL.FTZ R2, R2, 0.5 ;  /* 0x3f00000002027820 */ /* 0x000fc60000410000 */
[----:B------:R-:W-:-:S04]  /*1600*/  FFMA R3, -R0, R0, R3 ;  /* 0x0000000000037223 */ /* 0x000fc80000000103 */
[----:B------:R-:W-:-:S07]  /*1610*/  FFMA R0, R3, R2, R0 ;  /* 0x0000000203007223 */ /* 0x000fce0000000000 */
.L_x_49:
[----:B------:R-:W-:Y:S05]  /*1620*/  BSYNC.RECONVERGENT B1 ;  /* 0x0000000000017941 */ /* 0x000fea0003800200 */
.L_x_47:
        /* <DEDUP_REMOVED lines=18> */
.L_x_53:
[----:B-1----:R-:W-:-:S05]  /*1750*/  IMAD.WIDE.U32 R20, R16, 0x4, R2 ;  /* 0x0000000410147825 */ /* 0x002fca00078e0002 */
[----:B--2---:R-:W2:Y:S01]  /*1760*/  LDG.E.CONSTANT R4, desc[UR6][R20.64] ;  /* 0x0000000614047981 */ /* 0x004ea2000c1e9900 */
[C---:B------:R-:W-:Y:S01]  /*1770*/  LEA R18, R16.reuse, R1, 0x2 ;  /* 0x0000000110127211 */ /* 0x040fe200078e10ff */
        /* <DEDUP_REMOVED lines=25> */
[----:B------:R-:W-:Y:S02]  /*1910*/  SHF.R.S32.HI R5, RZ, 0x1f, R16 ;  /* 0x0000001fff057819 */ /* 0x000fe40000011410 */
[----:B-1----:R-:W-:Y:S02]  /*1920*/  LOP3.LUT R0, R16, R13, RZ, 0x3c, !PT ;  /* 0x0000000d10007212 */ /* 0x002fe400078e3cff */
[C---:B------:R-:W-:Y:S02]  /*1930*/  LOP3.LUT R2, R5.reuse, R3, RZ, 0x3c, !PT ;  /* 0x0000000305027212 */ /* 0x040fe400078e3cff */
[----:B------:R-:W-:Y:S02]  /*1940*/  LOP3.LUT R3, R5, R16, RZ, 0x3c, !PT ;  /* 0x0000001005037212 */ /* 0x000fe400078e3cff */
[----:B------:R-:W-:Y:S02]  /*1950*/  SHF.R.U32.HI R5, RZ, 0x1e, R4 ;  /* 0x0000001eff057819 */ /* 0x000fe40000011604 */
[----:B------:R-:W-:-:S02]  /*1960*/  ISETP.GE.AND P2, PT, R0, RZ, PT ;  /* 0x000000ff0000720c */ /* 0x000fc40003f46270 */
[----:B------:R-:W1:Y:S01]  /*1970*/  I2F.F64.S64 R2, R2 ;  /* 0x0000000200027312 */ /* 0x000e620000301c00 */
[----:B------:R-:W-:-:S04]  /*1980*/  LEA.HI R16, R16, R5, RZ, 0x1 ;  /* 0x0000000510107211 */ /* 0x000fc800078f08ff */
[----:B------:R-:W-:-:S05]  /*1990*/  IADD3 R0, PT, PT, -R16, RZ, RZ ;  /* 0x000000ff10007210 */ /* 0x000fca0007ffe1ff */
[----:B------:R-:W-:Y:S01]  /*19a0*/  @!P1 IMAD.MOV.U32 R16, RZ, RZ, R0 ;  /* 0x000000ffff109224 */ /* 0x000fe200078e0000 */
[----:B-1----:R-:W-:-:S10]  /*19b0*/  DMUL R20, R2, UR4 ;  /* 0x0000000402147c28 */ /* 0x002fd40008000000 */
[----:B------:R-:W1:Y:S02]  /*19c0*/  F2F.F32.F64 R20, R20 ;  /* 0x0000001400147310 */ /* 0x000e640000301000 */
[----:B-1----:R-:W-:Y:S01]  /*19d0*/  FSEL R3, -R20, R20, !P2 ;  /* 0x0000001414037208 */ /* 0x002fe20005000100 */
[----:B------:R-:W-:Y:S06]  /*19e0*/  BRA `(.L_x_51) ;  /* 0x0000000000087947 */ /* 0x000fec0003800000 */
.L_x_52:
[----:B------:R-:W-:Y:S01]  /*19f0*/  FMUL R3, RZ, R13 ;  /* 0x0000000dff037220 */ /* 0x000fe20000400000 */
[----:B------:R-:W-:-:S07]  /*1a00*/  MOV R16, RZ ;  /* 0x000000ff00107202 */ /* 0x000fce0000000f00 */
.L_x_51:
[----:B------:R-:W-:Y:S05]  /*1a10*/  BSYNC.RECONVERGENT B1 ;  /* 0x0000000000017941 */ /* 0x000fea0003800200 */
.L_x_50:
[----:B------:R-:W-:Y:S02]  /*1a20*/  IMAD.MOV.U32 R2, RZ, RZ, R3 ;  /* 0x000000ffff027224 */ /* 0x000fe400078e0003 */
[----:B------:R-:W-:Y:S01]  /*1a30*/  HFMA2 R3, -RZ, RZ, 1.0244140625, 0 ;  /* 0x3c190000ff037431 */ /* 0x000fe200000001ff */
[----:B------:R-:W-:Y:S01]  /*1a40*/  LOP3.LUT R16, R16, 0x1, RZ, 0xc0, !PT ;  /* 0x0000000110107812 */ /* 0x000fe200078ec0ff */
[----:B------:R-:W-:Y:S01]  /*1a50*/  BSSY.RECONVERGENT B1, `(.L_x_54) ;  /* 0x0000019000017945 */ /* 0x000fe20003800200 */
[C---:B------:R-:W-:Y:S01]  /*1a60*/  FMUL R0, R2.reuse, R2 ;  /* 0x0000000202007220 */ /* 0x040fe20000400000 */
[----:B------:R-:W-:Y:S02]  /*1a70*/  FSETP.NEU.AND P1, PT, |R2|, 0.00049096695147454738617, PT ;  /* 0x3a00b43c0200780b */ /* 0x000fe40003f2d200 */
[----:B------:R-:W-:Y:S01]  /*1a80*/  ISETP.NE.U32.AND P2, PT, R16, 0x1, PT ;  /* 0x000000011000780c */ /* 0x000fe20003f45070 */
        /* <DEDUP_REMOVED lines=8> */
[----:B-1----:R-:W-:-:S04]  /*1b10*/  FADD R3, R2, 1 ;  /* 0x3f80000002037421 */ /* 0x002fc80000000000 */
[----:B------:R-:W-:Y:S02]  /*1b20*/  VIADD R0, R3, 0xf3000000 ;  /* 0xf300000003007836 */ /* 0x000fe40000000000 */
[----:B------:R1:W2:Y:S03]  /*1b30*/  MUFU.RSQ R4, R3 ;  /* 0x0000000300047308 */ /* 0x0002a60000001400 */
[----:B------:R-:W-:-:S13]  /*1b40*/  ISETP.GT.U32.AND P1, PT, R0, 0x727fffff, PT ;  /* 0x727fffff0000780c */ /* 0x000fda0003f24070 */
[----:B-1----:R-:W-:Y:S05]  /*1b50*/  @!P1 BRA `(.L_x_55) ;  /* 0x0000000000109947 */ /* 0x002fea0003800000 */
[----:B------:R-:W-:Y:S02]  /*1b60*/  MOV R0, R3 ;  /* 0x0000000300007202 */ /* 0x000fe40000000f00 */
[----:B------:R-:W-:-:S07]  /*1b70*/  MOV R18, 0x1b90 ;  /* 0x00001b9000127802 */ /* 0x000fce0000000f00 */
[----:B0-2---:R-:W-:Y:S05]  /*1b80*/  CALL.REL.NOINC `($__internal_1_$__cuda_sm20_sqrt_rn_f32_slowpath) ;  /* 0x0000000000507944 */ /* 0x005fea0003c00000 */
[----:B------:R-:W-:Y:S05]  /*1b90*/  BRA `(.L_x_56) ;  /* 0x0000000000107947 */ /* 0x000fea0003800000 */
.L_x_55:
[----:B--2---:R-:W-:Y:S01]  /*1ba0*/  FMUL.FTZ R0, R3, R4 ;  /* 0x0000000403007220 */ /* 0x004fe20000410000 */
[----:B------:R-:W-:-:S03]  /*1bb0*/  FMUL.FTZ R2, R4, 0.5 ;  /* 0x3f00000004027820 */ /* 0x000fc60000410000 */
[----:B------:R-:W-:-:S04]  /*1bc0*/  FFMA R3, -R0, R0, R3 ;  /* 0x0000000000037223 */ /* 0x000fc80000000103 */
[----:B------:R-:W-:-:S07]  /*1bd0*/  FFMA R0, R3, R2, R0 ;  /* 0x0000000203007223 */ /* 0x000fce0000000000 */
.L_x_56:
[----:B------:R-:W-:Y:S05]  /*1be0*/  BSYNC.RECONVERGENT B1 ;  /* 0x0000000000017941 */ /* 0x000fea0003800200 */
.L_x_54:
[----:B------:R-:W-:Y:S01]  /*1bf0*/  FADD R13, R0, R13 ;  /* 0x0000000d000d7221 */ /* 0x000fe20000000000 */
[----:B------:R-:W-:Y:S06]  /*1c00*/  @P0 BRA `(.L_x_57) ;  /* 0xffffffe800c80947 */ /* 0x000fec000383ffff */
[----:B------:R1:W-:Y:S01]  /*1c10*/  STG.E desc[UR6][R6.64], R19 ;  /* 0x0000001306007986 */ /* 0x0003e2000c101906 */
[----:B------:R-:W-:-:S03]  /*1c20*/  VIADD R12, R12, 0x4 ;  /* 0x000000040c0c7836 */ /* 0x000fc60000000000 */
[----:B------:R1:W-:Y:S02]  /*1c30*/  STG.E desc[UR6][R6.64+0x4], R17 ;  /* 0x0000041106007986 */ /* 0x0003e4000c101906 */
[----:B------:R-:W-:Y:S02]  /*1c40*/  ISETP.GE.AND P0, PT, R12, R10, PT ;  /* 0x0000000a0c00720c */ /* 0x000fe40003f06270 */
[----:B------:R1:W-:Y:S04]  /*1c50*/  STG.E desc[UR6][R6.64+0x8], R15 ;  /* 0x0000080f06007986 */ /* 0x0003e8000c101906 */
[----:B------:R1:W-:Y:S07]  /*1c60*/  STG.E desc[UR6][R6.64+0xc], R13 ;  /* 0x00000c0d06007986 */ /* 0x0003ee000c101906 */
[----:B------:R-:W-:Y:S05]  /*1c70*/  @!P0 BRA `(.L_x_58) ;  /* 0xffffffe800888947 */ /* 0x000fea000383ffff */
.L_x_32:
[----:B0-----:R-:W-:Y:S05]  /*1c80*/  BSYNC.RECONVERGENT B0 ;  /* 0x0000000000007941 */ /* 0x001fea0003800200 */
.L_x_31:
[----:B------:R-:W-:-:S04]  /*1c90*/  IADD3 R11, PT, PT, R11, 0x1, RZ ;  /* 0x000000010b0b7810 */ /* 0x000fc80007ffe0ff */
[----:B------:R-:W-:-:S13]  /*1ca0*/  ISETP.GE.AND P0, PT, R11, R8, PT ;  /* 0x000000080b00720c */ /* 0x000fda0003f06270 */
[----:B------:R-:W-:Y:S05]  /*1cb0*/  @!P0 BRA `(.L_x_59) ;  /* 0xffffffe800688947 */ /* 0x000fea000383ffff */
[----:B------:R-:W-:Y:S05]  /*1cc0*/  EXIT ;  /* 0x000000000000794d */ /* 0x000fea0003800000 */
        .weak           $__internal_1_$__cuda_sm20_sqrt_rn_f32_slowpath
        .type           $__internal_1_$__cuda_sm20_sqrt_rn_f32_slowpath,@function
        .size           $__internal_1_$__cuda_sm20_sqrt_rn_f32_slowpath,(.L_x_288 - $__internal_1_$__cuda_sm20_sqrt_rn_f32_slowpath)
$__internal_1_$__cuda_sm20_sqrt_rn_f32_slowpath:
        /* <DEDUP_REMOVED lines=19> */
.L_x_60:
[----:B------:R-:W-:Y:S01]  /*1e00*/  HFMA2 R3, -RZ, RZ, 0, 0 ;  /* 0x00000000ff037431 */ /* 0x000fe200000001ff */
[----:B------:R-:W-:Y:S01]  /*1e10*/  MOV R0, R2 ;  /* 0x0000000200007202 */ /* 0x000fe20000000f00 */
[----:B------:R-:W-:-:S04]  /*1e20*/  IMAD.MOV.U32 R2, RZ, RZ, R18 ;  /* 0x000000ffff027224 */ /* 0x000fc800078e0012 */
[----:B------:R-:W-:Y:S05]  /*1e30*/  RET.REL.NODEC R2 `(_ZN4Test8kernel_GEPfiii) ;  /* 0xffffffe002707950 */ /* 0x000fea0003c3ffff */
.L_x_61:
        /* <DEDUP_REMOVED lines=12> */
.L_x_288:


//--------------------- .text._ZN4Test8kernel_FEPfiii --------------------------
	.section	.text._ZN4Test8kernel_FEPfiii,"ax",@progbits
	.align	128
        .global         _ZN4Test8kernel_FEPfiii
        .type           _ZN4Test8kernel_FEPfiii,@function
        .size           _ZN4Test8kernel_FEPfiii,(.L_x_289 - _ZN4Test8kernel_FEPfiii)
        .other          _ZN4Test8kernel_FEPfiii,@"STO_CUDA_ENTRY STV_DEFAULT"
_ZN4Test8kernel_FEPfiii:
.text._ZN4Test8kernel_FEPfiii:
[----:B------:R-:W0:Y:S01]  /*0000*/  LDC R1, c[0x0][0x37c] ;  /* 0x0000df00ff017b82 */ /* 0x000e220000000800 */
[----:B------:R-:W1:Y:S07]  /*0010*/  S2R R3, SR_TID.X ;  /* 0x0000000000037919 */ /* 0x000e6e0000002100 */
[----:B------:R-:W1:Y:S01]  /*0020*/  S2UR UR4, SR_CTAID.X ;  /* 0x00000000000479c3 */ /* 0x000e620000002500 */
[----:B------:R-:W2:Y:S01]  /*0030*/  LDCU.64 UR6, c[0x0][0x388] ;  /* 0x00007100ff0677ac */ /* 0x000ea20008000a00 */
[----:B0-----:R-:W-:Y:S01]  /*0040*/  VIADD R1, R1, 0xffffffe0 ;  /* 0xffffffe001017836 */ /* 0x001fe20000000000 */
[----:B------:R-:W0:Y:S05]  /*0050*/  S2R R5, SR_TID.Y ;  /* 0x0000000000057919 */ /* 0x000e2a0000002200 */
[----:B------:R-:W1:Y:S08]  /*0060*/  LDC R0, c[0x0][0x360] ;  /* 0x0000d800ff007b82 */ /* 0x000e700000000800 */
[----:B------:R-:W0:Y:S08]  /*0070*/  S2UR UR5, SR_CTAID.Y ;  /* 0x00000000000579c3 */ /* 0x000e300000002600 */
[----:B------:R-:W0:Y:S01]  /*0080*/  LDC R2, c[0x0][0x364] ;  /* 0x0000d900ff027b82 */ /* 0x000e220000000800 */
[----:B-1----:R-:W-:-:S04]  /*0090*/  IMAD R0, R0, UR4, R3 ;  /* 0x0000000400007c24 */ /* 0x002fc8000f8e0203 */
[----:B------:R-:W-:Y:S02]  /*00a0*/  IMAD.SHL.U32 R0, R0, 0x4, RZ ;  /* 0x0000000400007824 */ /* 0x000fe400078e00ff */
[----:B0-----:R-:W-:-:S05]  /*00b0*/  IMAD R3, R2, UR5, R5 ;  /* 0x0000000502037c24 */ /* 0x001fca000f8e0205 */
[----:B--2---:R-:W-:-:S04]  /*00c0*/  ISETP.GE.AND P0, PT, R3, UR7, PT ;  /* 0x0000000703007c0c */ /* 0x004fc8000bf06270 */
[----:B------:R-:W-:-:S13]  /*00d0*/  ISETP.GE.OR P0, PT, R0, UR6, P0 ;  /* 0x0000000600007c0c */ /* 0x000fda0008706670 */
[----:B------:R-:W-:Y:S05]  /*00e0*/  @P0 EXIT ;  /* 0x000000000000094d */ /* 0x000fea0003800000 */
[----:B------:R-:W0:Y:S01]  /*00f0*/  LDC.64 R6, c[0x0][0x380] ;  /* 0x0000e000ff067b82 */ /* 0x000e220000000a00 */
[----:B------:R-:W1:Y:S01]  /*0100*/  LDCU.64 UR8, c[0x0][0x358] ;  /* 0x00006b00ff0877ac */ /* 0x000e620008000a00 */
[----:B------:R-:W-:Y:S01]  /*0110*/  IMAD R3, R3, UR6, R0 ;  /* 0x0000000603037c24 */ /* 0x000fe2000f8e0200 */
[----:B------:R-:W2:Y:S03]  /*0120*/  LDCU UR4, c[0x0][0x390] ;  /* 0x00007200ff0477ac */ /* 0x000ea60008000800 */
[----:B0-----:R-:W-:-:S05]  /*0130*/  IMAD.WIDE R6, R3, 0x4, R6 ;  /* 0x0000000403067825 */ /* 0x001fca00078e0206 */
[----:B-1----:R0:W5:Y:S04]  /*0140*/  LDG.E R13, desc[UR8][R6.64] ;  /* 0x00000008060d7981 */ /* 0x002168000c1e1900 */
[----:B------:R0:W5:Y:S04]  /*0150*/  LDG.E R11, desc[UR8][R6.64+0x4] ;  /* 0x00000408060b7981 */ /* 0x000168000c1e1900 */
[----:B------:R0:W5:Y:S04]  /*0160*/  LDG.E R9, desc[UR8][R6.64+0x8] ;  /* 0x0000080806097981 */ /* 0x000168000c1e1900 */
[----:B------:R0:W5:Y:S01]  /*0170*/  LDG.E R5, desc[UR8][R6.64+0xc] ;  /* 0x00000c0806057981 */ /* 0x000162000c1e1900 */
[----:B--2---:R-:W-:-:S09]  /*0180*/  UISETP.GE.AND UP0, UPT, UR4, 0x1, UPT ;  /* 0x000000010400788c */ /* 0x004fd2000bf06270 */
[----:B0-----:R-:W-:Y:S05]  /*0190*/  BRA.U !UP0, `(.L_x_62) ;  /* 0x0000001108bc7547 */ /* 0x001fea000b800000 */
[----:B------:R-:W-:-:S05]  /*01a0*/  UMOV UR4, URZ ;  /* 0x000000ff00047c82 */ /* 0x000fca0008000000 */
.L_x_75:
[C---:B-----5:R-:W-:Y:S01]  /*01b0*/  FMUL R0, R13.reuse, 8388608 ;  /* 0x4b0000000d007820 */ /* 0x060fe20000400000 */
[----:B------:R-:W-:Y:S01]  /*01c0*/  FSETP.GEU.AND P0, PT, R13, 1.175494350822287508e-38, PT ;  /* 0x008000000d00780b */ /* 0x000fe20003f0e000 */
[----:B------:R-:W-:Y:S01]  /*01d0*/  IMAD.MOV.U32 R15, RZ, RZ, 0x3e055027 ;  /* 0x3e055027ff0f7424 */ /* 0x000fe200078e00ff */
[----:B------:R-:W-:Y:S02]  /*01e0*/  BSSY.RECONVERGENT B0, `(.L_x_63) ;  /* 0x000005f000007945 */ /* 0x000fe40003800200 */
[----:B------:R-:W-:-:S04]  /*01f0*/  FSEL R0, R0, R13, !P0 ;  /* 0x0000000d00007208 */ /* 0x000fc80004000000 */
        /* <DEDUP_REMOVED lines=21> */
[----:B------:R-:W-:Y:S01]  /*0350*/  FSETP.NEU.AND P0, PT, R0, RZ, PT ;  /* 0x000000ff0000720b */ /* 0x000fe20003f0d000 */
[----:B------:R-:W-:-:S03]  /*0360*/  FMUL R3, R11, 0.63661974668502807617 ;  /* 0x3f22f9830b037820 */ /* 0x000fc60000400000 */
[----:B------:R-:W-:Y:S02]  /*0370*/  FSEL R2, R2, -INF , P0 ;  /* 0xff80000002027808 */ /* 0x000fe40000000000 */
[----:B------:R-:W-:Y:S01]  /*0380*/  FSETP.GE.AND P0, PT, |R11|, 105615, PT ;  /* 0x47ce47800b00780b */ /* 0x000fe20003f06200 */
[----:B------:R-:W0:Y:S01]  /*0390*/  F2I.NTZ R3, R3 ;  /* 0x0000000300037305 */ /* 0x000e220000203100 */
[----:B------:R-:W-:-:S05]  /*03a0*/  F2FP.F16.F32.PACK_AB R2, RZ, R2 ;  /* 0x00000002ff02723e */ /* 0x000fca00000000ff */
[----:B------:R-:W-:-:S05]  /*03b0*/  HADD2 R2, R2.H0_H0, 1, 1 ;  /* 0x3c003c0002027430 */ /* 0x000fca0000000800 */
[----:B------:R-:W-:Y:S01]  /*03c0*/  HADD2.F32 R2, -RZ, R2.H0_H0 ;  /* 0x20000002ff027230 */ /* 0x000fe20000004100 */
[----:B0-----:R-:W-:-:S05]  /*03d0*/  I2FP.F32.S32 R4, R3 ;  /* 0x0000000300047245 */ /* 0x001fca0000201400 */
[----:B------:R-:W0:Y:S01]  /*03e0*/  MUFU.SQRT R2, R2 ;  /* 0x0000000200027308 */ /* 0x000e220000002000 */
[----:B------:R-:W-:-:S04]  /*03f0*/  FFMA R15, R4, -1.5707962512969970703, R11 ;  /* 0xbfc90fda040f7823 */ /* 0x000fc8000000000b */
[----:B------:R-:W-:-:S04]  /*0400*/  FFMA R15, R4, -7.5497894158615963534e-08, R15 ;  /* 0xb3a22168040f7823 */ /* 0x000fc8000000000f */
[----:B------:R-:W-:Y:S01]  /*0410*/  FFMA R4, R4, -5.3903029534742383927e-15, R15 ;  /* 0xa7c234c504047823 */ /* 0x000fe2000000000f */
[----:B0-----:R-:W-:-:S05]  /*0420*/  F2FP.F16.F32.PACK_AB R0, RZ, R2 ;  /* 0x00000002ff00723e */ /* 0x001fca00000000ff */
[----:B------:R-:W-:-:S05]  /*0430*/  HADD2.F32 R0, -RZ, R0.H0_H0 ;  /* 0x20000000ff007230 */ /* 0x000fca0000004100 */
[----:B------:R-:W-:Y:S01]  /*0440*/  FADD R13, R0, R13 ;  /* 0x0000000d000d7221 */ /* 0x000fe20000000000 */
[----:B------:R-:W-:Y:S06]  /*0450*/  @!P0 BRA `(.L_x_64) ;  /* 0x0000000000dc8947 */ /* 0x000fec0003800000 */
[----:B------:R-:W-:-:S13]  /*0460*/  FSETP.NEU.AND P0, PT, |R11|, +INF , PT ;  /* 0x7f8000000b00780b */ /* 0x000fda0003f0d200 */
[----:B------:R-:W-:Y:S01]  /*0470*/  @!P0 FMUL R4, RZ, R11 ;  /* 0x0000000bff048220 */ /* 0x000fe20000400000 */
[----:B------:R-:W-:Y:S01]  /*0480*/  @!P0 IMAD.MOV.U32 R3, RZ, RZ, RZ ;  /* 0x000000ffff038224 */ /* 0x000fe200078e00ff */
[----:B------:R-:W-:Y:S06]  /*0490*/  @!P0 BRA `(.L_x_64) ;  /* 0x0000000000cc8947 */ /* 0x000fec0003800000 */
[----:B------:R-:W-:Y:S02]  /*04a0*/  IMAD.SHL.U32 R2, R11, 0x100, RZ ;  /* 0x000001000b027824 */ /* 0x000fe400078e00ff */
[----:B------:R-:W-:Y:S02]  /*04b0*/  HFMA2 R8, -RZ, RZ, 0, 0 ;  /* 0x00000000ff087431 */ /* 0x000fe400000001ff */
[----:B------:R-:W-:Y:S01]  /*04c0*/  IMAD.MOV.U32 R0, RZ, RZ, R1 ;  /* 0x000000ffff007224 */ /* 0x000fe200078e0001 */
[----:B------:R-:W0:Y:S01]  /*04d0*/  LDCU.64 UR10, c[0x4][URZ] ;  /* 0x01000000ff0a77ac */ /* 0x000e220008000a00 */
[----:B------:R-:W-:Y:S01]  /*04e0*/  LOP3.LUT R19, R2, 0x80000000, RZ, 0xfc, !PT ;  /* 0x8000000002137812 */ /* 0x000fe200078efcff */
[----:B------:R-:W-:Y:S01]  /*04f0*/  UMOV UR6, URZ ;  /* 0x000000ff00067c82 */ /* 0x000fe20008000000 */
[----:B------:R-:W-:-:S05]  /*0500*/  UMOV UR5, URZ ;  /* 0x000000ff00057c82 */ /* 0x000fca0008000000 */
.L_x_65:
[----:B0-----:R-:W-:Y:S01]  /*0510*/  IMAD.U32 R14, RZ, RZ, UR10 ;  /* 0x0000000aff0e7e24 */ /* 0x001fe2000f8e00ff */
        /* <DEDUP_REMOVED lines=10> */
[----:B0-----:R-:W-:Y:S01]  /*05c0*/  VIADD R0, R0, 0x4 ;  /* 0x0000000400007836 */ /* 0x001fe20000000000 */
        /* <DEDUP_REMOVED lines=24> */
[----:B------:R-:W1:Y:S01]  /*0750*/  I2F.F64.S64 R14, R14 ;  /* 0x0000000e000e7312 */ /* 0x000e620000301c00 */
[----:B------:R-:W-:Y:S02]  /*0760*/  LEA.HI R3, R2, R3, RZ, 0x1 ;  /* 0x0000000302037211 */ /* 0x000fe400078f08ff */
[----:B------:R-:W-:-:S03]  /*0770*/  ISETP.GE.AND P1, PT, R0, RZ, PT ;  /* 0x000000ff0000720c */ /* 0x000fc60003f26270 */
[----:B------:R-:W-:-:S04]  /*0780*/  IMAD.MOV R0, RZ, RZ, -R3 ;  /* 0x000000ffff007224 */ /* 0x000fc800078e0a03 */
[----:B------:R-:W-:Y:S01]  /*0790*/  @!P0 IMAD.MOV.U32 R3, RZ, RZ, R0 ;  /* 0x000000ffff038224 */ /* 0x000fe200078e0000 */
[----:B-1----:R-:W-:-:S10]  /*07a0*/  DMUL R16, R14, UR6 ;  /* 0x000000060e107c28 */ /* 0x002fd40008000000 */
[----:B------:R-:W1:Y:S02]  /*07b0*/  F2F.F32.F64 R16, R16 ;  /* 0x0000001000107310 */ /* 0x000e640000301000 */
[----:B01----:R-:W-:-:S07]  /*07c0*/  FSEL R4, -R16, R16, !P1 ;  /* 0x0000001010047208 */ /* 0x003fce0004800100 */
.L_x_64:
[----:B------:R-:W-:Y:S05]  /*07d0*/  BSYNC.RECONVERGENT B0 ;  /* 0x0000000000007941 */ /* 0x000fea0003800200 */
.L_x_63:
[----:B------:R-:W-:Y:S01]  /*07e0*/  MOV R0, 0x37cbac00 ;  /* 0x37cbac0000007802 */ /* 0x000fe20000000f00 */
[----:B------:R-:W-:Y:S01]  /*07f0*/  FMUL R15, R4, R4 ;  /* 0x00000004040f7220 */ /* 0x000fe20000400000 */
[----:B------:R-:W-:Y:S01]  /*0800*/  LOP3.LUT R2, R3, 0x1, RZ, 0xc0, !PT ;  /* 0x0000000103027812 */ /* 0x000fe200078ec0ff */
[----:B------:R-:W-:Y:S02]  /*0810*/  HFMA2 R17, -RZ, RZ, 1.541015625, -0.052001953125 ;  /* 0x3e2aaaa8ff117431 */ /* 0x000fe400000001ff */
[----:B------:R-:W-:Y:S02]  /*0820*/  IMAD.MOV.U32 R8, RZ, RZ, 0x3c0885e4 ;  /* 0x3c0885e4ff087424 */ /* 0x000fe400078e00ff */
[----:B------:R-:W-:Y:S01]  /*0830*/  FFMA R0, R15, R0, -0.0013887860113754868507 ;  /* 0xbab607ed0f007423 */ /* 0x000fe20000000000 */
[----:B------:R-:W-:Y:S01]  /*0840*/  ISETP.NE.U32.AND P0, PT, R2, 0x1, PT ;  /* 0x000000010200780c */ /* 0x000fe20003f05070 */
[----:B------:R-:W-:Y:S01]  /*0850*/  VIADD R3, R3, 0x1 ;  /* 0x0000000103037836 */ /* 0x000fe20000000000 */
[----:B------:R-:W-:Y:S02]  /*0860*/  BSSY.RECONVERGENT B0, `(.L_x_66) ;  /* 0x0000017000007945 */ /* 0x000fe40003800200 */
[----:B------:R-:W-:-:S02]  /*0870*/  FSEL R2, R0, -0.00019574658654164522886, P0 ;  /* 0xb94d415300027808 */ /* 0x000fc40000000000 */
[----:B------:R-:W-:Y:S02]  /*0880*/  FSEL R8, R8, 0.041666727513074874878, !P0 ;  /* 0x3d2aaabb08087808 */ /* 0x000fe40004000000 */
[----:B------:R-:W-:Y:S02]  /*0890*/  LOP3.LUT P1, RZ, R3, 0x2, RZ, 0xc0, !PT ;  /* 0x0000000203ff7812 */ /* 0x000fe4000782c0ff */
[----:B------:R-:W-:Y:S01]  /*08a0*/  FSEL R0, R4, 1, !P0 ;  /* 0x3f80000004007808 */ /* 0x000fe20004000000 */
[----:B------:R-:W-:Y:S01]  /*08b0*/  FFMA R2, R15, R2, R8 ;  /* 0x000000020f027223 */ /* 0x000fe20000000008 */
[----:B------:R-:W-:-:S03]  /*08c0*/  FSEL R17, -R17, -0.4999999701976776123, !P0 ;  /* 0xbeffffff11117808 */ /* 0x000fc60004000100 */
[C---:B------:R-:W-:Y:S02]  /*08d0*/  FFMA R3, R15.reuse, R0, RZ ;  /* 0x000000000f037223 */ /* 0x040fe400000000ff */
[----:B------:R-:W-:-:S04]  /*08e0*/  FFMA R2, R15, R2, R17 ;  /* 0x000000020f027223 */ /* 0x000fc80000000011 */
[----:B------:R-:W-:-:S04]  /*08f0*/  FFMA R0, R3, R2, R0 ;  /* 0x0000000203007223 */ /* 0x000fc80000000000 */
[----:B------:R-:W-:-:S04]  /*0900*/  @P1 FADD R0, RZ, -R0 ;  /* 0x80000000ff001221 */ /* 0x000fc80000000000 */
[----:B------:R-:W-:-:S04]  /*0910*/  FADD R3, R0, 1 ;  /* 0x3f80000000037421 */ /* 0x000fc80000000000 */
[----:B------:R-:W-:Y:S01]  /*0920*/  VIADD R0, R3, 0xf3000000 ;  /* 0xf300000003007836 */ /* 0x000fe20000000000 */
[----:B------:R0:W1:Y:S04]  /*0930*/  MUFU.RSQ R2, R3 ;  /* 0x0000000300027308 */ /* 0x0000680000001400 */
[----:B------:R-:W-:-:S13]  /*0940*/  ISETP.GT.U32.AND P0, PT, R0, 0x727fffff, PT ;  /* 0x727fffff0000780c */ /* 0x000fda0003f04070 */
[----:B01----:R-:W-:Y:S05]  /*0950*/  @!P0 BRA `(.L_x_67) ;  /* 0x00000000000c8947 */ /* 0x003fea0003800000 */
[----:B------:R-:W-:-:S07]  /*0960*/  MOV R12, 0x980 ;  /* 0x00000980000c7802 */ /* 0x000fce0000000f00 */
[----:B------:R-:W-:Y:S05]  /*0970*/  CALL.REL.NOINC `($__internal_2_$__cuda_sm20_sqrt_rn_f32_slowpath) ;  /* 0x0000000800d87944 */ /* 0x000fea0003c00000 */
[----:B------:R-:W-:Y:S05]  /*0980*/  BRA `(.L_x_68) ;  /* 0x0000000000107947 */ /* 0x000fea0003800000 */
.L_x_67:
[----:B------:R-:W-:Y:S01]  /*0990*/  FMUL.FTZ R0, R3, R2 ;  /* 0x0000000203007220 */ /* 0x000fe20000410000 */
[----:B------:R-:W-:-:S03]  /*09a0*/  FMUL.FTZ R2, R2, 0.5 ;  /* 0x3f00000002027820 */ /* 0x000fc60000410000 */
[----:B------:R-:W-:-:S04]  /*09b0*/  FFMA R3, -R0, R0, R3 ;  /* 0x0000000000037223 */ /* 0x000fc80000000103 */
[----:B------:R-:W-:-:S07]  /*09c0*/  FFMA R0, R3, R2, R0 ;  /* 0x0000000203007223 */ /* 0x000fce0000000000 */
.L_x_68:
[----:B------:R-:W-:Y:S05]  /*09d0*/  BSYNC.RECONVERGENT B0 ;  /* 0x0000000000007941 */ /* 0x000fea0003800200 */
.L_x_66:
[C---:B------:R-:W-:Y:S01]  /*09e0*/  FMUL R2, R9.reuse, 0.63661974668502807617 ;  /* 0x3f22f98309027820 */ /* 0x040fe20000400000 */
[----:B------:R-:W-:Y:S01]  /*09f0*/  FSETP.GE.AND P0, PT, |R9|, 105615, PT ;  /* 0x47ce47800900780b */ /* 0x000fe20003f06200 */
[----:B------:R-:W-:Y:S01]  /*0a00*/  BSSY.RECONVERGENT B0, `(.L_x_69) ;  /* 0x000003b000007945 */ /* 0x000fe20003800200 */
[----:B------:R-:W-:-:S03]  /*0a10*/  FADD R11, R0, R11 ;  /* 0x0000000b000b7221 */ /* 0x000fc60000000000 */
[----:B------:R-:W0:Y:S02]  /*0a20*/  F2I.NTZ R2, R2 ;  /* 0x0000000200027305 */ /* 0x000e240000203100 */
[----:B0-----:R-:W-:-:S05]  /*0a30*/  I2FP.F32.S32 R4, R2 ;  /* 0x0000000200047245 */ /* 0x001fca0000201400 */
[----:B------:R-:W-:-:S04]  /*0a40*/  FFMA R3, R4, -1.5707962512969970703, R9 ;  /* 0xbfc90fda04037823 */ /* 0x000fc80000000009 */
[----:B------:R-:W-:-:S04]  /*0a50*/  FFMA R3, R4, -7.5497894158615963534e-08, R3 ;  /* 0xb3a2216804037823 */ /* 0x000fc80000000003 */
[----:B------:R-:W-:Y:S01]  /*0a60*/  FFMA R0, R4, -5.3903029534742383927e-15, R3 ;  /* 0xa7c234c504007823 */ /* 0x000fe20000000003 */
[----:B------:R-:W-:Y:S06]  /*0a70*/  @!P0 BRA `(.L_x_70) ;  /* 0x0000000000cc8947 */ /* 0x000fec0003800000 */
[----:B------:R-:W-:-:S13]  /*0a80*/  FSETP.NEU.AND P0, PT, |R9|, +INF , PT ;  /* 0x7f8000000900780b */ /* 0x000fda0003f0d200 */
[----:B------:R-:W-:Y:S01]  /*0a90*/  @!P0 FMUL R0, RZ, R9 ;  /* 0x00000009ff008220 */ /* 0x000fe20000400000 */
[----:B------:R-:W-:Y:S01]  /*0aa0*/  @!P0 IMAD.MOV.U32 R2, RZ, RZ, RZ ;  /* 0x000000ffff028224 */ /* 0x000fe200078e00ff */
[----:B------:R-:W-:Y:S06]  /*0ab0*/  @!P0 BRA `(.L_x_70) ;  /* 0x0000000000bc8947 */ /* 0x000fec0003800000 */
[----:B------:R-:W0:Y:S01]  /*0ac0*/  LDC.64 R2, c[0x4][RZ] ;  /* 0x01000000ff027b82 */ /* 0x000e220000000a00 */
[----:B------:R-:W-:Y:S01]  /*0ad0*/  SHF.L.U32 R0, R9, 0x8, RZ ;  /* 0x0000000809007819 */ /* 0x000fe200000006ff */
[----:B------:R-:W-:Y:S01]  /*0ae0*/  IMAD.MOV.U32 R8, RZ, RZ, RZ ;  /* 0x000000ffff087224 */ /* 0x000fe200078e00ff */
[----:B------:R-:W-:Y:S01]  /*0af0*/  UMOV UR5, URZ ;  /* 0x000000ff00057c82 */ /* 0x000fe20008000000 */
[----:B------:R-:W-:Y:S01]  /*0b00*/  IMAD.MOV.U32 R4, RZ, RZ, RZ ;  /* 0x000000ffff047224 */ /* 0x000fe200078e00ff */
[----:B------:R-:W-:-:S07]  /*0b10*/  LOP3.LUT R21, R0, 0x80000000, RZ, 0xfc, !PT ;  /* 0x8000000000157812 */ /* 0x000fce00078efcff */
.L_x_71:
[----:B0-----:R-:W-:-:S06]  /*0b20*/  IMAD.WIDE.U32 R14, R4, 0x4, R2 ;  /* 0x00000004040e7825 */ /* 0x001fcc00078e0002 */
[----:B------:R-:W2:Y:S01]  /*0b30*/  LDG.E.CONSTANT R14, desc[UR8][R14.64] ;  /* 0x000000080e0e7981 */ /* 0x000ea2000c1e9900 */
[C---:B-1----:R-:W-:Y:S01]  /*0b40*/  LEA R0, R4.reuse, R1, 0x2 ;  /* 0x0000000104007211 */ /* 0x042fe200078e10ff */
        /* <DEDUP_REMOVED lines=9> */
[C---:B-1----:R-:W-:Y:S02]  /*0be0*/  LOP3.LUT R0, R4.reuse, 0xe0, RZ, 0xc0, !PT ;  /* 0x000000e004007812 */ /* 0x042fe400078ec0ff */
        /* <DEDUP_REMOVED lines=28> */
.L_x_70:
[----:B------:R-:W-:Y:S05]  /*0db0*/  BSYNC.RECONVERGENT B0 ;  /* 0x0000000000007941 */ /* 0x000fea0003800200 */
.L_x_69:
[----:B------:R-:W-:Y:S01]  /*0dc0*/  MOV R4, 0x37cbac00 ;  /* 0x37cbac0000047802 */ /* 0x000fe20000000f00 */
[----:B------:R-:W-:Y:S01]  /*0dd0*/  FMUL R3, R0, R0 ;  /* 0x0000000000037220 */ /* 0x000fe20000400000 */
[C---:B------:R-:W-:Y:S01]  /*0de0*/  LOP3.LUT R8, R2.reuse, 0x1, RZ, 0xc0, !PT ;  /* 0x0000000102087812 */ /* 0x040fe200078ec0ff */
[----:B------:R-:W-:Y:S01]  /*0df0*/  IMAD.MOV.U32 R17, RZ, RZ, 0x3e2aaaa8 ;  /* 0x3e2aaaa8ff117424 */ /* 0x000fe200078e00ff */
[----:B------:R-:W-:Y:S01]  /*0e00*/  LOP3.LUT P1, RZ, R2, 0x2, RZ, 0xc0, !PT ;  /* 0x0000000202ff7812 */ /* 0x000fe2000782c0ff */
[----:B------:R-:W-:Y:S01]  /*0e10*/  FFMA R4, R3, R4, -0.0013887860113754868507 ;  /* 0xbab607ed03047423 */ /* 0x000fe20000000004 */
[----:B------:R-:W-:Y:S01]  /*0e20*/  ISETP.NE.U32.AND P0, PT, R8, 0x1, PT ;  /* 0x000000010800780c */ /* 0x000fe20003f05070 */
[----:B------:R-:W-:Y:S01]  /*0e30*/  IMAD.MOV.U32 R8, RZ, RZ, 0x3c0885e4 ;  /* 0x3c0885e4ff087424 */ /* 0x000fe200078e00ff */
[----:B------:R-:W-:Y:S02]  /*0e40*/  BSSY.RECONVERGENT B0, `(.L_x_72) ;  /* 0x000004c000007945 */ /* 0x000fe40003800200 */
[----:B------:R-:W-:-:S02]  /*0e50*/  FSEL R4, R4, -0.00019574658654164522886, !P0 ;  /* 0xb94d415304047808 */ /* 0x000fc40004000000 */
[----:B------:R-:W-:Y:S02]  /*0e60*/  FSEL R8, R8, 0.041666727513074874878, P0 ;  /* 0x3d2aaabb08087808 */ /* 0x000fe40000000000 */
[----:B------:R-:W-:Y:S02]  /*0e70*/  FSEL R0, R0, 1, P0 ;  /* 0x3f80000000007808 */ /* 0x000fe40000000000 */
[----:B------:R-:W-:Y:S01]  /*0e80*/  FSEL R17, -R17, -0.4999999701976776123, P0 ;  /* 0xbeffffff11117808 */ /* 0x000fe20000000100 */
[----:B------:R-:W-:Y:S01]  /*0e90*/  FFMA R4, R3, R4, R8 ;  /* 0x0000000403047223 */ /* 0x000fe20000000008 */
[----:B------:R-:W-:Y:S01]  /*0ea0*/  FSETP.GE.AND P0, PT, |R5|, 105615, PT ;  /* 0x47ce47800500780b */ /* 0x000fe20003f06200 */
[C---:B------:R-:W-:Y:S02]  /*0eb0*/  FFMA R15, R3.reuse, R0, RZ ;  /* 0x00000000030f7223 */ /* 0x040fe400000000ff */
[----:B------:R-:W-:Y:S01]  /*0ec0*/  FFMA R4, R3, R4, R17 ;  /* 0x0000000403047223 */ /* 0x000fe20000000011 */
[----:B------:R-:W-:-:S03]  /*0ed0*/  FMUL R3, R5, 0.63661974668502807617 ;  /* 0x3f22f98305037820 */ /* 0x000fc60000400000 */
[----:B------:R-:W-:-:S03]  /*0ee0*/  FFMA R0, R15, R4, R0 ;  /* 0x000000040f007223 */ /* 0x000fc60000000000 */
[----:B------:R-:W0:Y:S01]  /*0ef0*/  F2I.NTZ R3, R3 ;  /* 0x0000000300037305 */ /* 0x000e220000203100 */
[----:B------:R-:W-:-:S05]  /*0f00*/  @P1 FADD R0, RZ, -R0 ;  /* 0x80000000ff001221 */ /* 0x000fca0000000000 */
[----:B------:R-:W-:-:S05]  /*0f10*/  F2FP.F16.F32.PACK_AB R0, RZ, R0 ;  /* 0x00000000ff00723e */ /* 0x000fca00000000ff */
[----:B------:R-:W-:Y:S01]  /*0f20*/  HADD2 R0, R0.H0_H0, 1, 1 ;  /* 0x3c003c0000007430 */ /* 0x000fe20000000800 */
[----:B0-----:R-:W-:-:S04]  /*0f30*/  I2FP.F32.S32 R4, R3 ;  /* 0x0000000300047245 */ /* 0x001fc80000201400 */
[----:B------:R-:W-:Y:S02]  /*0f40*/  HADD2.F32 R0, -RZ, R0.H0_H0 ;  /* 0x20000000ff007230 */ /* 0x000fe40000004100 */
[----:B------:R-:W-:-:S04]  /*0f50*/  FFMA R15, R4, -1.5707962512969970703, R5 ;  /* 0xbfc90fda040f7823 */ /* 0x000fc80000000005 */
[----:B------:R-:W0:Y:S01]  /*0f60*/  MUFU.SQRT R0, R0 ;  /* 0x0000000000007308 */ /* 0x000e220000002000 */
        /* <DEDUP_REMOVED lines=8> */
[----:B------:R-:W-:Y:S01]  /*0ff0*/  @!P0 MOV R3, RZ ;  /* 0x000000ff00038202 */ /* 0x000fe20000000f00 */
[----:B------:R-:W-:Y:S06]  /*1000*/  @!P0 BRA `(.L_x_73) ;  /* 0x0000000000bc8947 */ /* 0x000fec0003800000 */
[----:B------:R-:W0:Y:S01]  /*1010*/  LDC.64 R2, c[0x4][RZ] ;  /* 0x01000000ff027b82 */ /* 0x000e220000000a00 */
[----:B------:R-:W-:Y:S02]  /*1020*/  IMAD.SHL.U32 R0, R5, 0x100, RZ ;  /* 0x0000010005007824 */ /* 0x000fe400078e00ff */
[----:B------:R-:W-:Y:S02]  /*1030*/  HFMA2 R4, -RZ, RZ, 0, 0 ;  /* 0x00000000ff047431 */ /* 0x000fe400000001ff */
[----:B------:R-:W-:Y:S01]  /*1040*/  IMAD.MOV.U32 R8, RZ, RZ, RZ ;  /* 0x000000ffff087224 */ /* 0x000fe200078e00ff */
[----:B------:R-:W-:Y:S01]  /*1050*/  UMOV UR5, URZ ;  /* 0x000000ff00057c82 */ /* 0x000fe20008000000 */
[----:B------:R-:W-:-:S07]  /*1060*/  LOP3.LUT R21, R0, 0x80000000, RZ, 0xfc, !PT ;  /* 0x8000000000157812 */ /* 0x000fce00078efcff */
.L_x_74:
[----:B0-----:R-:W-:-:S06]  /*1070*/  IMAD.WIDE.U32 R14, R4, 0x4, R2 ;  /* 0x00000004040e7825 */ /* 0x001fcc00078e0002 */
[----:B------:R-:W2:Y:S01]  /*1080*/  LDG.E.CONSTANT R14, desc[UR8][R14.64] ;  /* 0x000000080e0e7981 */ /* 0x000ea2000c1e9900 */
[C---:B-1----:R-:W-:Y:S02]  /*1090*/  IMAD R0, R4.reuse, 0x4, R1 ;  /* 0x0000000404007824 */ /* 0x042fe400078e0201 */
        /* <DEDUP_REMOVED lines=10> */
[----:B------:R-:W-:Y:S02]  /*1140*/  LOP3.LUT P0, RZ, R4, 0x1f, RZ, 0xc0, !PT ;  /* 0x0000001f04ff7812 */ /* 0x000fe4000780c0ff */
[----:B------:R-:W-:-:S04]  /*1150*/  IADD3 R0, PT, PT, R0, -0x80, RZ ;  /* 0xffffff8000007810 */ /* 0x000fc80007ffe0ff */
        /* <DEDUP_REMOVED lines=21> */
[----:B------:R-:W-:-:S05]  /*12b0*/  IMAD.MOV R0, RZ, RZ, -R3 ;  /* 0x000000ffff007224 */ /* 0x000fca00078e0a03 */
[----:B------:R-:W-:Y:S01]  /*12c0*/  @!P0 MOV R3, R0 ;  /* 0x0000000000038202 */ /* 0x000fe20000000f00 */
[----:B-1----:R-:W-:-:S10]  /*12d0*/  DMUL R16, R14, UR6 ;  /* 0x000000060e107c28 */ /* 0x002fd40008000000 */
[----:B------:R-:W1:Y:S02]  /*12e0*/  F2F.F32.F64 R16, R16 ;  /* 0x0000001000107310 */ /* 0x000e640000301000 */
[----:B01----:R-:W-:-:S07]  /*12f0*/  FSEL R4, -R16, R16, !P1 ;  /* 0x0000001010047208 */ /* 0x003fce0004800100 */
.L_x_73:
[----:B------:R-:W-:Y:S05]  /*1300*/  BSYNC.RECONVERGENT B0 ;  /* 0x0000000000007941 */ /* 0x000fea0003800200 */
.L_x_72:
[----:B------:R-:W-:Y:S02]  /*1310*/  IMAD.MOV.U32 R15, RZ, RZ, 0x3c190000 ;  /* 0x3c190000ff0f7424 */ /* 0x000fe400078e00ff */
[C---:B------:R-:W-:Y:S01]  /*1320*/  FMUL R0, R4.reuse, R4 ;  /* 0x0000000404007220 */ /* 0x040fe20000400000 */
[----:B------:R-:W-:Y:S01]  /*1330*/  FSETP.NEU.AND P0, PT, |R4|, 0.00049096695147454738617, PT ;  /* 0x3a00b43c0400780b */ /* 0x000fe20003f0d200 */
[----:B------:R-:W0:Y:S01]  /*1340*/  LDCU UR5, c[0x0][0x390] ;  /* 0x00007200ff0577ac */ /* 0x000e220008000800 */
[----:B------:R-:W-:Y:S01]  /*1350*/  LOP3.LUT R3, R3, 0x1, RZ, 0xc0, !PT ;  /* 0x0000000103037812 */ /* 0x000fe200078ec0ff */
[C---:B------:R-:W-:Y:S01]  /*1360*/  FFMA R15, R0.reuse, R15, 0.003265380859375 ;  /* 0x3b560000000f7423 */ /* 0x040fe2000000000f */
[----:B------:R-:W-:Y:S02]  /*1370*/  UIADD3 UR4, UPT, UPT, UR4, 0x1, URZ ;  /* 0x0000000104047890 */ /* 0x000fe4000fffe0ff */
[----:B------:R-:W-:Y:S01]  /*1380*/  ISETP.NE.U32.AND P1, PT, R3, 0x1, PT ;  /* 0x000000010300780c */ /* 0x000fe20003f25070 */
[----:B------:R-:W-:-:S04]  /*1390*/  FFMA R15, R0, R15, 0.0242919921875 ;  /* 0x3cc70000000f7423 */ /* 0x000fc8000000000f */
[----:B------:R-:W-:-:S04]  /*13a0*/  FFMA R15, R0, R15, 0.053466796875 ;  /* 0x3d5b0000000f7423 */ /* 0x000fc8000000000f */
[----:B------:R-:W-:-:S04]  /*13b0*/  FFMA R15, R0, R15, 0.13337790966033935547 ;  /* 0x3e089438000f7423 */ /* 0x000fc8000000000f */
[C---:B------:R-:W-:Y:S01]  /*13c0*/  FFMA R15, R0.reuse, R15, 0.33333230018615722656 ;  /* 0x3eaaaa88000f7423 */ /* 0x040fe2000000000f */
[----:B------:R-:W-:Y:S01]  /*13d0*/  FMUL R0, R0, R4 ;  /* 0x0000000400007220 */ /* 0x000fe20000400000 */
[----:B0-----:R-:W-:-:S03]  /*13e0*/  UISETP.NE.AND UP0, UPT, UR4, UR5, UPT ;  /* 0x000000050400728c */ /* 0x001fc6000bf05270 */
[----:B------:R-:W-:-:S06]  /*13f0*/  @P0 FFMA R4, R15, R0, R4 ;  /* 0x000000000f040223 */ /* 0x000fcc0000000004 */
[----:B------:R-:W0:Y:S02]  /*1400*/  @!P1 MUFU.RCP R4, -R4 ;  /* 0x8000000400049308 */ /* 0x000e240000001000 */
[----:B0-----:R-:W-:-:S05]  /*1410*/  F2FP.F16.F32.PACK_AB R0, RZ, R4 ;  /* 0x00000004ff00723e */ /* 0x001fca00000000ff */
[----:B------:R-:W-:-:S05]  /*1420*/  HADD2 R0, R0.H0_H0, 1, 1 ;  /* 0x3c003c0000007430 */ /* 0x000fca0000000800 */
[----:B------:R-:W-:-:S06]  /*1430*/  HADD2.F32 R0, -RZ, R0.H0_H0 ;  /* 0x20000000ff007230 */ /* 0x000fcc0000004100 */
[----:B------:R-:W0:Y:S02]  /*1440*/  MUFU.SQRT R0, R0 ;  /* 0x0000000000007308 */ /* 0x000e240000002000 */
[----:B0-----:R-:W-:-:S05]  /*1450*/  F2FP.F16.F32.PACK_AB R2, RZ, R0 ;  /* 0x00000000ff02723e */ /* 0x001fca00000000ff */
[----:B------:R-:W-:-:S05]  /*1460*/  HADD2.F32 R2, -RZ, R2.H0_H0 ;  /* 0x20000002ff027230 */ /* 0x000fca0000004100 */
[----:B------:R-:W-:Y:S01]  /*1470*/  FADD R5, R2, R5 ;  /* 0x0000000502057221 */ /* 0x000fe20000000000 */
[----:B------:R-:W-:Y:S06]  /*1480*/  BRA.U UP0, `(.L_x_75) ;  /* 0xffffffed00487547 */ /* 0x000fec000b83ffff */
.L_x_62:
[----:B-----5:R-:W-:Y:S04]  /*1490*/  STG.E desc[UR8][R6.64], R13 ;  /* 0x0000000d06007986 */ /* 0x020fe8000c101908 */
[----:B------:R-:W-:Y:S04]  /*14a0*/  STG.E desc[UR8][R6.64+0x4], R11 ;  /* 0x0000040b06007986 */ /* 0x000fe8000c101908 */
[----:B------:R-:W-:Y:S04]  /*14b0*/  STG.E desc[UR8][R6.64+0x8], R9 ;  /* 0x0000080906007986 */ /* 0x000fe8000c101908 */
[----:B------:R-:W-:Y:S01]  /*14c0*/  STG.E desc[UR8][R6.64+0xc], R5 ;  /* 0x00000c0506007986 */ /* 0x000fe2000c101908 */
[----:B------:R-:W-:Y:S05]  /*14d0*/  EXIT ;  /* 0x000000000000794d */ /* 0x000fea0003800000 */
        .weak           $__internal_2_$__cuda_sm20_sqrt_rn_f32_slowpath
        .type           $__internal_2_$__cuda_sm20_sqrt_rn_f32_slowpath,@function
        .size           $__internal_2_$__cuda_sm20_sqrt_rn_f32_slowpath,(.L_x_289 - $__internal_2_$__cuda_sm20_sqrt_rn_f32_slowpath)
$__internal_2_$__cuda_sm20_sqrt_rn_f32_slowpath:
[----:B------:R-:W-:-:S13]  /*14e0*/  LOP3.LUT P0, RZ, R3, 0x7fffffff, RZ, 0xc0, !PT ;  /* 0x7fffffff03ff7812 */ /* 0x000fda000780c0ff */
[----:B------:R-:W-:Y:S01]  /*14f0*/  @!P0 IMAD.MOV.U32 R2, RZ, RZ, R3 ;  /* 0x000000ffff028224 */ /* 0x000fe200078e0003 */
[----:B------:R-:W-:Y:S06]  /*1500*/  @!P0 BRA `(.L_x_76) ;  /* 0x0000000000448947 */ /* 0x000fec0003800000 */
[----:B------:R-:W-:Y:S02]  /*1510*/  FSETP.GEU.FTZ.AND P0, PT, R3, RZ, PT ;  /* 0x000000ff0300720b */ /* 0x000fe40003f1e000 */
[----:B------:R-:W-:-:S11]  /*1520*/  MOV R0, R3 ;  /* 0x0000000300007202 */ /* 0x000fd60000000f00 */
[----:B------:R-:W-:Y:S01]  /*1530*/  @!P0 IMAD.MOV.U32 R2, RZ, RZ, 0x7fffffff ;  /* 0x7fffffffff028424 */ /* 0x000fe200078e00ff */
        /* <DEDUP_REMOVED lines=14> */
.L_x_76:
[----:B------:R-:W-:Y:S01]  /*1620*/  HFMA2 R3, -RZ, RZ, 0, 0 ;  /* 0x00000000ff037431 */ /* 0x000fe200000001ff */
[----:B------:R-:W-:Y:S01]  /*1630*/  MOV R0, R2 ;  /* 0x0000000200007202 */ /* 0x000fe20000000f00 */
[----:B------:R-:W-:-:S04]  /*1640*/  IMAD.MOV.U32 R2, RZ, RZ, R12 ;  /* 0x000000ffff027224 */ /* 0x000fc800078e000c */
[----:B------:R-:W-:Y:S05]  /*1650*/  RET.REL.NODEC R2 `(_ZN4Test8kernel_FEPfiii) ;  /* 0xffffffe802687950 */ /* 0x000fea0003c3ffff */
.L_x_77:
        /* <DEDUP_REMOVED lines=10> */
.L_x_289:


//--------------------- .text._ZN4Test9kernel_B2EPfiii --------------------------
	.section	.text._ZN4Test9kernel_B2EPfiii,"ax",@progbits
	.align	128
        .global         _ZN4Test9kernel_B2EPfiii
        .type           _ZN4Test9kernel_B2EPfiii,@function
        .size           _ZN4Test9kernel_B2EPfiii,(.L_x_290 - _ZN4Test9kernel_B2EPfiii)
        .other          _ZN4Test9kernel_B2EPfiii,@"STO_CUDA_ENTRY STV_DEFAULT"
_ZN4Test9kernel_B2EPfiii:
.text._ZN4Test9kernel_B2EPfiii:
[----:B------:R-:W0:Y:S01]  /*0000*/  LDC R1, c[0x0][0x37c] ;  /* 0x0000df00ff017b82 */ /* 0x000e220000000800 */
[----:B------:R-:W1:Y:S07]  /*0010*/  S2R R3, SR_TID.X ;  /* 0x0000000000037919 */ /* 0x000e6e0000002100 */
[----:B------:R-:W1:Y:S01]  /*0020*/  LDC R0, c[0x0][0x360] ;  /* 0x0000d800ff007b82 */ /* 0x000e620000000800 */
[----:B------:R-:W2:Y:S01]  /*0030*/  LDCU.64 UR6, c[0x0][0x388] ;  /* 0x00007100ff0677ac */ /* 0x000ea20008000a00 */
[----:B0-----:R-:W-:Y:S01]  /*0040*/  VIADD R1, R1, 0xffffffe0 ;  /* 0xffffffe001017836 */ /* 0x001fe20000000000 */
[----:B------:R-:W0:Y:S05]  /*0050*/  S2R R5, SR_TID.Y ;  /* 0x0000000000057919 */ /* 0x000e2a0000002200 */
[----:B------:R-:W1:Y:S08]  /*0060*/  S2UR UR4, SR_CTAID.X ;  /* 0x00000000000479c3 */ /* 0x000e700000002500 */
[----:B------:R-:W0:Y:S08]  /*0070*/  S2UR UR5, SR_CTAID.Y ;  /* 0x00000000000579c3 */ /* 0x000e300000002600 */
[----:B------:R-:W0:Y:S01]  /*0080*/  LDC R2, c[0x0][0x364] ;  /* 0x0000d900ff027b82 */ /* 0x000e220000000800 */
[----:B-1----:R-:W-:Y:S01]  /*0090*/  IMAD R0, R0, UR4, R3 ;  /* 0x0000000400007c24 */ /* 0x002fe2000f8e0203 */
[----:B--2---:R-:W-:-:S03]  /*00a0*/  UIADD3 UR4, UPT, UPT, UR6, -0x3, URZ ;  /* 0xfffffffd06047890 */ /* 0x004fc6000fffe0ff */
[----:B------:R-:W-:Y:S02]  /*00b0*/  IMAD.SHL.U32 R3, R0, 0x4, RZ ;  /* 0x0000000400037824 */ /* 0x000fe400078e00ff */
[----:B0-----:R-:W-:-:S05]  /*00c0*/  IMAD R2, R2, UR5, R5 ;  /* 0x0000000502027c24 */ /* 0x001fca000f8e0205 */
[----:B------:R-:W-:-:S04]  /*00d0*/  ISETP.GE.AND P0, PT, R2, UR7, PT ;  /* 0x0000000702007c0c */ /* 0x000fc8000bf06270 */
[----:B------:R-:W-:-:S13]  /*00e0*/  ISETP.GE.OR P0, PT, R3, UR4, P0 ;  /* 0x0000000403007c0c */ /* 0x000fda0008706670 */
[----:B------:R-:W-:Y:S05]  /*00f0*/  @P0 EXIT ;  /* 0x000000000000094d */ /* 0x000fea0003800000 */
[----:B------:R-:W0:Y:S01]  /*0100*/  LDC.64 R10, c[0x0][0x380] ;  /* 0x0000e000ff0a7b82 */ /* 0x000e220000000a00 */
[----:B------:R-:W-:Y:S01]  /*0110*/  IMAD R2, R2, UR6, RZ ;  /* 0x0000000602027c24 */ /* 0x000fe2000f8e02ff */
[----:B------:R-:W1:Y:S04]  /*0120*/  LDCU.64 UR8, c[0x0][0x358] ;  /* 0x00006b00ff0877ac */ /* 0x000e680008000a00 */
[----:B------:R-:W-:Y:S01]  /*0130*/  SHF.R.S32.HI R3, RZ, 0x1f, R2 ;  /* 0x0000001fff037819 */ /* 0x000fe20000011402 */
[----:B------:R-:W2:Y:S03]  /*0140*/  LDCU UR4, c[0x0][0x390] ;  /* 0x00007200ff0477ac */ /* 0x000ea60008000800 */
[----:B------:R-:W-:-:S04]  /*0150*/  LEA.HI R3, R3, R2, RZ, 0x2 ;  /* 0x0000000203037211 */ /* 0x000fc800078f10ff */
[----:B------:R-:W-:-:S05]  /*0160*/  LEA.HI.SX32 R3, R3, R0, 0x1e ;  /* 0x0000000003037211 */ /* 0x000fca00078ff2ff */
[----:B0-----:R-:W-:-:S05]  /*0170*/  IMAD.WIDE R10, R3, 0x10, R10 ;  /* 0x00000010030a7825 */ /* 0x001fca00078e020a */
[----:B-1----:R0:W5:Y:S01]  /*0180*/  LDG.E.128 R4, desc[UR8][R10.64] ;  /* 0x000000080a047981 */ /* 0x002162000c1e1d00 */
[----:B--2---:R-:W-:-:S09]  /*0190*/  UISETP.GE.AND UP0, UPT, UR4, 0x1, UPT ;  /* 0x000000010400788c */ /* 0x004fd2000bf06270 */
[----:B0-----:R-:W-:Y:S05]  /*01a0*/  BRA.U !UP0, `(.L_x_78) ;  /* 0x0000001508307547 */ /* 0x001fea000b800000 */
[----:B------:R-:W-:-:S05]  /*01b0*/  UMOV UR4, URZ ;  /* 0x000000ff00047c82 */ /* 0x000fca0008000000 */
.L_x_101:
[C---:B-----5:R-:W-:Y:S01]  /*01c0*/  FMUL R3, R4.reuse, 8388608 ;  /* 0x4b00000004037820 */ /* 0x060fe20000400000 */
[----:B------:R-:W-:Y:S01]  /*01d0*/  FSETP.GEU.AND P0, PT, R4, 1.175494350822287508e-38, PT ;  /* 0x008000000400780b */ /* 0x000fe20003f0e000 */
[----:B------:R-:W-:Y:S01]  /*01e0*/  IMAD.MOV.U32 R9, RZ, RZ, 0x3e055027 ;  /* 0x3e055027ff097424 */ /* 0x000fe200078e00ff */
[----:B------:R-:W0:Y:S01]  /*01f0*/  LDCU UR5, c[0x0][0x390] ;  /* 0x00007200ff0577ac */ /* 0x000e220008000800 */
[----:B------:R-:W-:Y:S01]  /*0200*/  BSSY.RECONVERGENT B0, `(.L_x_79) ;  /* 0x0000028000007945 */ /* 0x000fe20003800200 */
[----:B------:R-:W-:Y:S01]  /*0210*/  FSEL R3, R3, R4, !P0 ;  /* 0x0000000403037208 */ /* 0x000fe20004000000 */
[----:B------:R-:W-:-:S03]  /*0220*/  UIADD3 UR4, UPT, UPT, UR4, 0x1, URZ ;  /* 0x0000000104047890 */ /* 0x000fc6000fffe0ff */
[----:B------:R-:W-:-:S04]  /*0230*/  IADD3 R0, PT, PT, R3, -0x3f2aaaab, RZ ;  /* 0xc0d5555503007810 */ /* 0x000fc80007ffe0ff */
[----:B------:R-:W-:-:S05]  /*0240*/  LOP3.LUT R2, R0, 0xff800000, RZ, 0xc0, !PT ;  /* 0xff80000000027812 */ /* 0x000fca00078ec0ff */
[----:B------:R-:W-:Y:S01]  /*0250*/  IMAD.IADD R0, R3, 0x1, -R2 ;  /* 0x0000000103007824 */ /* 0x000fe200078e0a02 */
[----:B0-----:R-:W-:-:S03]  /*0260*/  UISETP.NE.AND UP0, UPT, UR4, UR5, UPT ;  /* 0x000000050400728c */ /* 0x001fc6000bf05270 */
[----:B------:R-:W-:Y:S01]  /*0270*/  FADD R8, R0, -1 ;  /* 0xbf80000000087421 */ /* 0x000fe20000000000 */
[----:B------:R-:W-:Y:S02]  /*0280*/  FSEL R0, RZ, -23, P0 ;  /* 0xc1b80000ff007808 */ /* 0x000fe40000000000 */
[----:B------:R-:W-:Y:S01]  /*0290*/  ISETP.GT.U32.AND P0, PT, R3, 0x7f7fffff, PT ;  /* 0x7f7fffff0300780c */ /* 0x000fe20003f04070 */
[----:B------:R-:W-:-:S04]  /*02a0*/  FFMA R9, R8, -R9, 0.14084610342979431152 ;  /* 0x3e1039f608097423 */ /* 0x000fc80000000809 */
[----:B------:R-:W-:-:S04]  /*02b0*/  FFMA R9, R8, R9, -0.12148627638816833496 ;  /* 0xbdf8cdcc08097423 */ /* 0x000fc80000000009 */
[----:B------:R-:W-:-:S04]  /*02c0*/  FFMA R9, R8, R9, 0.13980610668659210205 ;  /* 0x3e0f295508097423 */ /* 0x000fc80000000009 */
[----:B------:R-:W-:-:S04]  /*02d0*/  FFMA R9, R8, R9, -0.16684235632419586182 ;  /* 0xbe2ad8b908097423 */ /* 0x000fc80000000009 */
[----:B------:R-:W-:-:S04]  /*02e0*/  FFMA R9, R8, R9, 0.20012299716472625732 ;  /* 0x3e4ced0b08097423 */ /* 0x000fc80000000009 */
[----:B------:R-:W-:-:S04]  /*02f0*/  FFMA R9, R8, R9, -0.24999669194221496582 ;  /* 0xbe7fff2208097423 */ /* 0x000fc80000000009 */
[----:B------:R-:W-:-:S04]  /*0300*/  FFMA R9, R8, R9, 0.33333182334899902344 ;  /* 0x3eaaaa7808097423 */ /* 0x000fc80000000009 */
[C---:B------:R-:W-:Y:S01]  /*0310*/  FFMA R13, R8.reuse, R9, -0.5 ;  /* 0xbf000000080d7423 */ /* 0x040fe20000000009 */
[----:B------:R-:W-:Y:S02]  /*0320*/  I2FP.F32.S32 R9, R2 ;  /* 0x0000000200097245 */ /* 0x000fe40000201400 */
[----:B------:R-:W-:Y:S01]  /*0330*/  MOV R2, 0x7f800000 ;  /* 0x7f80000000027802 */ /* 0x000fe20000000f00 */
[C---:B------:R-:W-:Y:S02]  /*0340*/  FMUL R13, R8.reuse, R13 ;  /* 0x0000000d080d7220 */ /* 0x040fe40000400000 */
[----:B------:R-:W-:Y:S02]  /*0350*/  FFMA R0, R9, 1.1920928955078125e-07, R0 ;  /* 0x3400000009007823 */ /* 0x000fe40000000000 */
[----:B------:R-:W-:-:S04]  /*0360*/  FFMA R13, R8, R13, R8 ;  /* 0x0000000d080d7223 */ /* 0x000fc80000000008 */
[----:B------:R-:W-:Y:S01]  /*0370*/  FFMA R0, R0, 0.69314718246459960938, R13 ;  /* 0x3f31721800007823 */ /* 0x000fe2000000000d */
[C---:B------:R-:W-:Y:S01]  /*0380*/  @P0 FFMA R0, R3.reuse, R2, +INF ;  /* 0x7f80000003000423 */ /* 0x040fe20000000002 */
[----:B------:R-:W-:-:S03]  /*0390*/  FSETP.NEU.AND P0, PT, R3, RZ, PT ;  /* 0x000000ff0300720b */ /* 0x000fc60003f0d000 */
[----:B------:R-:W-:-:S05]  /*03a0*/  FADD R0, R0, 1 ;  /* 0x3f80000000007421 */ /* 0x000fca0000000000 */
[----:B------:R-:W-:-:S04]  /*03b0*/  FSEL R0, R0, -INF , P0 ;  /* 0xff80000000007808 */ /* 0x000fc80000000000 */
[----:B------:R0:W1:Y:S01]  /*03c0*/  MUFU.RSQ R9, R0 ;  /* 0x0000000000097308 */ /* 0x0000620000001400 */
[----:B------:R-:W-:-:S05]  /*03d0*/  VIADD R2, R0, 0xf3000000 ;  /* 0xf300000000027836 */ /* 0x000fca0000000000 */
[----:B------:R-:W-:-:S13]  /*03e0*/  ISETP.GT.U32.AND P0, PT, R2, 0x727fffff, PT ;  /* 0x727fffff0200780c */ /* 0x000fda0003f04070 */
[----:B01----:R-:W-:Y:S05]  /*03f0*/  @!P0 BRA `(.L_x_80) ;  /* 0x0000000000108947 */ /* 0x003fea0003800000 */
[----:B------:R-:W-:-:S07]  /*0400*/  MOV R13, 0x420 ;  /* 0x00000420000d7802 */ /* 0x000fce0000000f00 */
[----:B------:R-:W-:Y:S05]  /*0410*/  CALL.REL.NOINC `($__internal_3_$__cuda_sm20_sqrt_rn_f32_slowpath) ;  /* 0x00000010009c7944 */ /* 0x000fea0003c00000 */
[----:B------:R-:W-:Y:S01]  /*0420*/  IMAD.MOV.U32 R3, RZ, RZ, R0 ;  /* 0x000000ffff037224 */ /* 0x000fe200078e0000 */
[----:B------:R-:W-:Y:S06]  /*0430*/  BRA `(.L_x_81) ;  /* 0x0000000000107947 */ /* 0x000fec0003800000 */
.L_x_80:
[----:B------:R-:W-:Y:S01]  /*0440*/  FMUL.FTZ R3, R0, R9 ;  /* 0x0000000900037220 */ /* 0x000fe20000410000 */
[----:B------:R-:W-:-:S03]  /*0450*/  FMUL.FTZ R2, R9, 0.5 ;  /* 0x3f00000009027820 */ /* 0x000fc60000410000 */
[----:B------:R-:W-:-:S04]  /*0460*/  FFMA R0, -R3, R3, R0 ;  /* 0x0000000303007223 */ /* 0x000fc80000000100 */
[----:B------:R-:W-:-:S07]  /*0470*/  FFMA R3, R0, R2, R3 ;  /* 0x0000000200037223 */ /* 0x000fce0000000003 */
.L_x_81:
[----:B------:R-:W-:Y:S05]  /*0480*/  BSYNC.RECONVERGENT B0 ;  /* 0x0000000000007941 */ /* 0x000fea0003800200 */
.L_x_79:
        /* <DEDUP_REMOVED lines=12> */
[----:B------:R-:W-:Y:S01]  /*0550*/  @!P0 MOV R0, RZ ;  /* 0x000000ff00008202 */ /* 0x000fe20000000f00 */
[----:B------:R-:W-:Y:S06]  /*0560*/  @!P0 BRA `(.L_x_83) ;  /* 0x0000000000cc8947 */ /* 0x000fec0003800000 */
[----:B------:R-:W-:Y:S01]  /*0570*/  IMAD.SHL.U32 R2, R5, 0x100, RZ ;  /* 0x0000010005027824 */ /* 0x000fe200078e00ff */
[----:B------:R-:W-:Y:S01]  /*0580*/  MOV R0, R1 ;  /* 0x0000000100007202 */ /* 0x000fe20000000f00 */
[----:B------:R-:W-:Y:S01]  /*0590*/  IMAD.MOV.U32 R12, RZ, RZ, RZ ;  /* 0x000000ffff0c7224 */ /* 0x000fe200078e00ff */
[----:B------:R-:W0:Y:S02]  /*05a0*/  LDCU.64 UR10, c[0x4][URZ] ;  /* 0x01000000ff0a77ac */ /* 0x000e240008000a00 */
[----:B------:R-:W-:Y:S01]  /*05b0*/  LOP3.LUT R15, R2, 0x80000000, RZ, 0xfc, !PT ;  /* 0x80000000020f7812 */ /* 0x000fe200078efcff */
[----:B------:R-:W-:Y:S01]  /*05c0*/  UMOV UR6, URZ ;  /* 0x000000ff00067c82 */ /* 0x000fe20008000000 */
[----:B------:R-:W-:-:S05]  /*05d0*/  UMOV UR5, URZ ;  /* 0x000000ff00057c82 */ /* 0x000fca0008000000 */
.L_x_84:
[----:B0-----:R-:W-:Y:S02]  /*05e0*/  IMAD.U32 R8, RZ, RZ, UR10 ;  /* 0x0000000aff087e24 */ /* 0x001fe4000f8e00ff */
        /* <DEDUP_REMOVED lines=10> */
[----:B0-----:R-:W-:Y:S01]  /*0690*/  IADD3 R0, PT, PT, R0, 0x4, RZ ;  /* 0x0000000400007810 */ /* 0x001fe20007ffe0ff */
        /* <DEDUP_REMOVED lines=20> */
[----:B0-----:R-:W-:Y:S02]  /*07e0*/  LOP3.LUT R12, R2, R5, RZ, 0x3c, !PT ;  /* 0x00000005020c7212 */ /* 0x001fe400078e3cff */
[C---:B------:R-:W-:Y:S02]  /*07f0*/  LOP3.LUT R14, R8.reuse, R3, RZ, 0x3c, !PT ;  /* 0x00000003080e7212 */ /* 0x040fe400078e3cff */
[----:B------:R-:W-:Y:S02]  /*0800*/  LOP3.LUT R15, R8, R2, RZ, 0x3c, !PT ;  /* 0x00000002080f7212 */ /* 0x000fe400078e3cff */
[----:B------:R-:W-:Y:S02]  /*0810*/  SHF.R.U32.HI R3, RZ, 0x1e, R0 ;  /* 0x0000001eff037819 */ /* 0x000fe40000011600 */
[----:B------:R-:W-:-:S02]  /*0820*/  ISETP.GE.AND P1, PT, R12, RZ, PT ;  /* 0x000000ff0c00720c */ /* 0x000fc40003f26270 */
[----:B------:R-:W0:Y:S01]  /*0830*/  I2F.F64.S64 R14, R14 ;  /* 0x0000000e000e7312 */ /* 0x000e220000301c00 */
[----:B------:R-:W-:-:S04]  /*0840*/  LEA.HI R0, R2, R3, RZ, 0x1 ;  /* 0x0000000302007211 */ /* 0x000fc800078f08ff */
[----:B------:R-:W-:-:S05]  /*0850*/  IADD3 R2, PT, PT, -R0, RZ, RZ ;  /* 0x000000ff00027210 */ /* 0x000fca0007ffe1ff */
[----:B------:R-:W-:Y:S01]  /*0860*/  @!P0 IMAD.MOV.U32 R0, RZ, RZ, R2 ;  /* 0x000000ffff008224 */ /* 0x000fe200078e0002 */
[----:B0-----:R-:W-:-:S10]  /*0870*/  DMUL R8, R14, UR6 ;  /* 0x000000060e087c28 */ /* 0x001fd40008000000 */
[----:B------:R-:W0:Y:S02]  /*0880*/  F2F.F32.F64 R8, R8 ;  /* 0x0000000800087310 */ /* 0x000e240000301000 */
[----:B0-----:R-:W-:-:S07]  /*0890*/  FSEL R2, -R8, R8, !P1 ;  /* 0x0000000808027208 */ /* 0x001fce0004800100 */
.L_x_83:
[----:B------:R-:W-:Y:S05]  /*08a0*/  BSYNC.RECONVERGENT B0 ;  /* 0x0000000000007941 */ /* 0x000fea0003800200 */
.L_x_82:
[----:B------:R-:W-:Y:S02]  /*08b0*/  IMAD.MOV.U32 R8, RZ, RZ, 0x37cbac00 ;  /* 0x37cbac00ff087424 */ /* 0x000fe400078e00ff */
[----:B------:R-:W-:Y:S01]  /*08c0*/  FMUL R3, R2, R2 ;  /* 0x0000000202037220 */ /* 0x000fe20000400000 */
[C---:B------:R-:W-:Y:S01]  /*08d0*/  LOP3.LUT R9, R0.reuse, 0x1, RZ, 0xc0, !PT ;  /* 0x0000000100097812 */ /* 0x040fe200078ec0ff */
[----:B------:R-:W-:Y:S01]  /*08e0*/  VIADD R0, R0, 0x1 ;  /* 0x0000000100007836 */ /* 0x000fe20000000000 */
[----:B------:R-:W-:Y:S01]  /*08f0*/  MOV R12, 0x3c0885e4 ;  /* 0x3c0885e4000c7802 */ /* 0x000fe20000000f00 */
        /* <DEDUP_REMOVED lines=15> */
[----:B------:R0:W1:Y:S01]  /*09f0*/  MUFU.RSQ R2, R3 ;  /* 0x0000000300027308 */ /* 0x0000620000001400 */
[----:B------:R-:W-:-:S04]  /*0a00*/  IADD3 R0, PT, PT, R3, -0xd000000, RZ ;  /* 0xf300000003007810 */ /* 0x000fc80007ffe0ff */
[----:B------:R-:W-:-:S13]  /*0a10*/  ISETP.GT.U32.AND P0, PT, R0, 0x727fffff, PT ;  /* 0x727fffff0000780c */ /* 0x000fda0003f04070 */
[----:B01----:R-:W-:Y:S05]  /*0a20*/  @!P0 BRA `(.L_x_86) ;  /* 0x0000000000108947 */ /* 0x003fea0003800000 */
[----:B------:R-:W-:Y:S01]  /*0a30*/  IMAD.MOV.U32 R0, RZ, RZ, R3 ;  /* 0x000000ffff007224 */ /* 0x000fe200078e0003 */
[----:B------:R-:W-:-:S07]  /*0a40*/  MOV R13, 0xa60 ;  /* 0x00000a60000d7802 */ /* 0x000fce0000000f00 */
[----:B------:R-:W-:Y:S05]  /*0a50*/  CALL.REL.NOINC `($__internal_3_$__cuda_sm20_sqrt_rn_f32_slowpath) ;  /* 0x0000000c000c7944 */ /* 0x000fea0003c00000 */
[----:B------:R-:W-:Y:S05]  /*0a60*/  BRA `(.L_x_87) ;  /* 0x0000000000107947 */ /* 0x000fea0003800000 */
.L_x_86:
[----:B------:R-:W-:Y:S01]  /*0a70*/  FMUL.FTZ R0, R3, R2 ;  /* 0x0000000203007220 */ /* 0x000fe20000410000 */
[----:B------:R-:W-:-:S03]  /*0a80*/  FMUL.FTZ R2, R2, 0.5 ;  /* 0x3f00000002027820 */ /* 0x000fc60000410000 */
[----:B------:R-:W-:-:S04]  /*0a90*/  FFMA R3, -R0, R0, R3 ;  /* 0x0000000000037223 */ /* 0x000fc80000000103 */
[----:B------:R-:W-:-:S07]  /*0aa0*/  FFMA R0, R3, R2, R0 ;  /* 0x0000000203007223 */ /* 0x000fce0000000000 */
.L_x_87:
[----:B------:R-:W-:Y:S05]  /*0ab0*/  BSYNC.RECONVERGENT B0 ;  /* 0x0000000000007941 */ /* 0x000fea0003800200 */
.L_x_85:
[C---:B------:R-:W-:Y:S01]  /*0ac0*/  FMUL R2, R6.reuse, 0.63661974668502807617 ;  /* 0x3f22f98306027820 */ /* 0x040fe20000400000 */
[----:B------:R-:W-:Y:S01]  /*0ad0*/  FSETP.GE.AND P0, PT, |R6|, 105615, PT ;  /* 0x47ce47800600780b */ /* 0x000fe20003f06200 */
[----:B------:R-:W-:Y:S01]  /*0ae0*/  BSSY.RECONVERGENT B0, `(.L_x_88) ;  /* 0x000003a000007945 */ /* 0x000fe20003800200 */
[----:B------:R-:W-:Y:S01]  /*0af0*/  FADD R5, R0, R5 ;  /* 0x0000000500057221 */ /* 0x000fe20000000000 */
        /* <DEDUP_REMOVED lines=11> */
[----:B------:R-:W-:Y:S02]  /*0bb0*/  SHF.L.U32 R0, R6, 0x8, RZ ;  /* 0x0000000806007819 */ /* 0x000fe400000006ff */
[----:B------:R-:W-:Y:S01]  /*0bc0*/  CS2R R8, SRZ ;  /* 0x0000000000087805 */ /* 0x000fe2000001ff00 */
[----:B------:R-:W-:Y:S01]  /*0bd0*/  UMOV UR5, URZ ;  /* 0x000000ff00057c82 */ /* 0x000fe20008000000 */
[----:B------:R-:W-:-:S07]  /*0be0*/  LOP3.LUT R19, R0, 0x80000000, RZ, 0xfc, !PT ;  /* 0x8000000000137812 */ /* 0x000fce00078efcff */
.L_x_90:
        /* <DEDUP_REMOVED lines=26> */
[C-C-:B------:R-:W-:Y:S01]  /*0d90*/  SHF.L.W.U32.HI R9, R3.reuse, 0x2, R0.reuse ;  /* 0x0000000203097819 */ /* 0x140fe20000010e00 */
[----:B------:R-:W-:Y:S01]  /*0da0*/  IMAD.SHL.U32 R3, R3, 0x4, RZ ;  /* 0x0000000403037824 */ /* 0x000fe200078e00ff */
[----:B------:R-:W-:Y:S02]  /*0db0*/  SHF.R.U32.HI R0, RZ, 0x1e, R0 ;  /* 0x0000001eff007819 */ /* 0x000fe40000011600 */
[----:B------:R-:W-:-:S02]  /*0dc0*/  SHF.R.S32.HI R2, RZ, 0x1f, R9 ;  /* 0x0000001fff027819 */ /* 0x000fc40000011409 */
[C---:B0-----:R-:W-:Y:S02]  /*0dd0*/  LOP3.LUT R8, R9.reuse, R6, RZ, 0x3c, !PT ;  /* 0x0000000609087212 */ /* 0x041fe400078e3cff */
[C---:B------:R-:W-:Y:S02]  /*0de0*/  LOP3.LUT R12, R2.reuse, R3, RZ, 0x3c, !PT ;  /* 0x00000003020c7212 */ /* 0x040fe400078e3cff */
[----:B------:R-:W-:Y:S02]  /*0df0*/  LOP3.LUT R13, R2, R9, RZ, 0x3c, !PT ;  /* 0x00000009020d7212 */ /* 0x000fe400078e3cff */
[----:B------:R-:W-:Y:S02]  /*0e00*/  LEA.HI R9, R9, R0, RZ, 0x1 ;  /* 0x0000000009097211 */ /* 0x000fe400078f08ff */
[----:B------:R-:W-:Y:S02]  /*0e10*/  ISETP.GE.AND P1, PT, R8, RZ, PT ;  /* 0x000000ff0800720c */ /* 0x000fe40003f26270 */
[----:B------:R-:W0:Y:S01]  /*0e20*/  I2F.F64.S64 R12, R12 ;  /* 0x0000000c000c7312 */ /* 0x000e220000301c00 */
[----:B------:R-:W-:-:S05]  /*0e30*/  IMAD.MOV R0, RZ, RZ, -R9 ;  /* 0x000000ffff007224 */ /* 0x000fca00078e0a09 */
[----:B------:R-:W-:Y:S01]  /*0e40*/  @!P0 MOV R9, R0 ;  /* 0x0000000000098202 */ /* 0x000fe20000000f00 */
[----:B0-----:R-:W-:-:S10]  /*0e50*/  DMUL R2, R12, UR6 ;  /* 0x000000060c027c28 */ /* 0x001fd40008000000 */
[----:B------:R-:W0:Y:S02]  /*0e60*/  F2F.F32.F64 R2, R2 ;  /* 0x0000000200027310 */ /* 0x000e240000301000 */
[----:B0-----:R-:W-:-:S07]  /*0e70*/  FSEL R0, -R2, R2, !P1 ;  /* 0x0000000202007208 */ /* 0x001fce0004800100 */
.L_x_89:
[----:B------:R-:W-:Y:S05]  /*0e80*/  BSYNC.RECONVERGENT B0 ;  /* 0x0000000000007941 */ /* 0x000fea0003800200 */
.L_x_88:
[----:B------:R-:W-:Y:S01]  /*0e90*/  LOP3.LUT R8, R9, 0x1, RZ, 0xc0, !PT ;  /* 0x0000000109087812 */ /* 0x000fe200078ec0ff */
[----:B------:R-:W-:Y:S02]  /*0ea0*/  IMAD.MOV.U32 R2, RZ, RZ, 0x37cbac00 ;  /* 0x37cbac00ff027424 */ /* 0x000fe400078e00ff */
[----:B------:R-:W-:Y:S01]  /*0eb0*/  FMUL R3, R0, R0 ;  /* 0x0000000000037220 */ /* 0x000fe20000400000 */
[----:B------:R-:W-:Y:S01]  /*0ec0*/  HFMA2 R13, -RZ, RZ, 1.541015625, -0.052001953125 ;  /* 0x3e2aaaa8ff0d7431 */ /* 0x000fe200000001ff */
[----:B------:R-:W-:Y:S01]  /*0ed0*/  ISETP.NE.U32.AND P0, PT, R8, 0x1, PT ;  /* 0x000000010800780c */ /* 0x000fe20003f05070 */
[----:B------:R-:W-:Y:S02]  /*0ee0*/  IMAD.MOV.U32 R8, RZ, RZ, 0x3c0885e4 ;  /* 0x3c0885e4ff087424 */ /* 0x000fe400078e00ff */
[----:B------:R-:W-:Y:S01]  /*0ef0*/  FFMA R2, R3, R2, -0.0013887860113754868507 ;  /* 0xbab607ed03027423 */ /* 0x000fe20000000002 */
[----:B------:R-:W-:Y:S01]  /*0f00*/  LOP3.LUT P1, RZ, R9, 0x2, RZ, 0xc0, !PT ;  /* 0x0000000209ff7812 */ /* 0x000fe2000782c0ff */
[----:B------:R-:W-:Y:S01]  /*0f10*/  BSSY.RECONVERGENT B0, `(.L_x_91) ;  /* 0x0000017000007945 */ /* 0x000fe20003800200 */
[----:B------:R-:W-:-:S02]  /*0f20*/  FSEL R0, R0, 1, P0 ;  /* 0x3f80000000007808 */ /* 0x000fc40000000000 */
[----:B------:R-:W-:Y:S02]  /*0f30*/  FSEL R2, R2, -0.00019574658654164522886, !P0 ;  /* 0xb94d415302027808 */ /* 0x000fe40004000000 */
[----:B------:R-:W-:Y:S01]  /*0f40*/  FSEL R8, R8, 0.041666727513074874878, P0 ;  /* 0x3d2aaabb08087808 */ /* 0x000fe20000000000 */
[----:B------:R-:W-:Y:S01]  /*0f50*/  FFMA R9, R3, R0, RZ ;  /* 0x0000000003097223 */ /* 0x000fe200000000ff */
[----:B------:R-:W-:-:S03]  /*0f60*/  FSEL R13, -R13, -0.4999999701976776123, P0 ;  /* 0xbeffffff0d0d7808 */ /* 0x000fc60000000100 */
[----:B------:R-:W-:-:S04]  /*0f70*/  FFMA R2, R3, R2, R8 ;  /* 0x0000000203027223 */ /* 0x000fc80000000008 */
        /* <DEDUP_REMOVED lines=9> */
[----:B------:R-:W-:Y:S05]  /*1010*/  CALL.REL.NOINC `($__internal_3_$__cuda_sm20_sqrt_rn_f32_slowpath) ;  /* 0x00000004009c7944 */ /* 0x000fea0003c00000 */
[----:B------:R-:W-:Y:S01]  /*1020*/  IMAD.MOV.U32 R3, RZ, RZ, R0 ;  /* 0x000000ffff037224 */ /* 0x000fe200078e0000 */
[----:B------:R-:W-:Y:S06]  /*1030*/  BRA `(.L_x_93) ;  /* 0x0000000000107947 */ /* 0x000fec0003800000 */
.L_x_92:
[----:B------:R-:W-:Y:S01]  /*1040*/  FMUL.FTZ R3, R0, R9 ;  /* 0x0000000900037220 */ /* 0x000fe20000410000 */
[----:B------:R-:W-:-:S03]  /*1050*/  FMUL.FTZ R2, R9, 0.5 ;  /* 0x3f00000009027820 */ /* 0x000fc60000410000 */
[----:B------:R-:W-:-:S04]  /*1060*/  FFMA R0, -R3, R3, R0 ;  /* 0x0000000303007223 */ /* 0x000fc80000000100 */
[----:B------:R-:W-:-:S07]  /*1070*/  FFMA R3, R0, R2, R3 ;  /* 0x0000000200037223 */ /* 0x000fce0000000003 */
.L_x_93:
[----:B------:R-:W-:Y:S05]  /*1080*/  BSYNC.RECONVERGENT B0 ;  /* 0x0000000000007941 */ /* 0x000fea0003800200 */
.L_x_91:
        /* <DEDUP_REMOVED lines=14> */
[----:B------:R-:W0:Y:S01]  /*1170*/  LDC.64 R14, c[0x4][RZ] ;  /* 0x01000000ff0e7b82 */ /* 0x000e220000000a00 */
[----:B------:R-:W-:Y:S01]  /*1180*/  IMAD.SHL.U32 R0, R7, 0x100, RZ ;  /* 0x0000010007007824 */ /* 0x000fe200078e00ff */
[----:B------:R-:W-:Y:S01]  /*1190*/  CS2R R12, SRZ ;  /* 0x00000000000c7805 */ /* 0x000fe2000001ff00 */
[----:B------:R-:W-:-:S03]  /*11a0*/  UMOV UR5, URZ ;  /* 0x000000ff00057c82 */ /* 0x000fc60008000000 */
[----:B------:R-:W-:-:S07]  /*11b0*/  LOP3.LUT R19, R0, 0x80000000, RZ, 0xfc, !PT ;  /* 0x8000000000137812 */ /* 0x000fce00078efcff */
.L_x_96:
[----:B0-----:R-:W-:-:S06]  /*11c0*/  IMAD.WIDE.U32 R2, R13, 0x4, R14 ;  /* 0x000000040d027825 */ /* 0x001fcc00078e000e */
[----:B------:R-:W2:Y:S01]  /*11d0*/  LDG.E.CONSTANT R2, desc[UR8][R2.64] ;  /* 0x0000000802027981 */ /* 0x000ea2000c1e9900 */
[C---:B-1----:R-:W-:Y:S01]  /*11e0*/  IMAD R0, R13.reuse, 0x4, R1 ;  /* 0x000000040d007824 */ /* 0x042fe200078e0201 */
        /* <DEDUP_REMOVED lines=38> */
.L_x_95:
[----:B------:R-:W-:Y:S05]  /*1450*/  BSYNC.RECONVERGENT B0 ;  /* 0x0000000000007941 */ /* 0x000fea0003800200 */
.L_x_94:
[----:B------:R-:W-:Y:S01]  /*1460*/  IMAD.MOV.U32 R8, RZ, RZ, R2 ;  /* 0x000000ffff087224 */ /* 0x000fe200078e0002 */
[----:B------:R-:W-:Y:S01]  /*1470*/  MOV R3, 0x3c190000 ;  /* 0x3c19000000037802 */ /* 0x000fe20000000f00 */
[----:B------:R-:W-:Y:S01]  /*1480*/  BSSY.RECONVERGENT B0, `(.L_x_97) ;  /* 0x000001c000007945 */ /* 0x000fe20003800200 */
[----:B------:R-:W-:Y:S01]  /*1490*/  LOP3.LUT R0, R0, 0x1, RZ, 0xc0, !PT ;  /* 0x0000000100007812 */ /* 0x000fe200078ec0ff */
        /* <DEDUP_REMOVED lines=10> */
[----:B------:R-:W0:Y:S02]  /*1540*/  @!P1 MUFU.RCP R8, -R8 ;  /* 0x8000000800089308 */ /* 0x000e240000001000 */
[----:B0-----:R-:W-:-:S04]  /*1550*/  FADD R3, R8, 1 ;  /* 0x3f80000008037421 */ /* 0x001fc80000000000 */
[----:B------:R-:W-:Y:S02]  /*1560*/  VIADD R0, R3, 0xf3000000 ;  /* 0xf300000003007836 */ /* 0x000fe40000000000 */
[----:B------:R0:W1:Y:S03]  /*1570*/  MUFU.RSQ R2, R3 ;  /* 0x0000000300027308 */ /* 0x0000660000001400 */
[----:B------:R-:W-:-:S13]  /*1580*/  ISETP.GT.U32.AND P0, PT, R0, 0x727fffff, PT ;  /* 0x727fffff0000780c */ /* 0x000fda0003f04070 */
[----:B0-----:R-:W-:Y:S05]  /*1590*/  @!P0 BRA `(.L_x_98) ;  /* 0x0000000000188947 */ /* 0x001fea0003800000 */
[----:B------:R-:W-:Y:S01]  /*15a0*/  BSSY.RECONVERGENT B1, `(.L_x_99) ;  /* 0x0000004000017945 */ /* 0x000fe20003800200 */
[----:B------:R-:W-:Y:S02]  /*15b0*/  MOV R0, R3 ;  /* 0x0000000300007202 */ /* 0x000fe40000000f00 */
[----:B------:R-:W-:-:S07]  /*15c0*/  MOV R13, 0x15e0 ;  /* 0x000015e0000d7802 */ /* 0x000fce0000000f00 */
[----:B-1----:R-:W-:Y:S05]  /*15d0*/  CALL.REL.NOINC `($__internal_3_$__cuda_sm20_sqrt_rn_f32_slowpath) ;  /* 0x00000000002c7944 */ /* 0x002fea0003c00000 */
[----:B------:R-:W-:Y:S05]  /*15e0*/  BSYNC.RECONVERGENT B1 ;  /* 0x0000000000017941 */ /* 0x000fea0003800200 */
.L_x_99:
[----:B------:R-:W-:Y:S05]  /*15f0*/  BRA `(.L_x_100) ;  /* 0x0000000000107947 */ /* 0x000fea0003800000 */
.L_x_98:
[----:B-1----:R-:W-:Y:S01]  /*1600*/  FMUL.FTZ R0, R3, R2 ;  /* 0x0000000203007220 */ /* 0x002fe20000410000 */
[----:B------:R-:W-:-:S03]  /*1610*/  FMUL.FTZ R2, R2, 0.5 ;  /* 0x3f00000002027820 */ /* 0x000fc60000410000 */
[----:B------:R-:W-:-:S04]  /*1620*/  FFMA R3, -R0, R0, R3 ;  /* 0x0000000000037223 */ /* 0x000fc80000000103 */
[----:B------:R-:W-:-:S07]  /*1630*/  FFMA R0, R3, R2, R0 ;  /* 0x0000000203007223 */ /* 0x000fce0000000000 */
.L_x_100:
[----:B------:R-:W-:Y:S05]  /*1640*/  BSYNC.RECONVERGENT B0 ;  /* 0x0000000000007941 */ /* 0x000fea0003800200 */
.L_x_97:
[----:B------:R-:W-:Y:S01]  /*1650*/  FADD R7, R0, R7 ;  /* 0x0000000700077221 */ /* 0x000fe20000000000 */
[----:B------:R-:W-:Y:S06]  /*1660*/  BRA.U UP0, `(.L_x_101) ;  /* 0xffffffe900d47547 */ /* 0x000fec000b83ffff */
.L_x_78:
[----:B-----5:R-:W-:Y:S01]  /*1670*/  STG.E.128 desc[UR8][R10.64], R4 ;  /* 0x000000040a007986 */ /* 0x020fe2000c101d08 */
[----:B------:R-:W-:Y:S05]  /*1680*/  EXIT ;  /* 0x000000000000794d */ /* 0x000fea0003800000 */
        .weak           $__internal_3_$__cuda_sm20_sqrt_rn_f32_slowpath
        .type           $__internal_3_$__cuda_sm20_sqrt_rn_f32_slowpath,@function
        .size           $__internal_3_$__cuda_sm20_sqrt_rn_f32_slowpath,(.L_x_290 - $__internal_3_$__cuda_sm20_sqrt_rn_f32_slowpath)
$__internal_3_$__cuda_sm20_sqrt_rn_f32_slowpath:
        /* <DEDUP_REMOVED lines=19> */
.L_x_102:
[----:B------:R-:W-:Y:S01]  /*17c0*/  HFMA2 R3, -RZ, RZ, 0, 0 ;  /* 0x00000000ff037431 */ /* 0x000fe200000001ff */
[----:B------:R-:W-:Y:S01]  /*17d0*/  MOV R0, R2 ;  /* 0x0000000200007202 */ /* 0x000fe20000000f00 */
[----:B------:R-:W-:-:S04]  /*17e0*/  IMAD.MOV.U32 R2, RZ, RZ, R13 ;  /* 0x000000ffff027224 */ /* 0x000fc800078e000d */
[----:B------:R-:W-:Y:S05]  /*17f0*/  RET.REL.NODEC R2 `(_ZN4Test9kernel_B2EPfiii) ;  /* 0xffffffe802007950 */ /* 0x000fea0003c3ffff */
.L_x_103:
        /* <DEDUP_REMOVED lines=16> */
.L_x_290:


//--------------------- .text._ZN4Test8kernel_BEPfiii --------------------------
	.section	.text._ZN4Test8kernel_BEPfiii,"ax",@progbits
	.align	128
        .global         _ZN4Test8kernel_BEPfiii
        .type           _ZN4Test8kernel_BEPfiii,@function
        .size           _ZN4Test8kernel_BEPfiii,(.L_x_291 - _ZN4Test8kernel_BEPfiii)
        .other          _ZN4Test8kernel_BEPfiii,@"STO_CUDA_ENTRY STV_DEFAULT"
_ZN4Test8kernel_BEPfiii:
.text._ZN4Test8kernel_BEPfiii:
[----:B------:R-:W0:Y:S01]  /*0000*/  LDC R1, c[0x0][0x37c] ;  /* 0x0000df00ff017b82 */ /* 0x000e220000000800 */
[----:B------:R-:W1:Y:S07]  /*0010*/  S2R R3, SR_TID.X ;  /* 0x0000000000037919 */ /* 0x000e6e0000002100 */
[----:B------:R-:W1:Y:S01]  /*0020*/  LDC R8, c[0x0][0x360] ;  /* 0x0000d800ff087b82 */ /* 0x000e620000000800 */
[----:B------:R-:W2:Y:S01]  /*0030*/  LDCU.64 UR10, c[0x0][0x388] ;  /* 0x00007100ff0a77ac */ /* 0x000ea20008000a00 */
[----:B0-----:R-:W-:Y:S01]  /*0040*/  IADD3 R1, PT, PT, R1, -0x20, RZ ;  /* 0xffffffe001017810 */ /* 0x001fe20007ffe0ff */
[----:B------:R-:W0:Y:S01]  /*0050*/  S2R R0, SR_TID.Y ;  /* 0x0000000000007919 */ /* 0x000e220000002200 */
[----:B------:R-:W3:Y:S04]  /*0060*/  LDCU.64 UR6, c[0x0][0x358] ;  /* 0x00006b00ff0677ac */ /* 0x000ee80008000a00 */
        /* <DEDUP_REMOVED lines=9> */
[----:B---3--:R-:W-:Y:S05]  /*0100*/  @P0 BRA `(.L_x_104) ;  /* 0x00000014006c0947 */ /* 0x008fea0003800000 */
[----:B------:R-:W0:Y:S01]  /*0110*/  LDC.64 R6, c[0x0][0x380] ;  /* 0x0000e000ff067b82 */ /* 0x000e220000000a00 */
[----:B------:R-:W-:Y:S01]  /*0120*/  IMAD R5, R5, UR10, R8 ;  /* 0x0000000a05057c24 */ /* 0x000fe2000f8e0208 */
[----:B------:R-:W1:Y:S03]  /*0130*/  LDCU UR4, c[0x0][0x390] ;  /* 0x00007200ff0477ac */ /* 0x000e660008000800 */
[----:B0-----:R-:W-:-:S05]  /*0140*/  IMAD.WIDE R6, R5, 0x4, R6 ;  /* 0x0000000405067825 */ /* 0x001fca00078e0206 */
[----:B------:R0:W5:Y:S04]  /*0150*/  LDG.E R5, desc[UR6][R6.64] ;  /* 0x0000000606057981 */ /* 0x000168000c1e1900 */
[----:B------:R0:W5:Y:S04]  /*0160*/  LDG.E R9, desc[UR6][R6.64+0x4] ;  /* 0x0000040606097981 */ /* 0x000168000c1e1900 */
[----:B------:R0:W5:Y:S04]  /*0170*/  LDG.E R11, desc[UR6][R6.64+0x8] ;  /* 0x00000806060b7981 */ /* 0x000168000c1e1900 */
[----:B------:R0:W5:Y:S01]  /*0180*/  LDG.E R13, desc[UR6][R6.64+0xc] ;  /* 0x00000c06060d7981 */ /* 0x000162000c1e1900 */
[----:B-1----:R-:W-:-:S09]  /*0190*/  UISETP.GE.AND UP0, UPT, UR4, 0x1, UPT ;  /* 0x000000010400788c */ /* 0x002fd2000bf06270 */
[----:B0-----:R-:W-:Y:S05]  /*01a0*/  BRA.U !UP0, `(.L_x_105) ;  /* 0x0000001508307547 */ /* 0x001fea000b800000 */
[----:B------:R-:W-:-:S07]  /*01b0*/  HFMA2 R8, -RZ, RZ, 0, 0 ;  /* 0x00000000ff087431 */ /* 0x000fce00000001ff */
.L_x_127:
[C---:B-----5:R-:W-:Y:S01]  /*01c0*/  FMUL R0, R5.reuse, 8388608 ;  /* 0x4b00000005007820 */ /* 0x060fe20000400000 */
[----:B------:R-:W-:Y:S01]  /*01d0*/  FSETP.GEU.AND P0, PT, R5, 1.175494350822287508e-38, PT ;  /* 0x008000000500780b */ /* 0x000fe20003f0e000 */
[----:B------:R-:W-:Y:S01]  /*01e0*/  IMAD.MOV.U32 R15, RZ, RZ, 0x3e055027 ;  /* 0x3e055027ff0f7424 */ /* 0x000fe200078e00ff */
[----:B------:R-:W0:Y:S01]  /*01f0*/  LDCU UR4, c[0x0][0x390] ;  /* 0x00007200ff0477ac */ /* 0x000e220008000800 */
[----:B------:R-:W-:Y:S01]  /*0200*/  VIADD R8, R8, 0x1 ;  /* 0x0000000108087836 */ /* 0x000fe20000000000 */
[----:B------:R-:W-:Y:S01]  /*0210*/  FSEL R0, R0, R5, !P0 ;  /* 0x0000000500007208 */ /* 0x000fe20004000000 */
[----:B------:R-:W-:Y:S04]  /*0220*/  BSSY.RECONVERGENT B0, `(.L_x_106) ;  /* 0x0000026000007945 */ /* 0x000fe80003800200 */
[----:B------:R-:W-:-:S05]  /*0230*/  VIADD R2, R0, 0xc0d55555 ;  /* 0xc0d5555500027836 */ /* 0x000fca0000000000 */
[----:B------:R-:W-:-:S04]  /*0240*/  LOP3.LUT R3, R2, 0xff800000, RZ, 0xc0, !PT ;  /* 0xff80000002037812 */ /* 0x000fc800078ec0ff */
[-C--:B------:R-:W-:Y:S02]  /*0250*/  IADD3 R2, PT, PT, R0, -R3.reuse, RZ ;  /* 0x8000000300027210 */ /* 0x080fe40007ffe0ff */
        /* <DEDUP_REMOVED lines=21> */
[----:B0-----:R-:W-:Y:S02]  /*03b0*/  ISETP.NE.AND P0, PT, R8, UR4, PT ;  /* 0x0000000408007c0c */ /* 0x001fe4000bf05270 */
[----:B------:R-:W-:Y:S01]  /*03c0*/  IADD3 R0, PT, PT, R3, -0xd000000, RZ ;  /* 0xf300000003007810 */ /* 0x000fe20007ffe0ff */
[----:B------:R0:W1:Y:S03]  /*03d0*/  MUFU.RSQ R2, R3 ;  /* 0x0000000300027308 */ /* 0x0000660000001400 */
[----:B------:R-:W-:-:S13]  /*03e0*/  ISETP.GT.U32.AND P1, PT, R0, 0x727fffff, PT ;  /* 0x727fffff0000780c */ /* 0x000fda0003f24070 */
[----:B0-----:R-:W-:Y:S05]  /*03f0*/  @!P1 BRA `(.L_x_107) ;  /* 0x0000000000109947 */ /* 0x001fea0003800000 */
[----:B------:R-:W-:Y:S01]  /*0400*/  IMAD.MOV.U32 R0, RZ, RZ, R3 ;  /* 0x000000ffff007224 */ /* 0x000fe200078e0003 */
[----:B-1----:R-:W-:-:S07]  /*0410*/  MOV R2, 0x430 ;  /* 0x0000043000027802 */ /* 0x002fce0000000f00 */
[----:B------:R-:W-:Y:S05]  /*0420*/  CALL.REL.NOINC `($__internal_4_$__cuda_sm20_sqrt_rn_f32_slowpath) ;  /* 0x0000003800c87944 */ /* 0x000fea0003c00000 */
[----:B------:R-:W-:Y:S05]  /*0430*/  BRA `(.L_x_108) ;  /* 0x0000000000107947 */ /* 0x000fea0003800000 */
.L_x_107:
[----:B-1----:R-:W-:Y:S01]  /*0440*/  FMUL.FTZ R0, R3, R2 ;  /* 0x0000000203007220 */ /* 0x002fe20000410000 */
[----:B------:R-:W-:-:S03]  /*0450*/  FMUL.FTZ R2, R2, 0.5 ;  /* 0x3f00000002027820 */ /* 0x000fc60000410000 */
[----:B------:R-:W-:-:S04]  /*0460*/  FFMA R3, -R0, R0, R3 ;  /* 0x0000000000037223 */ /* 0x000fc80000000103 */
[----:B------:R-:W-:-:S07]  /*0470*/  FFMA R0, R3, R2, R0 ;  /* 0x0000000203007223 */ /* 0x000fce0000000000 */
.L_x_108:
[----:B------:R-:W-:Y:S05]  /*0480*/  BSYNC.RECONVERGENT B0 ;  /* 0x0000000000007941 */ /* 0x000fea0003800200 */
.L_x_106:
        /* <DEDUP_REMOVED lines=21> */
.L_x_111:
[----:B0-----:R-:W-:Y:S01]  /*05e0*/  MOV R14, UR8 ;  /* 0x00000008000e7c02 */ /* 0x001fe20008000f00 */
        /* <DEDUP_REMOVED lines=43> */
.L_x_110:
[----:B------:R-:W-:Y:S05]  /*08a0*/  BSYNC.RECONVERGENT B0 ;  /* 0x0000000000007941 */ /* 0x000fea0003800200 */
.L_x_109:
[----:B------:R-:W-:Y:S01]  /*08b0*/  LOP3.LUT R10, R2, 0x1, RZ, 0xc0, !PT ;  /* 0x00000001020a7812 */ /* 0x000fe200078ec0ff */
[----:B------:R-:W-:Y:S02]  /*08c0*/  IMAD.MOV.U32 R4, RZ, RZ, 0x37cbac00 ;  /* 0x37cbac00ff047424 */ /* 0x000fe400078e00ff */
[----:B------:R-:W-:Y:S01]  /*08d0*/  FMUL R3, R0, R0 ;  /* 0x0000000000037220 */ /* 0x000fe20000400000 */
[----:B------:R-:W-:Y:S01]  /*08e0*/  VIADD R2, R2, 0x1 ;  /* 0x0000000102027836 */ /* 0x000fe20000000000 */
[----:B------:R-:W-:Y:S01]  /*08f0*/  ISETP.NE.U32.AND P1, PT, R10, 0x1, PT ;  /* 0x000000010a00780c */ /* 0x000fe20003f25070 */
[----:B------:R-:W-:Y:S02]  /*0900*/  HFMA2 R10, -RZ, RZ, 1.0078125, -8.98838043212890625e-05 ;  /* 0x3c0885e4ff0a7431 */ /* 0x000fe400000001ff */
[----:B------:R-:W-:Y:S01]  /*0910*/  FFMA R4, R3, R4, -0.0013887860113754868507 ;  /* 0xbab607ed03047423 */ /* 0x000fe20000000004 */
[----:B------:R-:W-:Y:S01]  /*0920*/  MOV R17, 0x3e2aaaa8 ;  /* 0x3e2aaaa800117802 */ /* 0x000fe20000000f00 */
[----:B------:R-:W-:Y:S01]  /*0930*/  BSSY.RECONVERGENT B0, `(.L_x_112) ;  /* 0x0000018000007945 */ /* 0x000fe20003800200 */
[----:B------:R-:W-:-:S02]  /*0940*/  LOP3.LUT P2, RZ, R2, 0x2, RZ, 0xc0, !PT ;  /* 0x0000000202ff7812 */ /* 0x000fc4000784c0ff */
[----:B------:R-:W-:Y:S02]  /*0950*/  FSEL R4, R4, -0.00019574658654164522886, P1 ;  /* 0xb94d415304047808 */ /* 0x000fe40000800000 */
[----:B------:R-:W-:Y:S02]  /*0960*/  FSEL R0, R0, 1, !P1 ;  /* 0x3f80000000007808 */ /* 0x000fe40004800000 */
[----:B------:R-:W-:Y:S02]  /*0970*/  FSEL R10, R10, 0.041666727513074874878, !P1 ;  /* 0x3d2aaabb0a0a7808 */ /* 0x000fe40004800000 */
[----:B------:R-:W-:Y:S01]  /*0980*/  FSEL R17, -R17, -0.4999999701976776123, !P1 ;  /* 0xbeffffff11117808 */ /* 0x000fe20004800100 */
[C---:B------:R-:W-:Y:S02]  /*0990*/  FFMA R15, R3.reuse, R0, RZ ;  /* 0x00000000030f7223 */ /* 0x040fe400000000ff */
        /* <DEDUP_REMOVED lines=9> */
[----:B------:R-:W-:Y:S02]  /*0a30*/  MOV R0, R3 ;  /* 0x0000000300007202 */ /* 0x000fe40000000f00 */
[----:B------:R-:W-:-:S07]  /*0a40*/  MOV R2, 0xa60 ;  /* 0x00000a6000027802 */ /* 0x000fce0000000f00 */
[----:B------:R-:W-:Y:S05]  /*0a50*/  CALL.REL.NOINC `($__internal_4_$__cuda_sm20_sqrt_rn_f32_slowpath) ;  /* 0x00000034003c7944 */ /* 0x000fea0003c00000 */
[----:B------:R-:W-:Y:S05]  /*0a60*/  BRA `(.L_x_114) ;  /* 0x0000000000107947 */ /* 0x000fea0003800000 */
.L_x_113:
[----:B------:R-:W-:Y:S01]  /*0a70*/  FMUL.FTZ R0, R3, R2 ;  /* 0x0000000203007220 */ /* 0x000fe20000410000 */
[----:B------:R-:W-:-:S03]  /*0a80*/  FMUL.FTZ R2, R2, 0.5 ;  /* 0x3f00000002027820 */ /* 0x000fc60000410000 */
[----:B------:R-:W-:-:S04]  /*0a90*/  FFMA R3, -R0, R0, R3 ;  /* 0x0000000000037223 */ /* 0x000fc80000000103 */
[----:B------:R-:W-:-:S07]  /*0aa0*/  FFMA R0, R3, R2, R0 ;  /* 0x0000000203007223 */ /* 0x000fce0000000000 */
.L_x_114:
[----:B------:R-:W-:Y:S05]  /*0ab0*/  BSYNC.RECONVERGENT B0 ;  /* 0x0000000000007941 */ /* 0x000fea0003800200 */
.L_x_112:
        /* <DEDUP_REMOVED lines=16> */
[----:B------:R-:W-:Y:S02]  /*0bc0*/  HFMA2 R4, -RZ, RZ, 0, 0 ;  /* 0x00000000ff047431 */ /* 0x000fe400000001ff */
[----:B------:R-:W-:Y:S01]  /*0bd0*/  IMAD.MOV.U32 R10, RZ, RZ, RZ ;  /* 0x000000ffff0a7224 */ /* 0x000fe200078e00ff */
[----:B------:R-:W-:Y:S01]  /*0be0*/  UMOV UR4, URZ ;  /* 0x000000ff00047c82 */ /* 0x000fe20008000000 */
[----:B------:R-:W-:-:S07]  /*0bf0*/  LOP3.LUT R21, R0, 0x80000000, RZ, 0xfc, !PT ;  /* 0x8000000000157812 */ /* 0x000fce00078efcff */
.L_x_117:
        /* <DEDUP_REMOVED lines=41> */
.L_x_116:
[----:B------:R-:W-:Y:S05]  /*0e90*/  BSYNC.RECONVERGENT B0 ;  /* 0x0000000000007941 */ /* 0x000fea0003800200 */
.L_x_115:
[----:B------:R-:W-:Y:S01]  /*0ea0*/  LOP3.LUT R10, R2, 0x1, RZ, 0xc0, !PT ;  /* 0x00000001020a7812 */ /* 0x000fe200078ec0ff */
[----:B------:R-:W-:Y:S02]  /*0eb0*/  IMAD.MOV.U32 R4, RZ, RZ, 0x37cbac00 ;  /* 0x37cbac00ff047424 */ /* 0x000fe400078e00ff */
[----:B------:R-:W-:Y:S01]  /*0ec0*/  FMUL R3, R0, R0 ;  /* 0x0000000000037220 */ /* 0x000fe20000400000 */
[----:B------:R-:W-:Y:S01]  /*0ed0*/  IMAD.MOV.U32 R17, RZ, RZ, 0x3e2aaaa8 ;  /* 0x3e2aaaa8ff117424 */ /* 0x000fe200078e00ff */
[----:B------:R-:W-:Y:S01]  /*0ee0*/  ISETP.NE.U32.AND P1, PT, R10, 0x1, PT ;  /* 0x000000010a00780c */ /* 0x000fe20003f25070 */
[----:B------:R-:W-:Y:S02]  /*0ef0*/  HFMA2 R10, -RZ, RZ, 1.0078125, -8.98838043212890625e-05 ;  /* 0x3c0885e4ff0a7431 */ /* 0x000fe400000001ff */
[----:B------:R-:W-:Y:S01]  /*0f00*/  FFMA R4, R3, R4, -0.0013887860113754868507 ;  /* 0xbab607ed03047423 */ /* 0x000fe20000000004 */
[----:B------:R-:W-:Y:S01]  /*0f10*/  LOP3.LUT P2, RZ, R2, 0x2, RZ, 0xc0, !PT ;  /* 0x0000000202ff7812 */ /* 0x000fe2000784c0ff */
[----:B------:R-:W-:Y:S01]  /*0f20*/  BSSY.RECONVERGENT B0, `(.L_x_118) ;  /* 0x0000017000007945 */ /* 0x000fe20003800200 */
[----:B------:R-:W-:-:S02]  /*0f30*/  FSEL R0, R0, 1, P1 ;  /* 0x3f80000000007808 */ /* 0x000fc40000800000 */
[----:B------:R-:W-:Y:S02]  /*0f40*/  FSEL R4, R4, -0.00019574658654164522886, !P1 ;  /* 0xb94d415304047808 */ /* 0x000fe40004800000 */
[----:B------:R-:W-:Y:S01]  /*0f50*/  FSEL R17, -R17, -0.4999999701976776123, P1 ;  /* 0xbeffffff11117808 */ /* 0x000fe20000800100 */
[----:B------:R-:W-:Y:S01]  /*0f60*/  FFMA R15, R3, R0, RZ ;  /* 0x00000000030f7223 */ /* 0x000fe200000000ff */
[----:B------:R-:W-:-:S05]  /*0f70*/  FSEL R10, R10, 0.041666727513074874878, P1 ;  /* 0x3d2aaabb0a0a7808 */ /* 0x000fca0000800000 */
[----:B------:R-:W-:-:S04]  /*0f80*/  FFMA R4, R3, R4, R10 ;  /* 0x0000000403047223 */ /* 0x000fc8000000000a */
        /* <DEDUP_REMOVED lines=10> */
[----:B------:R-:W-:Y:S05]  /*1030*/  CALL.REL.NOINC `($__internal_4_$__cuda_sm20_sqrt_rn_f32_slowpath) ;  /* 0x0000002c00c47944 */ /* 0x000fea0003c00000 */
[----:B------:R-:W-:Y:S05]  /*1040*/  BRA `(.L_x_120) ;  /* 0x0000000000107947 */ /* 0x000fea0003800000 */
.L_x_119:
[----:B------:R-:W-:Y:S01]  /*1050*/  FMUL.FTZ R0, R3, R2 ;  /* 0x0000000203007220 */ /* 0x000fe20000410000 */
[----:B------:R-:W-:-:S03]  /*1060*/  FMUL.FTZ R2, R2, 0.5 ;  /* 0x3f00000002027820 */ /* 0x000fc60000410000 */
[----:B------:R-:W-:-:S04]  /*1070*/  FFMA R3, -R0, R0, R3 ;  /* 0x0000000000037223 */ /* 0x000fc80000000103 */
[----:B------:R-:W-:-:S07]  /*1080*/  FFMA R0, R3, R2, R0 ;  /* 0x0000000203007223 */ /* 0x000fce0000000000 */
.L_x_120:
[----:B------:R-:W-:Y:S05]  /*1090*/  BSYNC.RECONVERGENT B0 ;  /* 0x0000000000007941 */ /* 0x000fea0003800200 */
.L_x_118:
        /* <DEDUP_REMOVED lines=20> */
.L_x_123:
        /* <DEDUP_REMOVED lines=35> */
[----:B------:R-:W-:-:S02]  /*1410*/  ISETP.GE.AND P2, PT, R0, RZ, PT ;  /* 0x000000ff0000720c */ /* 0x000fc40003f46270 */
[----:B------:R-:W-:-:S05]  /*1420*/  IADD3 R0, PT, PT, -R2, RZ, RZ ;  /* 0x000000ff02007210 */ /* 0x000fca0007ffe1ff */
[----:B------:R-:W-:Y:S01]  /*1430*/  @!P1 IMAD.MOV.U32 R2, RZ, RZ, R0 ;  /* 0x000000ffff029224 */ /* 0x000fe200078e0000 */
[----:B-1----:R-:W-:-:S10]  /*1440*/  DMUL R16, R14, UR4 ;  /* 0x000000040e107c28 */ /* 0x002fd40008000000 */
[----:B------:R-:W1:Y:S02]  /*1450*/  F2F.F32.F64 R16, R16 ;  /* 0x0000001000107310 */ /* 0x000e640000301000 */
[----:B01----:R-:W-:-:S07]  /*1460*/  FSEL R3, -R16, R16, !P2 ;  /* 0x0000001010037208 */ /* 0x003fce0005000100 */
.L_x_122:
[----:B------:R-:W-:Y:S05]  /*1470*/  BSYNC.RECONVERGENT B0 ;  /* 0x0000000000007941 */ /* 0x000fea0003800200 */
.L_x_121:
        /* <DEDUP_REMOVED lines=15> */
[----:B0-----:R-:W-:-:S06]  /*1570*/  FADD R3, R4, 1 ;  /* 0x3f80000004037421 */ /* 0x001fcc0000000000 */
        /* <DEDUP_REMOVED lines=8> */
.L_x_125:
[----:B------:R-:W-:Y:S01]  /*1600*/  FMUL.FTZ R0, R3, R2 ;  /* 0x0000000203007220 */ /* 0x000fe20000410000 */
[----:B------:R-:W-:-:S03]  /*1610*/  FMUL.FTZ R2, R2, 0.5 ;  /* 0x3f00000002027820 */ /* 0x000fc60000410000 */
[----:B------:R-:W-:-:S04]  /*1620*/  FFMA R3, -R0, R0, R3 ;  /* 0x0000000000037223 */ /* 0x000fc80000000103 */
[----:B------:R-:W-:-:S07]  /*1630*/  FFMA R0, R3, R2, R0 ;  /* 0x0000000203007223 */ /* 0x000fce0000000000 */
.L_x_126:
[----:B------:R-:W-:Y:S05]  /*1640*/  BSYNC.RECONVERGENT B0 ;  /* 0x0000000000007941 */ /* 0x000fea0003800200 */
.L_x_124:
[----:B------:R-:W-:Y:S01]  /*1650*/  FADD R13, R0, R13 ;  /* 0x0000000d000d7221 */ /* 0x000fe20000000000 */
[----:B------:R-:W-:Y:S06]  /*1660*/  @P0 BRA `(.L_x_127) ;  /* 0xffffffe800d40947 */ /* 0x000fec000383ffff */
.L_x_105:
[----:B-----5:R-:W-:Y:S04]  /*1670*/  STG.E desc[UR6][R6.64], R5 ;  /* 0x0000000506007986 */ /* 0x020fe8000c101906 */
[----:B------:R-:W-:Y:S04]  /*1680*/  STG.E desc[UR6][R6.64+0x4], R9 ;  /* 0x0000040906007986 */ /* 0x000fe8000c101906 */
[----:B------:R-:W-:Y:S04]  /*1690*/  STG.E desc[UR6][R6.64+0x8], R11 ;  /* 0x0000080b06007986 */ /* 0x000fe8000c101906 */
[----:B------:R-:W-:Y:S01]  /*16a0*/  STG.E desc[UR6][R6.64+0xc], R13 ;  /* 0x00000c0d06007986 */ /* 0x000fe2000c101906 */
[----:B------:R-:W-:Y:S05]  /*16b0*/  EXIT ;  /* 0x000000000000794d */ /* 0x000fea0003800000 */
.L_x_104:
[----:B------:R-:W-:-:S04]  /*16c0*/  ISETP.GE.AND P0, PT, R8, UR10, PT ;  /* 0x0000000a08007c0c */ /* 0x000fc8000bf06270 */
[----:B------:R-:W-:-:S13]  /*16d0*/  ISETP.GE.OR P0, PT, R5, UR11, P0 ;  /* 0x0000000b05007c0c */ /* 0x000fda0008706670 */
[----:B------:R-:W-:Y:S05]  /*16e0*/  @P0 EXIT ;  /* 0x000000000000094d */ /* 0x000fea0003800000 */
[----:B------:R-:W0:Y:S02]  /*16f0*/  LDC R9, c[0x0][0x390] ;  /* 0x0000e400ff097b82 */ /* 0x000e240000000800 */
[C---:B0-----:R-:W-:Y:S02]  /*1700*/  LOP3.LUT R10, R9.reuse, 0x3, RZ, 0xc0, !PT ;  /* 0x00000003090a7812 */ /* 0x041fe400078ec0ff */
[----:B------:R-:W-:-:S07]  /*1710*/  LOP3.LUT R9, R9, 0x7ffffffc, RZ, 0xc0, !PT ;  /* 0x7ffffffc09097812 */ /* 0x000fce00078ec0ff */
.L_x_177:
[----:B------:R-:W0:Y:S01]  /*1720*/  LDC.64 R6, c[0x0][0x380] ;  /* 0x0000e000ff067b82 */ /* 0x000e220000000a00 */
[----:B------:R-:W1:Y:S02]  /*1730*/  LDCU UR4, c[0x0][0x388] ;  /* 0x00007100ff0477ac */ /* 0x000e640008000800 */
[----:B-1----:R-:W-:-:S04]  /*1740*/  IMAD R3, R5, UR4, R8 ;  /* 0x0000000405037c24 */ /* 0x002fc8000f8e0208 */
[----:B0-----:R-:W-:-:S05]  /*1750*/  IMAD.WIDE R6, R3, 0x4, R6 ;  /* 0x0000000403067825 */ /* 0x001fca00078e0206 */
[----:B------:R0:W5:Y:S01]  /*1760*/  LDG.E R11, desc[UR6][R6.64] ;  /* 0x00000006060b7981 */ /* 0x000162000c1e1900 */
[----:B------:R-:W-:Y:S01]  /*1770*/  LOP3.LUT P0, RZ, R8, 0x3, RZ, 0xc0, !PT ;  /* 0x0000000308ff7812 */ /* 0x000fe2000780c0ff */
[----:B------:R-:W-:-:S12]  /*1780*/  BSSY.RECONVERGENT B0, `(.L_x_128) ;  /* 0x0000276000007945 */ /* 0x000fd80003800200 */
[----:B0-----:R-:W-:Y:S05]  /*1790*/  @P0 BRA `(.L_x_129) ;  /* 0x0000001000f40947 */ /* 0x001fea0003800000 */
[----:B------:R-:W0:Y:S02]  /*17a0*/  LDCU UR4, c[0x0][0x390] ;  /* 0x00007200ff0477ac */ /* 0x000e240008000800 */
[----:B0-----:R-:W-:-:S09]  /*17b0*/  UISETP.GE.AND UP0, UPT, UR4, 0x1, UPT ;  /* 0x000000010400788c */ /* 0x001fd2000bf06270 */
[----:B------:R-:W-:Y:S05]  /*17c0*/  BRA.U !UP0, `(.L_x_130) ;  /* 0x0000002508c47547 */ /* 0x000fea000b800000 */
[----:B------:R-:W-:-:S09]  /*17d0*/  UISETP.GE.U32.AND UP0, UPT, UR4, 0x4, UPT ;  /* 0x000000040400788c */ /* 0x000fd2000bf06070 */
[----:B------:R-:W-:Y:S05]  /*17e0*/  BRA.U !UP0, `(.L_x_131) ;  /* 0x0000000908c07547 */ /* 0x000fea000b800000 */
[----:B------:R-:W-:-:S07]  /*17f0*/  HFMA2 R4, -RZ, RZ, 0, 0 ;  /* 0x00000000ff047431 */ /* 0x000fce00000001ff */
.L_x_144:
[C---:B-----5:R-:W-:Y:S01]  /*1800*/  FMUL R0, R11.reuse, 8388608 ;  /* 0x4b0000000b007820 */ /* 0x060fe20000400000 */
[----:B------:R-:W-:Y:S01]  /*1810*/  FSETP.GEU.AND P0, PT, R11, 1.175494350822287508e-38, PT ;  /* 0x008000000b00780b */ /* 0x000fe20003f0e000 */
[----:B------:R-:W-:Y:S01]  /*1820*/  IMAD.MOV.U32 R13, RZ, RZ, 0x3e055027 ;  /* 0x3e055027ff0d7424 */ /* 0x000fe200078e00ff */
[----:B------:R-:W-:Y:S01]  /*1830*/  BSSY.RECONVERGENT B1, `(.L_x_132) ;  /* 0x0000028000017945 */ /* 0x000fe20003800200 */
[----:B------:R-:W-:Y:S01]  /*1840*/  VIADD R4, R4, 0x4 ;  /* 0x0000000404047836 */ /* 0x000fe20000000000 */
[----:B------:R-:W-:-:S05]  /*1850*/  FSEL R0, R0, R11, !P0 ;  /* 0x0000000b00007208 */ /* 0x000fca0004000000 */
        /* <DEDUP_REMOVED lines=24> */
[----:B------:R-:W-:Y:S02]  /*19e0*/  ISETP.NE.AND P0, PT, R4, R9, PT ;  /* 0x000000090400720c */ /* 0x000fe40003f05270 */
        /* <DEDUP_REMOVED lines=8> */
.L_x_133:
[----:B-1----:R-:W-:Y:S01]  /*1a70*/  FMUL.FTZ R0, R3, R2 ;  /* 0x0000000203007220 */ /* 0x002fe20000410000 */
[----:B------:R-:W-:-:S03]  /*1a80*/  FMUL.FTZ R2, R2, 0.5 ;  /* 0x3f00000002027820 */ /* 0x000fc60000410000 */
[----:B------:R-:W-:-:S04]  /*1a90*/  FFMA R3, -R0, R0, R3 ;  /* 0x0000000000037223 */ /* 0x000fc80000000103 */
[----:B------:R-:W-:-:S07]  /*1aa0*/  FFMA R0, R3, R2, R0 ;  /* 0x0000000203007223 */ /* 0x000fce0000000000 */
.L_x_134:
[----:B------:R-:W-:Y:S05]  /*1ab0*/  BSYNC.RECONVERGENT B1 ;  /* 0x0000000000017941 */ /* 0x000fea0003800200 */
.L_x_132:
[----:B------:R-:W-:Y:S01]  /*1ac0*/  FADD R11, R0, R11 ;  /* 0x0000000b000b7221 */ /* 0x000fe20000000000 */
[----:B------:R-:W-:Y:S01]  /*1ad0*/  MOV R13, 0x3e055027 ;  /* 0x3e055027000d7802 */ /* 0x000fe20000000f00 */
[----:B------:R-:W-:Y:S02]  /*1ae0*/  BSSY.RECONVERGENT B1, `(.L_x_135) ;  /* 0x0000028000017945 */ /* 0x000fe40003800200 */
[C---:B------:R-:W-:Y:S01]  /*1af0*/  FMUL R0, R11.reuse, 8388608 ;  /* 0x4b0000000b007820 */ /* 0x040fe20000400000 */
[----:B------:R-:W-:-:S04]  /*1b00*/  FSETP.GEU.AND P1, PT, R11, 1.175494350822287508e-38, PT ;  /* 0x008000000b00780b */ /* 0x000fc80003f2e000 */
        /* <DEDUP_REMOVED lines=24> */
[----:B------:R-:W-:-:S04]  /*1c90*/  FSEL R3, R2, -INF , P1 ;  /* 0xff80000002037808 */ /* 0x000fc80000800000 */
        /* <DEDUP_REMOVED lines=8> */
.L_x_136:
[----:B-1----:R-:W-:Y:S01]  /*1d20*/  FMUL.FTZ R0, R3, R2 ;  /* 0x0000000203007220 */ /* 0x002fe20000410000 */
[----:B------:R-:W-:-:S03]  /*1d30*/  FMUL.FTZ R2, R2, 0.5 ;  /* 0x3f00000002027820 */ /* 0x000fc60000410000 */
[----:B------:R-:W-:-:S04]  /*1d40*/  FFMA R3, -R0, R0, R3 ;  /* 0x0000000000037223 */ /* 0x000fc80000000103 */
[----:B------:R-:W-:-:S07]  /*1d50*/  FFMA R0, R3, R2, R0 ;  /* 0x0000000203007223 */ /* 0x000fce0000000000 */
.L_x_137:
[----:B------:R-:W-:Y:S05]  /*1d60*/  BSYNC.RECONVERGENT B1 ;  /* 0x0000000000017941 */ /* 0x000fea0003800200 */
.L_x_135:
[----:B------:R-:W-:Y:S01]  /*1d70*/  FADD R11, R11, R0 ;  /* 0x000000000b0b7221 */ /* 0x000fe20000000000 */
[----:B------:R-:W-:Y:S01]  /*1d80*/  HFMA2 R13, -RZ, RZ, 1.5048828125, 33.21875 ;  /* 0x3e055027ff0d7431 */ /* 0x000fe200000001ff */
        /* <DEDUP_REMOVED lines=36> */
.L_x_139:
[----:B-1----:R-:W-:Y:S01]  /*1fd0*/  FMUL.FTZ R0, R3, R2 ;  /* 0x0000000203007220 */ /* 0x002fe20000410000 */
[----:B------:R-:W-:-:S03]  /*1fe0*/  FMUL.FTZ R2, R2, 0.5 ;  /* 0x3f00000002027820 */ /* 0x000fc60000410000 */
[----:B------:R-:W-:-:S04]  /*1ff0*/  FFMA R3, -R0, R0, R3 ;  /* 0x0000000000037223 */ /* 0x000fc80000000103 */
[----:B------:R-:W-:-:S07]  /*2000*/  FFMA R0, R3, R2, R0 ;  /* 0x0000000203007223 */ /* 0x000fce0000000000 */
.L_x_140:
[----:B------:R-:W-:Y:S05]  /*2010*/  BSYNC.RECONVERGENT B1 ;  /* 0x0000000000017941 */ /* 0x000fea0003800200 */
.L_x_138:
        /* <DEDUP_REMOVED lines=38> */
.L_x_142:
[----:B-1----:R-:W-:Y:S01]  /*2280*/  FMUL.FTZ R0, R3, R2 ;  /* 0x0000000203007220 */ /* 0x002fe20000410000 */
[----:B------:R-:W-:-:S03]  /*2290*/  FMUL.FTZ R2, R2, 0.5 ;  /* 0x3f00000002027820 */ /* 0x000fc60000410000 */
[----:B------:R-:W-:-:S04]  /*22a0*/  FFMA R3, -R0, R0, R3 ;  /* 0x0000000000037223 */ /* 0x000fc80000000103 */
[----:B------:R-:W-:-:S07]  /*22b0*/  FFMA R0, R3, R2, R0 ;  /* 0x0000000203007223 */ /* 0x000fce0000000000 */
.L_x_143:
[----:B------:R-:W-:Y:S05]  /*22c0*/  BSYNC.RECONVERGENT B1 ;  /* 0x0000000000017941 */ /* 0x000fea0003800200 */
.L_x_141:
[----:B------:R-:W-:Y:S01]  /*22d0*/  FADD R11, R11, R0 ;  /* 0x000000000b0b7221 */ /* 0x000fe20000000000 */
[----:B------:R-:W-:Y:S06]  /*22e0*/  @P0 BRA `(.L_x_144) ;  /* 0xfffffff400440947 */ /* 0x000fec000383ffff */
.L_x_131:
[----:B------:R-:W-:-:S13]  /*22f0*/  ISETP.NE.AND P0, PT, R10, RZ, PT ;  /* 0x000000ff0a00720c */ /* 0x000fda0003f05270 */
[----:B------:R-:W-:Y:S05]  /*2300*/  @!P0 BRA `(.L_x_130) ;  /* 0x0000001800f48947 */ /* 0x000fea0003800000 */
[C---:B-----5:R-:W-:Y:S01]  /*2310*/  FMUL R0, R11.reuse, 8388608 ;  /* 0x4b0000000b007820 */ /* 0x060fe20000400000 */
[----:B------:R-:W-:Y:S01]  /*2320*/  FSETP.GEU.AND P0, PT, R11, 1.175494350822287508e-38, PT ;  /* 0x008000000b00780b */ /* 0x000fe20003f0e000 */
[----:B------:R-:W-:Y:S01]  /*2330*/  HFMA2 R13, -RZ, RZ, 1.5048828125, 33.21875 ;  /* 0x3e055027ff0d7431 */ /* 0x000fe200000001ff */
[----:B------:R-:W-:Y:S01]  /*2340*/  BSSY.RECONVERGENT B1, `(.L_x_145) ;  /* 0x0000027000017945 */ /* 0x000fe20003800200 */
[----:B------:R-:W-:Y:S02]  /*2350*/  ISETP.NE.AND P2, PT, R10, 0x1, PT ;  /* 0x000000010a00780c */ /* 0x000fe40003f45270 */
        /* <DEDUP_REMOVED lines=33> */
.L_x_146:
[----:B-1----:R-:W-:Y:S01]  /*2570*/  FMUL.FTZ R0, R3, R2 ;  /* 0x0000000203007220 */ /* 0x002fe20000410000 */
[----:B------:R-:W-:-:S03]  /*2580*/  FMUL.FTZ R2, R2, 0.5 ;  /* 0x3f00000002027820 */ /* 0x000fc60000410000 */
[----:B------:R-:W-:-:S04]  /*2590*/  FFMA R3, -R0, R0, R3 ;  /* 0x0000000000037223 */ /* 0x000fc80000000103 */
[----:B------:R-:W-:-:S07]  /*25a0*/  FFMA R0, R3, R2, R0 ;  /* 0x0000000203007223 */ /* 0x000fce0000000000 */
.L_x_147:
[----:B------:R-:W-:Y:S05]  /*25b0*/  BSYNC.RECONVERGENT B1 ;  /* 0x0000000000017941 */ /* 0x000fea0003800200 */
.L_x_145:
[----:B------:R-:W-:Y:S01]  /*25c0*/  FADD R11, R11, R0 ;  /* 0x000000000b0b7221 */ /* 0x000fe20000000000 */
[----:B------:R-:W-:Y:S06]  /*25d0*/  @!P2 BRA `(.L_x_130) ;  /* 0x000000180040a947 */ /* 0x000fec0003800000 */
[C---:B------:R-:W-:Y:S01]  /*25e0*/  FMUL R0, R11.reuse, 8388608 ;  /* 0x4b0000000b007820 */ /* 0x040fe20000400000 */
[----:B------:R-:W-:Y:S01]  /*25f0*/  FSETP.GEU.AND P0, PT, R11, 1.175494350822287508e-38, PT ;  /* 0x008000000b00780b */ /* 0x000fe20003f0e000 */
[----:B------:R-:W-:Y:S01]  /*2600*/  BSSY.RECONVERGENT B1, `(.L_x_148) ;  /* 0x0000028000017945 */ /* 0x000fe20003800200 */
[----:B------:R-:W-:Y:S02]  /*2610*/  MOV R13, 0x3e055027 ;  /* 0x3e055027000d7802 */ /* 0x000fe40000000f00 */
[----:B------:R-:W-:Y:S02]  /*2620*/  FSEL R0, R0, R11, !P0 ;  /* 0x0000000b00007208 */ /* 0x000fe40004000000 */
[----:B------:R-:W-:Y:S02]  /*2630*/  ISETP.NE.AND P2, PT, R10, 0x2, PT ;  /* 0x000000020a00780c */ /* 0x000fe40003f45270 */
        /* <DEDUP_REMOVED lines=32> */
.L_x_149:
[----:B-1----:R-:W-:Y:S01]  /*2840*/  FMUL.FTZ R0, R3, R2 ;  /* 0x0000000203007220 */ /* 0x002fe20000410000 */
[----:B------:R-:W-:-:S03]  /*2850*/  FMUL.FTZ R2, R2, 0.5 ;  /* 0x3f00000002027820 */ /* 0x000fc60000410000 */
[----:B------:R-:W-:-:S04]  /*2860*/  FFMA R3, -R0, R0, R3 ;  /* 0x0000000000037223 */ /* 0x000fc80000000103 */
[----:B------:R-:W-:-:S07]  /*2870*/  FFMA R0, R3, R2, R0 ;  /* 0x0000000203007223 */ /* 0x000fce0000000000 */
.L_x_150:
[----:B------:R-:W-:Y:S05]  /*2880*/  BSYNC.RECONVERGENT B1 ;  /* 0x0000000000017941 */ /* 0x000fea0003800200 */
.L_x_148:
[----:B------:R-:W-:Y:S01]  /*2890*/  FADD R11, R11, R0 ;  /* 0x000000000b0b7221 */ /* 0x000fe20000000000 */
[----:B------:R-:W-:Y:S06]  /*28a0*/  @!P2 BRA `(.L_x_130) ;  /* 0x00000014008ca947 */ /* 0x000fec0003800000 */
[C---:B------:R-:W-:Y:S01]  /*28b0*/  FMUL R0, R11.reuse, 8388608 ;  /* 0x4b0000000b007820 */ /* 0x040fe20000400000 */
[----:B------:R-:W-:Y:S01]  /*28c0*/  FSETP.GEU.AND P0, PT, R11, 1.175494350822287508e-38, PT ;  /* 0x008000000b00780b */ /* 0x000fe20003f0e000 */
[----:B------:R-:W-:Y:S01]  /*28d0*/  HFMA2 R13, -RZ, RZ, 1.5048828125, 33.21875 ;  /* 0x3e055027ff0d7431 */ /* 0x000fe200000001ff */
        /* <DEDUP_REMOVED lines=34> */
.L_x_152:
[----:B-1----:R-:W-:Y:S01]  /*2b00*/  FMUL.FTZ R0, R3, R2 ;  /* 0x0000000203007220 */ /* 0x002fe20000410000 */
[----:B------:R-:W-:-:S03]  /*2b10*/  FMUL.FTZ R2, R2, 0.5 ;  /* 0x3f00000002027820 */ /* 0x000fc60000410000 */
[----:B------:R-:W-:-:S04]  /*2b20*/  FFMA R3, -R0, R0, R3 ;  /* 0x0000000000037223 */ /* 0x000fc80000000103 */
[----:B------:R-:W-:-:S07]  /*2b30*/  FFMA R0, R3, R2, R0 ;  /* 0x0000000203007223 */ /* 0x000fce0000000000 */
.L_x_153:
[----:B------:R-:W-:Y:S05]  /*2b40*/  BSYNC.RECONVERGENT B1 ;  /* 0x0000000000017941 */ /* 0x000fea0003800200 */
.L_x_151:
[----:B------:R-:W-:Y:S01]  /*2b50*/  FADD R11, R11, R0 ;  /* 0x000000000b0b7221 */ /* 0x000fe20000000000 */
[----:B------:R-:W-:Y:S06]  /*2b60*/  BRA `(.L_x_130) ;  /* 0x0000001000dc7947 */ /* 0x000fec0003800000 */
.L_x_129:
[----:B------:R-:W-:-:S04]  /*2b70*/  LOP3.LUT R0, R8, 0x80000003, RZ, 0xc0, !PT ;  /* 0x8000000308007812 */ /* 0x000fc800078ec0ff */
[----:B------:R-:W-:-:S13]  /*2b80*/  ISETP.NE.AND P0, PT, R0, 0x1, PT ;  /* 0x000000010000780c */ /* 0x000fda0003f05270 */
[----:B------:R-:W-:Y:S05]  /*2b90*/  @!P0 BRA `(.L_x_154) ;  /* 0x0000000c00348947 */ /* 0x000fea0003800000 */
[----:B------:R-:W-:-:S13]  /*2ba0*/  ISETP.NE.AND P0, PT, R0, 0x2, PT ;  /* 0x000000020000780c */ /* 0x000fda0003f05270 */
[----:B------:R-:W-:Y:S05]  /*2bb0*/  @P0 BRA `(.L_x_155) ;  /* 0x00000004009c0947 */ /* 0x000fea0003800000 */
[----:B------:R-:W0:Y:S02]  /*2bc0*/  LDCU UR4, c[0x0][0x390] ;  /* 0x00007200ff0477ac */ /* 0x000e240008000800 */
[----:B0-----:R-:W-:-:S09]  /*2bd0*/  UISETP.GE.AND UP0, UPT, UR4, 0x1, UPT ;  /* 0x000000010400788c */ /* 0x001fd2000bf06270 */
[----:B------:R-:W-:Y:S05]  /*2be0*/  BRA.U !UP0, `(.L_x_130) ;  /* 0x0000001108bc7547 */ /* 0x000fea000b800000 */
[----:B------:R-:W-:-:S07]  /*2bf0*/  MOV R13, RZ ;  /* 0x000000ff000d7202 */ /* 0x000fce0000000f00 */
.L_x_162:
[C---:B-----5:R-:W-:Y:S01]  /*2c00*/  FMUL R0, R11.reuse, 0.63661974668502807617 ;  /* 0x3f22f9830b007820 */ /* 0x060fe20000400000 */
[----:B------:R-:W-:Y:S01]  /*2c10*/  FSETP.GE.AND P0, PT, |R11|, 105615, PT ;  /* 0x47ce47800b00780b */ /* 0x000fe20003f06200 */
[----:B------:R-:W-:Y:S04]  /*2c20*/  BSSY.RECONVERGENT B1, `(.L_x_156) ;  /* 0x000003a000017945 */ /* 0x000fe80003800200 */
        /* <DEDUP_REMOVED lines=16> */
.L_x_158:
[----:B0-----:R-:W-:-:S05]  /*2d30*/  IMAD.WIDE.U32 R16, R4, 0x4, R2 ;  /* 0x0000000404107825 */ /* 0x001fca00078e0002 */
        /* <DEDUP_REMOVED lines=40> */
.L_x_157:
[----:B------:R-:W-:Y:S05]  /*2fc0*/  BSYNC.RECONVERGENT B1 ;  /* 0x0000000000017941 */ /* 0x000fea0003800200 */
.L_x_156:
        /* <DEDUP_REMOVED lines=10> */
[----:B------:R-:W-:-:S02]  /*3070*/  FSEL R12, R12, 0.0083327032625675201416, !P0 ;  /* 0x3c0885e40c0c7808 */ /* 0x000fc40004000000 */
[----:B------:R-:W-:Y:S01]  /*3080*/  FSEL R17, -R17, -0.16666662693023681641, !P0 ;  /* 0xbe2aaaa811117808 */ /* 0x000fe20004000100 */
[----:B------:R-:W-:Y:S01]  /*3090*/  FFMA R15, R3, R0, RZ ;  /* 0x00000000030f7223 */ /* 0x000fe200000000ff */
[----:B------:R-:W-:-:S05]  /*30a0*/  FSEL R4, R4, -0.00019574658654164522886, !P0 ;  /* 0xb94d415304047808 */ /* 0x000fca0004000000 */
        /* <DEDUP_REMOVED lines=13> */
.L_x_160:
[----:B------:R-:W-:Y:S01]  /*3180*/  FMUL.FTZ R0, R3, R2 ;  /* 0x0000000203007220 */ /* 0x000fe20000410000 */
[----:B------:R-:W-:-:S03]  /*3190*/  FMUL.FTZ R2, R2, 0.5 ;  /* 0x3f00000002027820 */ /* 0x000fc60000410000 */
[----:B------:R-:W-:-:S04]  /*31a0*/  FFMA R3, -R0, R0, R3 ;  /* 0x0000000000037223 */ /* 0x000fc80000000103 */
[----:B------:R-:W-:-:S07]  /*31b0*/  FFMA R0, R3, R2, R0 ;  /* 0x0000000203007223 */ /* 0x000fce0000000000 */
.L_x_161:
[----:B------:R-:W-:Y:S05]  /*31c0*/  BSYNC.RECONVERGENT B1 ;  /* 0x0000000000017941 */ /* 0x000fea0003800200 */
.L_x_159:
[----:B------:R-:W0:Y:S01]  /*31d0*/  LDCU UR4, c[0x0][0x390] ;  /* 0x00007200ff0477ac */ /* 0x000e220008000800 */
[----:B------:R-:W-:Y:S01]  /*31e0*/  IADD3 R13, PT, PT, R13, 0x1, RZ ;  /* 0x000000010d0d7810 */ /* 0x000fe20007ffe0ff */
[----:B------:R-:W-:-:S03]  /*31f0*/  FADD R11, R0, R11 ;  /* 0x0000000b000b7221 */ /* 0x000fc60000000000 */
[----:B0-----:R-:W-:-:S13]  /*3200*/  ISETP.NE.AND P0, PT, R13, UR4, PT ;  /* 0x000000040d007c0c */ /* 0x001fda000bf05270 */
[----:B------:R-:W-:Y:S05]  /*3210*/  @!P0 BRA `(.L_x_130) ;  /* 0x0000000c00308947 */ /* 0x000fea0003800000 */
[----:B------:R-:W-:Y:S05]  /*3220*/  BRA `(.L_x_162) ;  /* 0xfffffff800747947 */ /* 0x000fea000383ffff */
.L_x_155:
[----:B------:R-:W0:Y:S02]  /*3230*/  LDCU UR4, c[0x0][0x390] ;  /* 0x00007200ff0477ac */ /* 0x000e240008000800 */
[----:B0-----:R-:W-:-:S09]  /*3240*/  UISETP.GE.AND UP0, UPT, UR4, 0x1, UPT ;  /* 0x000000010400788c */ /* 0x001fd2000bf06270 */
[----:B------:R-:W-:Y:S05]  /*3250*/  BRA.U !UP0, `(.L_x_130) ;  /* 0x0000000d08207547 */ /* 0x000fea000b800000 */
[----:B------:R-:W-:-:S07]  /*3260*/  HFMA2 R13, -RZ, RZ, 0, 0 ;  /* 0x00000000ff0d7431 */ /* 0x000fce00000001ff */
.L_x_169:
        /* <DEDUP_REMOVED lines=16> */
[----:B------:R-:W-:Y:S01]  /*3370*/  MOV R12, RZ ;  /* 0x000000ff000c7202 */ /* 0x000fe20000000f00 */
[----:B------:R-:W-:Y:S01]  /*3380*/  UMOV UR4, URZ ;  /* 0x000000ff00047c82 */ /* 0x000fe20008000000 */
[----:B------:R-:W-:-:S07]  /*3390*/  LOP3.LUT R21, R0, 0x80000000, RZ, 0xfc, !PT ;  /* 0x8000000000157812 */ /* 0x000fce00078efcff */
.L_x_165:
[----:B0-----:R-:W-:-:S05]  /*33a0*/  IMAD.WIDE.U32 R16, R4, 0x4, R2 ;  /* 0x0000000404107825 */ /* 0x001fca00078e0002 */
[----:B------:R-:W2:Y:S01]  /*33b0*/  LDG.E.CONSTANT R14, desc[UR6][R16.64] ;  /* 0x00000006100e7981 */ /* 0x000ea2000c1e9900 */
[C---:B-1----:R-:W-:Y:S02]  /*33c0*/  LEA R0, R4.reuse, R1, 0x2 ;  /* 0x0000000104007211 */ /* 0x042fe400078e10ff */
        /* <DEDUP_REMOVED lines=38> */
.L_x_164:
[----:B------:R-:W-:Y:S05]  /*3630*/  BSYNC.RECONVERGENT B1 ;  /* 0x0000000000017941 */ /* 0x000fea0003800200 */
.L_x_163:
[----:B------:R-:W-:Y:S01]  /*3640*/  HFMA2 R3, -RZ, RZ, 1.0244140625, 0 ;  /* 0x3c190000ff037431 */ /* 0x000fe200000001ff */
[----:B------:R-:W-:Y:S01]  /*3650*/  MOV R4, R2 ;  /* 0x0000000200047202 */ /* 0x000fe20000000f00 */
[----:B------:R-:W-:Y:S01]  /*3660*/  BSSY.RECONVERGENT B1, `(.L_x_166) ;  /* 0x000001a000017945 */ /* 0x000fe20003800200 */
[----:B------:R-:W-:Y:S02]  /*3670*/  LOP3.LUT R0, R0, 0x1, RZ, 0xc0, !PT ;  /* 0x0000000100007812 */ /* 0x000fe400078ec0ff */
        /* <DEDUP_REMOVED lines=16> */
[----:B------:R-:W-:Y:S02]  /*3780*/  MOV R0, R3 ;  /* 0x0000000300007202 */ /* 0x000fe40000000f00 */
[----:B-1----:R-:W-:-:S07]  /*3790*/  MOV R2, 0x37b0 ;  /* 0x000037b000027802 */ /* 0x002fce0000000f00 */
[----:B------:R-:W-:Y:S05]  /*37a0*/  CALL.REL.NOINC `($__internal_4_$__cuda_sm20_sqrt_rn_f32_slowpath) ;  /* 0x0000000400e87944 */ /* 0x000fea0003c00000 */
[----:B------:R-:W-:Y:S05]  /*37b0*/  BRA `(.L_x_168) ;  /* 0x0000000000107947 */ /* 0x000fea0003800000 */
.L_x_167:
[----:B-1----:R-:W-:Y:S01]  /*37c0*/  FMUL.FTZ R0, R3, R2 ;  /* 0x0000000203007220 */ /* 0x002fe20000410000 */
[----:B------:R-:W-:-:S03]  /*37d0*/  FMUL.FTZ R2, R2, 0.5 ;  /* 0x3f00000002027820 */ /* 0x000fc60000410000 */
[----:B------:R-:W-:-:S04]  /*37e0*/  FFMA R3, -R0, R0, R3 ;  /* 0x0000000000037223 */ /* 0x000fc80000000103 */
[----:B------:R-:W-:-:S07]  /*37f0*/  FFMA R0, R3, R2, R0 ;  /* 0x0000000203007223 */ /* 0x000fce0000000000 */
.L_x_168:
[----:B------:R-:W-:Y:S05]  /*3800*/  BSYNC.RECONVERGENT B1 ;  /* 0x0000000000017941 */ /* 0x000fea0003800200 */
.L_x_166:
[----:B------:R-:W0:Y:S01]  /*3810*/  LDCU UR4, c[0x0][0x390] ;  /* 0x00007200ff0477ac */ /* 0x000e220008000800 */
[----:B------:R-:W-:Y:S01]  /*3820*/  IADD3 R13, PT, PT, R13, 0x1, RZ ;  /* 0x000000010d0d7810 */ /* 0x000fe20007ffe0ff */
[----:B------:R-:W-:-:S03]  /*3830*/  FADD R11, R0, R11 ;  /* 0x0000000b000b7221 */ /* 0x000fc60000000000 */
[----:B0-----:R-:W-:-:S13]  /*3840*/  ISETP.NE.AND P0, PT, R13, UR4, PT ;  /* 0x000000040d007c0c */ /* 0x001fda000bf05270 */
[----:B------:R-:W-:Y:S05]  /*3850*/  @!P0 BRA `(.L_x_130) ;  /* 0x0000000400a08947 */ /* 0x000fea0003800000 */
[----:B------:R-:W-:Y:S05]  /*3860*/  BRA `(.L_x_169) ;  /* 0xfffffff800807947 */ /* 0x000fea000383ffff */
.L_x_154:
[----:B------:R-:W0:Y:S02]  /*3870*/  LDCU UR4, c[0x0][0x390] ;  /* 0x00007200ff0477ac */ /* 0x000e240008000800 */
[----:B0-----:R-:W-:-:S09]  /*3880*/  UISETP.GE.AND UP0, UPT, UR4, 0x1, UPT ;  /* 0x000000010400788c */ /* 0x001fd2000bf06270 */
[----:B------:R-:W-:Y:S05]  /*3890*/  BRA.U !UP0, `(.L_x_130) ;  /* 0x0000000508907547 */ /* 0x000fea000b800000 */
[----:B------:R-:W-:-:S07]  /*38a0*/  IMAD.MOV.U32 R13, RZ, RZ, RZ ;  /* 0x000000ffff0d7224 */ /* 0x000fce00078e00ff */
.L_x_176:
[C---:B-----5:R-:W-:Y:S01]  /*38b0*/  FMUL R0, R11.reuse, 0.63661974668502807617 ;  /* 0x3f22f9830b007820 */ /* 0x060fe20000400000 */
[----:B------:R-:W0:Y:S01]  /*38c0*/  LDCU UR4, c[0x0][0x390] ;  /* 0x00007200ff0477ac */ /* 0x000e220008000800 */
[----:B------:R-:W-:Y:S01]  /*38d0*/  FSETP.GE.AND P1, PT, |R11|, 105615, PT ;  /* 0x47ce47800b00780b */ /* 0x000fe20003f26200 */
[----:B------:R-:W-:Y:S01]  /*38e0*/  BSSY.RECONVERGENT B1, `(.L_x_170) ;  /* 0x000003c000017945 */ /* 0x000fe20003800200 */
[----:B------:R-:W-:Y:S02]  /*38f0*/  IADD3 R13, PT, PT, R13, 0x1, RZ ;  /* 0x000000010d0d7810 */ /* 0x000fe40007ffe0ff */
[----:B------:R-:W1:Y:S02]  /*3900*/  F2I.NTZ R0, R0 ;  /* 0x0000000000007305 */ /* 0x000e640000203100 */
[----:B0-----:R-:W-:Y:S02]  /*3910*/  ISETP.NE.AND P0, PT, R13, UR4, PT ;  /* 0x000000040d007c0c */ /* 0x001fe4000bf05270 */
[----:B-1----:R-:W-:-:S05]  /*3920*/  I2FP.F32.S32 R2, R0 ;  /* 0x0000000000027245 */ /* 0x002fca0000201400 */
        /* <DEDUP_REMOVED lines=10> */
[----:B------:R-:W-:Y:S01]  /*39d0*/  HFMA2 R12, -RZ, RZ, 0, 0 ;  /* 0x00000000ff0c7431 */ /* 0x000fe200000001ff */
[----:B------:R-:W-:Y:S01]  /*39e0*/  MOV R4, RZ ;  /* 0x000000ff00047202 */ /* 0x000fe20000000f00 */
[----:B------:R-:W-:Y:S01]  /*39f0*/  UMOV UR4, URZ ;  /* 0x000000ff00047c82 */ /* 0x000fe20008000000 */
[----:B------:R-:W-:-:S07]  /*3a00*/  LOP3.LUT R21, R0, 0x80000000, RZ, 0xfc, !PT ;  /* 0x8000000000157812 */ /* 0x000fce00078efcff */
.L_x_172:
        /* <DEDUP_REMOVED lines=36> */
[----:B------:R-:W-:-:S04]  /*3c50*/  IADD3 R2, PT, PT, -R0, RZ, RZ ;  /* 0x000000ff00027210 */ /* 0x000fc80007ffe1ff */
[----:B------:R-:W-:Y:S01]  /*3c60*/  @!P1 MOV R0, R2 ;  /* 0x0000000200009202 */ /* 0x000fe20000000f00 */
[----:B-1----:R-:W-:-:S10]  /*3c70*/  DMUL R16, R14, UR4 ;  /* 0x000000040e107c28 */ /* 0x002fd40008000000 */
[----:B------:R-:W1:Y:S02]  /*3c80*/  F2F.F32.F64 R16, R16 ;  /* 0x0000001000107310 */ /* 0x000e640000301000 */
[----:B01----:R-:W-:-:S07]  /*3c90*/  FSEL R2, -R16, R16, !P2 ;  /* 0x0000001010027208 */ /* 0x003fce0005000100 */
.L_x_171:
[----:B------:R-:W-:Y:S05]  /*3ca0*/  BSYNC.RECONVERGENT B1 ;  /* 0x0000000000017941 */ /* 0x000fea0003800200 */
.L_x_170:
[----:B------:R-:W-:Y:S01]  /*3cb0*/  LOP3.LUT R12, R0, 0x1, RZ, 0xc0, !PT ;  /* 0x00000001000c7812 */ /* 0x000fe200078ec0ff */
[----:B------:R-:W-:Y:S02]  /*3cc0*/  IMAD.MOV.U32 R4, RZ, RZ, 0x37cbac00 ;  /* 0x37cbac00ff047424 */ /* 0x000fe400078e00ff */
[----:B------:R-:W-:Y:S01]  /*3cd0*/  FMUL R3, R2, R2 ;  /* 0x0000000202037220 */ /* 0x000fe20000400000 */
[----:B------:R-:W-:Y:S01]  /*3ce0*/  IADD3 R0, PT, PT, R0, 0x1, RZ ;  /* 0x0000000100007810 */ /* 0x000fe20007ffe0ff */
[----:B------:R-:W-:Y:S01]  /*3cf0*/  IMAD.MOV.U32 R17, RZ, RZ, 0x3e2aaaa8 ;  /* 0x3e2aaaa8ff117424 */ /* 0x000fe200078e00ff */
[----:B------:R-:W-:Y:S01]  /*3d00*/  ISETP.NE.U32.AND P1, PT, R12, 0x1, PT ;  /* 0x000000010c00780c */ /* 0x000fe20003f25070 */
[----:B------:R-:W-:Y:S02]  /*3d10*/  HFMA2 R12, -RZ, RZ, 1.0078125, -8.98838043212890625e-05 ;  /* 0x3c0885e4ff0c7431 */ /* 0x000fe400000001ff */
[----:B------:R-:W-:Y:S01]  /*3d20*/  FFMA R4, R3, R4, -0.0013887860113754868507 ;  /* 0xbab607ed03047423 */ /* 0x000fe20000000004 */
[----:B------:R-:W-:Y:S01]  /*3d30*/  LOP3.LUT P2, RZ, R0, 0x2, RZ, 0xc0, !PT ;  /* 0x0000000200ff7812 */ /* 0x000fe2000784c0ff */
[----:B------:R-:W-:Y:S01]  /*3d40*/  BSSY.RECONVERGENT B1, `(.L_x_173) ;  /* 0x0000017000017945 */ /* 0x000fe20003800200 */
[----:B------:R-:W-:-:S02]  /*3d50*/  FSEL R0, R2, 1, !P1 ;  /* 0x3f80000002007808 */ /* 0x000fc40004800000 */
[----:B------:R-:W-:Y:S02]  /*3d60*/  FSEL R4, R4, -0.00019574658654164522886, P1 ;  /* 0xb94d415304047808 */ /* 0x000fe40000800000 */
[----:B------:R-:W-:Y:S01]  /*3d70*/  FSEL R17, -R17, -0.4999999701976776123, !P1 ;  /* 0xbeffffff11117808 */ /* 0x000fe20004800100 */
[----:B------:R-:W-:Y:S01]  /*3d80*/  FFMA R15, R3, R0, RZ ;  /* 0x00000000030f7223 */ /* 0x000fe200000000ff */
[----:B------:R-:W-:-:S05]  /*3d90*/  FSEL R12, R12, 0.041666727513074874878, !P1 ;  /* 0x3d2aaabb0c0c7808 */ /* 0x000fca0004800000 */
        /* <DEDUP_REMOVED lines=9> */
[----:B------:R-:W-:Y:S02]  /*3e30*/  MOV R0, R3 ;  /* 0x0000000300007202 */ /* 0x000fe40000000f00 */
[----:B------:R-:W-:-:S07]  /*3e40*/  MOV R2, 0x3e60 ;  /* 0x00003e6000027802 */ /* 0x000fce0000000f00 */
[----:B------:R-:W-:Y:S05]  /*3e50*/  CALL.REL.NOINC `($__internal_4_$__cuda_sm20_sqrt_rn_f32_slowpath) ;  /* 0x00000000003c7944 */ /* 0x000fea0003c00000 */
[----:B------:R-:W-:Y:S05]  /*3e60*/  BRA `(.L_x_175) ;  /* 0x0000000000107947 */ /* 0x000fea0003800000 */
.L_x_174:
[----:B------:R-:W-:Y:S01]  /*3e70*/  FMUL.FTZ R0, R3, R2 ;  /* 0x0000000203007220 */ /* 0x000fe20000410000 */
[----:B------:R-:W-:-:S03]  /*3e80*/  FMUL.FTZ R2, R2, 0.5 ;  /* 0x3f00000002027820 */ /* 0x000fc60000410000 */
[----:B------:R-:W-:-:S04]  /*3e90*/  FFMA R3, -R0, R0, R3 ;  /* 0x0000000000037223 */ /* 0x000fc80000000103 */
[----:B------:R-:W-:-:S07]  /*3ea0*/  FFMA R0, R3, R2, R0 ;  /* 0x0000000203007223 */ /* 0x000fce0000000000 */
.L_x_175:
[----:B------:R-:W-:Y:S05]  /*3eb0*/  BSYNC.RECONVERGENT B1 ;  /* 0x0000000000017941 */ /* 0x000fea0003800200 */
.L_x_173:
[----:B------:R-:W-:Y:S01]  /*3ec0*/  FADD R11, R0, R11 ;  /* 0x0000000b000b7221 */ /* 0x000fe20000000000 */
[----:B------:R-:W-:Y:S06]  /*3ed0*/  @P0 BRA `(.L_x_176) ;  /* 0xfffffff800740947 */ /* 0x000fec000383ffff */
.L_x_130:
[----:B------:R-:W-:Y:S05]  /*3ee0*/  BSYNC.RECONVERGENT B0 ;  /* 0x0000000000007941 */ /* 0x000fea0003800200 */
.L_x_128:
[----:B------:R-:W0:Y:S01]  /*3ef0*/  LDCU UR4, c[0x0][0x388] ;  /* 0x00007100ff0477ac */ /* 0x000e220008000800 */
[----:B-----5:R1:W-:Y:S01]  /*3f00*/  STG.E desc[UR6][R6.64], R11 ;  /* 0x0000000b06007986 */ /* 0x0203e2000c101906 */
[----:B------:R-:W-:-:S05]  /*3f10*/  VIADD R8, R8, 0x1 ;  /* 0x0000000108087836 */ /* 0x000fca0000000000 */
[----:B0-----:R-:W-:-:S13]  /*3f20*/  ISETP.NE.AND P0, PT, R8, UR4, PT ;  /* 0x0000000408007c0c */ /* 0x001fda000bf05270 */
[----:B-1----:R-:W-:Y:S05]  /*3f30*/  @P0 BRA `(.L_x_177) ;  /* 0xffffffd400f80947 */ /* 0x002fea000383ffff */
[----:B------:R-:W-:Y:S05]  /*3f40*/  EXIT ;  /* 0x000000000000794d */ /* 0x000fea0003800000 */
        .weak           $__internal_4_$__cuda_sm20_sqrt_rn_f32_slowpath
        .type           $__internal_4_$__cuda_sm20_sqrt_rn_f32_slowpath,@function
        .size           $__internal_4_$__cuda_sm20_sqrt_rn_f32_slowpath,(.L_x_291 - $__internal_4_$__cuda_sm20_sqrt_rn_f32_slowpath)
$__internal_4_$__cuda_sm20_sqrt_rn_f32_slowpath:
[----:B------:R-:W-:-:S13]  /*3f50*/  LOP3.LUT P1, RZ, R0, 0x7fffffff, RZ, 0xc0, !PT ;  /* 0x7fffffff00ff7812 */ /* 0x000fda000782c0ff */
[----:B------:R-:W-:Y:S01]  /*3f60*/  @!P1 MOV R12, R0 ;  /* 0x00000000000c9202 */ /* 0x000fe20000000f00 */
        /* <DEDUP_REMOVED lines=11> */
[----:B------:R-:W-:-:S03]  /*4020*/  @P1 FMUL.FTZ R15, R15, 0.5 ;  /* 0x3f0000000f0f1820 */ /* 0x000fc60000410000 */
[----:B------:R-:W-:-:S04]  /*4030*/  @P1 FADD.FTZ R12, -R3, -RZ ;  /* 0x800000ff030c1221 */ /* 0x000fc80000010100 */
[----:B------:R-:W-:Y:S01]  /*4040*/  @P1 FFMA R16, R3, R12, R14 ;  /* 0x0000000c03101223 */ /* 0x000fe2000000000e */
[----:B------:R-:W-:-:S03]  /*4050*/  @!P1 IMAD.MOV.U32 R12, RZ, RZ, R0 ;  /* 0x000000ffff0c9224 */ /* 0x000fc600078e0000 */
[----:B------:R-:W-:-:S04]  /*4060*/  @P1 FFMA R15, R16, R15, R3 ;  /* 0x0000000f100f1223 */ /* 0x000fc80000000003 */
[----:B------:R-:W-:-:S07]  /*4070*/  @P1 FMUL.FTZ R12, R15, 2.3283064365386962891e-10 ;  /* 0x2f8000000f0c1820 */ /* 0x000fce0000410000 */
.L_x_178:
[----:B------:R-:W-:Y:S01]  /*4080*/  HFMA2 R3, -RZ, RZ, 0, 0 ;  /* 0x00000000ff037431 */ /* 0x000fe200000001ff */
[----:B------:R-:W-:-:S03]  /*4090*/  MOV R0, R12 ;  /* 0x0000000c00007202 */ /* 0x000fc60000000f00 */
[----:B------:R-:W-:Y:S05]  /*40a0*/  RET.REL.NODEC R2 `(_ZN4Test8kernel_BEPfiii) ;  /* 0xffffffbc02d47950 */ /* 0x000fea0003c3ffff */
.L_x_179:
        /* <DEDUP_REMOVED lines=13> */
.L_x_291:


//--------------------- .text._ZN4Test8kernel_HEPfiii --------------------------
	.section	.text._ZN4Test8kernel_HEPfiii,"ax",@progbits
	.align	128
        .global         _ZN4Test8kernel_HEPfiii
        .type           _ZN4Test8kernel_HEPfiii,@function
        .size           _ZN4Test8kernel_HEPfiii,(.L_x_292 - _ZN4Test8kernel_HEPfiii)
        .other          _ZN4Test8kernel_HEPfiii,@"STO_CUDA_ENTRY STV_DEFAULT"
_ZN4Test8kernel_HEPfiii:
.text._ZN4Test8kernel_HEPfiii:
[----:B------:R-:W0:Y:S01]  /*0000*/  LDC R1, c[0x0][0x37c] ;  /* 0x0000df00ff017b82 */ /* 0x000e220000000800 */
[----:B------:R-:W1:Y:S07]  /*0010*/  S2R R2, SR_TID.Y ;  /* 0x0000000000027919 */ /* 0x000e6e0000002200 */
[----:B------:R-:W2:Y:S01]  /*0020*/  LDC R0, c[0x0][0x360] ;  /* 0x0000d800ff007b82 */ /* 0x000ea20000000800 */
[----:B------:R-:W3:Y:S01]  /*0030*/  LDCU.64 UR8, c[0x0][0x388] ;  /* 0x00007100ff0877ac */ /* 0x000ee20008000a00 */
[----:B0-----:R-:W-:Y:S01]  /*0040*/  IADD3 R1, PT, PT, R1, -0x20, RZ ;  /* 0xffffffe001017810 */ /* 0x001fe20007ffe0ff */
[----:B------:R-:W2:Y:S05]  /*0050*/  S2R R5, SR_TID.X ;  /* 0x0000000000057919 */ /* 0x000eaa0000002100 */
[----:B------:R-:W1:Y:S08]  /*0060*/  S2UR UR5, SR_CTAID.Y ;  /* 0x00000000000579c3 */ /* 0x000e700000002600 */
[----:B------:R-:W1:Y:S08]  /*0070*/  LDC R3, c[0x0][0x364] ;  /* 0x0000d900ff037b82 */ /* 0x000e700000000800 */
[----:B------:R-:W2:Y:S01]  /*0080*/  S2UR UR4, SR_CTAID.X ;  /* 0x00000000000479c3 */ /* 0x000ea20000002500 */
[----:B-1----:R-:W-:-:S05]  /*0090*/  IMAD R3, R3, UR5, R2 ;  /* 0x0000000503037c24 */ /* 0x002fca000f8e0202 */
[----:B---3--:R-:W-:Y:S01]  /*00a0*/  ISETP.GE.AND P0, PT, R3, UR9, PT ;  /* 0x0000000903007c0c */ /* 0x008fe2000bf06270 */
[----:B--2---:R-:W-:-:S05]  /*00b0*/  IMAD R0, R0, UR4, R5 ;  /* 0x0000000400007c24 */ /* 0x004fca000f8e0205 */
[----:B------:R-:W-:-:S13]  /*00c0*/  ISETP.GE.OR P0, PT, R0, UR8, P0 ;  /* 0x0000000800007c0c */ /* 0x000fda0008706670 */
[----:B------:R-:W-:Y:S05]  /*00d0*/  @P0 EXIT ;  /* 0x000000000000094d */ /* 0x000fea0003800000 */
[----:B------:R-:W0:Y:S01]  /*00e0*/  LDC.64 R6, c[0x0][0x380] ;  /* 0x0000e000ff067b82 */ /* 0x000e220000000a00 */
[----:B------:R-:W1:Y:S01]  /*00f0*/  LDCU.64 UR6, c[0x0][0x358] ;  /* 0x00006b00ff0677ac */ /* 0x000e620008000a00 */
[----:B------:R-:W-:-:S04]  /*0100*/  IMAD R3, R3, UR8, R0 ;  /* 0x0000000803037c24 */ /* 0x000fc8000f8e0200 */
[----:B0-----:R-:W-:-:S05]  /*0110*/  IMAD.WIDE R6, R3, 0x4, R6 ;  /* 0x0000000403067825 */ /* 0x001fca00078e0206 */
[----:B-1----:R0:W5:Y:S01]  /*0120*/  LDG.E R5, desc[UR6][R6.64] ;  /* 0x0000000606057981 */ /* 0x002162000c1e1900 */
[----:B------:R-:W-:Y:S01]  /*0130*/  LOP3.LUT P0, RZ, R0, 0x3, RZ, 0xc0, !PT ;  /* 0x0000000300ff7812 */ /* 0x000fe2000780c0ff */
[----:B------:R-:W-:-:S12]  /*0140*/  BSSY.RECONVERGENT B0, `(.L_x_180) ;  /* 0x0000226000007945 */ /* 0x000fd80003800200 */
[----:B0-----:R-:W-:Y:S05]  /*0150*/  @P0 BRA `(.L_x_181) ;  /* 0x0000000c00a40947 */ /* 0x001fea0003800000 */
[----:B------:R-:W0:Y:S02]  /*0160*/  LDC R3, c[0x0][0x390] ;  /* 0x0000e400ff037b82 */ /* 0x000e240000000800 */
[----:B0-----:R-:W-:-:S13]  /*0170*/  ISETP.GE.AND P0, PT, R3, 0x1, PT ;  /* 0x000000010300780c */ /* 0x001fda0003f06270 */
[----:B------:R-:W-:Y:S05]  /*0180*/  @!P0 BRA `(.L_x_182) ;  /* 0x0000002000848947 */ /* 0x000fea0003800000 */
[C---:B------:R-:W-:Y:S02]  /*0190*/  ISETP.GE.U32.AND P0, PT, R3.reuse, 0x4, PT ;  /* 0x000000040300780c */ /* 0x040fe40003f06070 */
[----:B------:R-:W-:-:S11]  /*01a0*/  LOP3.LUT R2, R3, 0x3, RZ, 0xc0, !PT ;  /* 0x0000000303027812 */ /* 0x000fd600078ec0ff */
[----:B------:R-:W-:Y:S05]  /*01b0*/  @!P0 BRA `(.L_x_183) ;  /* 0x0000000800c48947 */ /* 0x000fea0003800000 */
[----:B------:R-:W-:-:S05]  /*01c0*/  LOP3.LUT R3, R3, 0x7ffffffc, RZ, 0xc0, !PT ;  /* 0x7ffffffc03037812 */ /* 0x000fca00078ec0ff */
[----:B------:R-:W-:-:S07]  /*01d0*/  IMAD.MOV R3, RZ, RZ, -R3 ;  /* 0x000000ffff037224 */ /* 0x000fce00078e0a03 */
.L_x_196:
[C---:B-----5:R-:W-:Y:S01]  /*01e0*/  FMUL R0, R5.reuse, 8388608 ;  /* 0x4b00000005007820 */ /* 0x060fe20000400000 */
[----:B------:R-:W-:Y:S01]  /*01f0*/  FSETP.GEU.AND P0, PT, R5, 1.175494350822287508e-38, PT ;  /* 0x008000000500780b */ /* 0x000fe20003f0e000 */
[----:B------:R-:W-:Y:S01]  /*0200*/  HFMA2 R11, -RZ, RZ, 1.5048828125, 33.21875 ;  /* 0x3e055027ff0b7431 */ /* 0x000fe200000001ff */
[----:B------:R-:W-:Y:S01]  /*0210*/  IADD3 R3, PT, PT, R3, 0x4, RZ ;  /* 0x0000000403037810 */ /* 0x000fe20007ffe0ff */
[----:B------:R-:W-:Y:S01]  /*0220*/  BSSY.RECONVERGENT B1, `(.L_x_184) ;  /* 0x0000027000017945 */ /* 0x000fe20003800200 */
        /* <DEDUP_REMOVED lines=25> */
[----:B------:R-:W-:Y:S02]  /*03c0*/  ISETP.NE.AND P0, PT, R3, RZ, PT ;  /* 0x000000ff0300720c */ /* 0x000fe40003f05270 */
[----:B------:R0:W1:Y:S01]  /*03d0*/  MUFU.RSQ R4, R9 ;  /* 0x0000000900047308 */ /* 0x0000620000001400 */
[----:B------:R-:W-:-:S05]  /*03e0*/  VIADD R0, R9, 0xf3000000 ;  /* 0xf300000009007836 */ /* 0x000fca0000000000 */
[----:B------:R-:W-:-:S13]  /*03f0*/  ISETP.GT.U32.AND P1, PT, R0, 0x727fffff, PT ;  /* 0x727fffff0000780c */ /* 0x000fda0003f24070 */
[----:B01----:R-:W-:Y:S05]  /*0400*/  @!P1 BRA `(.L_x_185) ;  /* 0x0000000000109947 */ /* 0x003fea0003800000 */
[----:B------:R-:W-:Y:S02]  /*0410*/  MOV R0, R9 ;  /* 0x0000000900007202 */ /* 0x000fe40000000f00 */
[----:B------:R-:W-:-:S07]  /*0420*/  MOV R12, 0x440 ;  /* 0x00000440000c7802 */ /* 0x000fce0000000f00 */
[----:B------:R-:W-:Y:S05]  /*0430*/  CALL.REL.NOINC `($__internal_5_$__cuda_sm20_sqrt_rn_f32_slowpath) ;  /* 0x0000001c00e47944 */ /* 0x000fea0003c00000 */
[----:B------:R-:W-:Y:S05]  /*0440*/  BRA `(.L_x_186) ;  /* 0x0000000000107947 */ /* 0x000fea0003800000 */
.L_x_185:
[----:B------:R-:W-:Y:S01]  /*0450*/  FMUL.FTZ R0, R9, R4 ;  /* 0x0000000409007220 */ /* 0x000fe20000410000 */
[----:B------:R-:W-:-:S03]  /*0460*/  FMUL.FTZ R4, R4, 0.5 ;  /* 0x3f00000004047820 */ /* 0x000fc60000410000 */
[----:B------:R-:W-:-:S04]  /*0470*/  FFMA R9, -R0, R0, R9 ;  /* 0x0000000000097223 */ /* 0x000fc80000000109 */
[----:B------:R-:W-:-:S07]  /*0480*/  FFMA R0, R9, R4, R0 ;  /* 0x0000000409007223 */ /* 0x000fce0000000000 */
.L_x_186:
[----:B------:R-:W-:Y:S05]  /*0490*/  BSYNC.RECONVERGENT B1 ;  /* 0x0000000000017941 */ /* 0x000fea0003800200 */
.L_x_184:
[----:B------:R-:W-:Y:S01]  /*04a0*/  FADD R5, R0, R5 ;  /* 0x0000000500057221 */ /* 0x000fe20000000000 */
[----:B------:R-:W-:Y:S01]  /*04b0*/  IMAD.MOV.U32 R11, RZ, RZ, 0x3e055027 ;  /* 0x3e055027ff0b7424 */ /* 0x000fe200078e00ff */
[----:B------:R-:W-:Y:S02]  /*04c0*/  BSSY.RECONVERGENT B1, `(.L_x_187) ;  /* 0x0000028000017945 */ /* 0x000fe40003800200 */
[C---:B------:R-:W-:Y:S01]  /*04d0*/  FMUL R0, R5.reuse, 8388608 ;  /* 0x4b00000005007820 */ /* 0x040fe20000400000 */
[----:B------:R-:W-:-:S04]  /*04e0*/  FSETP.GEU.AND P1, PT, R5, 1.175494350822287508e-38, PT ;  /* 0x008000000500780b */ /* 0x000fc80003f2e000 */
        /* <DEDUP_REMOVED lines=33> */
.L_x_188:
[----:B------:R-:W-:Y:S01]  /*0700*/  FMUL.FTZ R0, R9, R4 ;  /* 0x0000000409007220 */ /* 0x000fe20000410000 */
[----:B------:R-:W-:-:S03]  /*0710*/  FMUL.FTZ R4, R4, 0.5 ;  /* 0x3f00000004047820 */ /* 0x000fc60000410000 */
[----:B------:R-:W-:-:S04]  /*0720*/  FFMA R9, -R0, R0, R9 ;  /* 0x0000000000097223 */ /* 0x000fc80000000109 */
[----:B------:R-:W-:-:S07]  /*0730*/  FFMA R0, R9, R4, R0 ;  /* 0x0000000409007223 */ /* 0x000fce0000000000 */
.L_x_189:
[----:B------:R-:W-:Y:S05]  /*0740*/  BSYNC.RECONVERGENT B1 ;  /* 0x0000000000017941 */ /* 0x000fea0003800200 */
.L_x_187:
        /* <DEDUP_REMOVED lines=38> */
.L_x_191:
[----:B------:R-:W-:Y:S01]  /*09b0*/  FMUL.FTZ R0, R9, R4 ;  /* 0x0000000409007220 */ /* 0x000fe20000410000 */
[----:B------:R-:W-:-:S03]  /*09c0*/  FMUL.FTZ R4, R4, 0.5 ;  /* 0x3f00000004047820 */ /* 0x000fc60000410000 */
[----:B------:R-:W-:-:S04]  /*09d0*/  FFMA R9, -R0, R0, R9 ;  /* 0x0000000000097223 */ /* 0x000fc80000000109 */
[----:B------:R-:W-:-:S07]  /*09e0*/  FFMA R0, R9, R4, R0 ;  /* 0x0000000409007223 */ /* 0x000fce0000000000 */
.L_x_192:
[----:B------:R-:W-:Y:S05]  /*09f0*/  BSYNC.RECONVERGENT B1 ;  /* 0x0000000000017941 */ /* 0x000fea0003800200 */
.L_x_190:
        /* <DEDUP_REMOVED lines=38> */
.L_x_194:
[----:B------:R-:W-:Y:S01]  /*0c60*/  FMUL.FTZ R0, R9, R4 ;  /* 0x0000000409007220 */ /* 0x000fe20000410000 */
[----:B------:R-:W-:-:S03]  /*0c70*/  FMUL.FTZ R4, R4, 0.5 ;  /* 0x3f00000004047820 */ /* 0x000fc60000410000 */
[----:B------:R-:W-:-:S04]  /*0c80*/  FFMA R9, -R0, R0, R9 ;  /* 0x0000000000097223 */ /* 0x000fc80000000109 */
[----:B------:R-:W-:-:S07]  /*0c90*/  FFMA R0, R9, R4, R0 ;  /* 0x0000000409007223 */ /* 0x000fce0000000000 */
.L_x_195:
[----:B------:R-:W-:Y:S05]  /*0ca0*/  BSYNC.RECONVERGENT B1 ;  /* 0x0000000000017941 */ /* 0x000fea0003800200 */
.L_x_193:
[----:B------:R-:W-:Y:S01]  /*0cb0*/  FADD R5, R5, R0 ;  /* 0x0000000005057221 */ /* 0x000fe20000000000 */
[----:B------:R-:W-:Y:S06]  /*0cc0*/  @P0 BRA `(.L_x_196) ;  /* 0xfffffff400440947 */ /* 0x000fec000383ffff */
.L_x_183:
[----:B------:R-:W-:-:S13]  /*0cd0*/  ISETP.NE.AND P0, PT, R2, RZ, PT ;  /* 0x000000ff0200720c */ /* 0x000fda0003f05270 */
[----:B------:R-:W-:Y:S05]  /*0ce0*/  @!P0 BRA `(.L_x_182) ;  /* 0x0000001400ac8947 */ /* 0x000fea0003800000 */
[----:B------:R-:W-:-:S07]  /*0cf0*/  IMAD.MOV R2, RZ, RZ, -R2 ;  /* 0x000000ffff027224 */ /* 0x000fce00078e0a02 */
.L_x_200:
[C---:B-----5:R-:W-:Y:S01]  /*0d00*/  FMUL R0, R5.reuse, 8388608 ;  /* 0x4b00000005007820 */ /* 0x060fe20000400000 */
[----:B------:R-:W-:Y:S01]  /*0d10*/  FSETP.GEU.AND P0, PT, R5, 1.175494350822287508e-38, PT ;  /* 0x008000000500780b */ /* 0x000fe20003f0e000 */
[----:B------:R-:W-:Y:S01]  /*0d20*/  HFMA2 R11, -RZ, RZ, 1.5048828125, 33.21875 ;  /* 0x3e055027ff0b7431 */ /* 0x000fe200000001ff */
[----:B------:R-:W-:Y:S01]  /*0d30*/  IADD3 R2, PT, PT, R2, 0x1, RZ ;  /* 0x0000000102027810 */ /* 0x000fe20007ffe0ff */
[----:B------:R-:W-:Y:S01]  /*0d40*/  BSSY.RECONVERGENT B1, `(.L_x_197) ;  /* 0x0000027000017945 */ /* 0x000fe20003800200 */
[----:B------:R-:W-:-:S04]  /*0d50*/  FSEL R0, R0, R5, !P0 ;  /* 0x0000000500007208 */ /* 0x000fc80004000000 */
[----:B------:R-:W-:-:S04]  /*0d60*/  IADD3 R3, PT, PT, R0, -0x3f2aaaab, RZ ;  /* 0xc0d5555500037810 */ /* 0x000fc80007ffe0ff */
[----:B------:R-:W-:-:S04]  /*0d70*/  LOP3.LUT R9, R3, 0xff800000, RZ, 0xc0, !PT ;  /* 0xff80000003097812 */ /* 0x000fc800078ec0ff */
[----:B------:R-:W-:Y:S01]  /*0d80*/  I2FP.F32.S32 R4, R9 ;  /* 0x0000000900047245 */ /* 0x000fe20000201400 */
[----:B------:R-:W-:Y:S02]  /*0d90*/  IMAD.IADD R3, R0, 0x1, -R9 ;  /* 0x0000000100037824 */ /* 0x000fe400078e0a09 */
[----:B------:R-:W-:Y:S02]  /*0da0*/  IMAD.MOV.U32 R9, RZ, RZ, 0x7f800000 ;  /* 0x7f800000ff097424 */ /* 0x000fe400078e00ff */
[----:B------:R-:W-:-:S04]  /*0db0*/  FADD R8, R3, -1 ;  /* 0xbf80000003087421 */ /* 0x000fc80000000000 */
[----:B------:R-:W-:-:S04]  /*0dc0*/  FFMA R3, R8, -R11, 0.14084610342979431152 ;  /* 0x3e1039f608037423 */ /* 0x000fc8000000080b */
[----:B------:R-:W-:-:S04]  /*0dd0*/  FFMA R3, R8, R3, -0.12148627638816833496 ;  /* 0xbdf8cdcc08037423 */ /* 0x000fc80000000003 */
[----:B------:R-:W-:-:S04]  /*0de0*/  FFMA R3, R8, R3, 0.13980610668659210205 ;  /* 0x3e0f295508037423 */ /* 0x000fc80000000003 */
[----:B------:R-:W-:-:S04]  /*0df0*/  FFMA R3, R8, R3, -0.16684235632419586182 ;  /* 0xbe2ad8b908037423 */ /* 0x000fc80000000003 */
[----:B------:R-:W-:-:S04]  /*0e00*/  FFMA R3, R8, R3, 0.20012299716472625732 ;  /* 0x3e4ced0b08037423 */ /* 0x000fc80000000003 */
[----:B------:R-:W-:-:S04]  /*0e10*/  FFMA R3, R8, R3, -0.24999669194221496582 ;  /* 0xbe7fff2208037423 */ /* 0x000fc80000000003 */
[----:B------:R-:W-:-:S04]  /*0e20*/  FFMA R3, R8, R3, 0.33333182334899902344 ;  /* 0x3eaaaa7808037423 */ /* 0x000fc80000000003 */
[----:B------:R-:W-:Y:S01]  /*0e30*/  FFMA R11, R8, R3, -0.5 ;  /* 0xbf000000080b7423 */ /* 0x000fe20000000003 */
[----:B------:R-:W-:Y:S02]  /*0e40*/  FSEL R3, RZ, -23, P0 ;  /* 0xc1b80000ff037808 */ /* 0x000fe40000000000 */
[----:B------:R-:W-:Y:S01]  /*0e50*/  ISETP.GT.U32.AND P0, PT, R0, 0x7f7fffff, PT ;  /* 0x7f7fffff0000780c */ /* 0x000fe20003f04070 */
[----:B------:R-:W-:Y:S02]  /*0e60*/  FMUL R11, R8, R11 ;  /* 0x0000000b080b7220 */ /* 0x000fe40000400000 */
[----:B------:R-:W-:Y:S02]  /*0e70*/  FFMA R3, R4, 1.1920928955078125e-07, R3 ;  /* 0x3400000004037823 */ /* 0x000fe40000000003 */
[----:B------:R-:W-:-:S04]  /*0e80*/  FFMA R8, R8, R11, R8 ;  /* 0x0000000b08087223 */ /* 0x000fc80000000008 */
[----:B------:R-:W-:-:S04]  /*0e90*/  FFMA R3, R3, 0.69314718246459960938, R8 ;  /* 0x3f31721803037823 */ /* 0x000fc80000000008 */
        /* <DEDUP_REMOVED lines=13> */
.L_x_198:
[----:B------:R-:W-:Y:S01]  /*0f70*/  FMUL.FTZ R0, R3, R4 ;  /* 0x0000000403007220 */ /* 0x000fe20000410000 */
[----:B------:R-:W-:-:S03]  /*0f80*/  FMUL.FTZ R4, R4, 0.5 ;  /* 0x3f00000004047820 */ /* 0x000fc60000410000 */
[----:B------:R-:W-:-:S04]  /*0f90*/  FFMA R3, -R0, R0, R3 ;  /* 0x0000000000037223 */ /* 0x000fc80000000103 */
[----:B------:R-:W-:-:S07]  /*0fa0*/  FFMA R0, R3, R4, R0 ;  /* 0x0000000403007223 */ /* 0x000fce0000000000 */
.L_x_199:
[----:B------:R-:W-:Y:S05]  /*0fb0*/  BSYNC.RECONVERGENT B1 ;  /* 0x0000000000017941 */ /* 0x000fea0003800200 */
.L_x_197:
[----:B------:R-:W-:Y:S01]  /*0fc0*/  FADD R5, R0, R5 ;  /* 0x0000000500057221 */ /* 0x000fe20000000000 */
[----:B------:R-:W-:Y:S06]  /*0fd0*/  @P0 BRA `(.L_x_200) ;  /* 0xfffffffc00480947 */ /* 0x000fec000383ffff */
[----:B------:R-:W-:Y:S05]  /*0fe0*/  BRA `(.L_x_182) ;  /* 0x0000001000ec7947 */ /* 0x000fea0003800000 */
.L_x_181:
        /* <DEDUP_REMOVED lines=8> */
[----:B------:R-:W-:-:S07]  /*1070*/  IMAD.MOV.U32 R9, RZ, RZ, RZ ;  /* 0x000000ffff097224 */ /* 0x000fce00078e00ff */
.L_x_209:
        /* <DEDUP_REMOVED lines=19> */
.L_x_205:
        /* <DEDUP_REMOVED lines=41> */
.L_x_204:
[----:B------:R-:W-:Y:S05]  /*1440*/  BSYNC.RECONVERGENT B1 ;  /* 0x0000000000017941 */ /* 0x000fea0003800200 */
.L_x_203:
[----:B------:R-:W-:Y:S01]  /*1450*/  LOP3.LUT R8, R0, 0x1, RZ, 0xc0, !PT ;  /* 0x0000000100087812 */ /* 0x000fe200078ec0ff */
[----:B------:R-:W-:Y:S01]  /*1460*/  FMUL R3, R2, R2 ;  /* 0x0000000202037220 */ /* 0x000fe20000400000 */
[----:B------:R-:W-:Y:S01]  /*1470*/  MOV R4, 0x37cbac00 ;  /* 0x37cbac0000047802 */ /* 0x000fe20000000f00 */
[----:B------:R-:W-:Y:S01]  /*1480*/  IMAD.MOV.U32 R13, RZ, RZ, 0x3effffff ;  /* 0x3effffffff0d7424 */ /* 0x000fe200078e00ff */
[----:B------:R-:W-:Y:S01]  /*1490*/  ISETP.NE.U32.AND P0, PT, R8, 0x1, PT ;  /* 0x000000010800780c */ /* 0x000fe20003f05070 */
[----:B------:R-:W-:Y:S01]  /*14a0*/  HFMA2 R8, -RZ, RZ, 1.291015625, -0.052581787109375 ;  /* 0x3d2aaabbff087431 */ /* 0x000fe200000001ff */
[----:B------:R-:W-:Y:S01]  /*14b0*/  LOP3.LUT P1, RZ, R0, 0x2, RZ, 0xc0, !PT ;  /* 0x0000000200ff7812 */ /* 0x000fe2000782c0ff */
[----:B------:R-:W-:Y:S01]  /*14c0*/  FFMA R4, R3, R4, -0.0013887860113754868507 ;  /* 0xbab607ed03047423 */ /* 0x000fe20000000004 */
[----:B------:R-:W-:Y:S01]  /*14d0*/  FSEL R0, R2, 1, P0 ;  /* 0x3f80000002007808 */ /* 0x000fe20000000000 */
[----:B------:R-:W-:Y:S01]  /*14e0*/  BSSY.RECONVERGENT B1, `(.L_x_206) ;  /* 0x0000016000017945 */ /* 0x000fe20003800200 */
[----:B------:R-:W-:-:S02]  /*14f0*/  FSEL R13, -R13, -0.16666662693023681641, !P0 ;  /* 0xbe2aaaa80d0d7808 */ /* 0x000fc40004000100 */
[----:B------:R-:W-:Y:S01]  /*1500*/  FSEL R4, R4, -0.00019574658654164522886, !P0 ;  /* 0xb94d415304047808 */ /* 0x000fe20004000000 */
[----:B------:R-:W-:Y:S01]  /*1510*/  FFMA R11, R3, R0, RZ ;  /* 0x00000000030b7223 */ /* 0x000fe200000000ff */
[----:B------:R-:W-:-:S05]  /*1520*/  FSEL R8, R8, 0.0083327032625675201416, !P0 ;  /* 0x3c0885e408087808 */ /* 0x000fca0004000000 */
        /* <DEDUP_REMOVED lines=11> */
[----:B------:R-:W-:Y:S05]  /*15e0*/  CALL.REL.NOINC `($__internal_5_$__cuda_sm20_sqrt_rn_f32_slowpath) ;  /* 0x0000000c00787944 */ /* 0x000fea0003c00000 */
[----:B------:R-:W-:Y:S05]  /*15f0*/  BRA `(.L_x_208) ;  /* 0x0000000000107947 */ /* 0x000fea0003800000 */
.L_x_207:
[----:B------:R-:W-:Y:S01]  /*1600*/  FMUL.FTZ R0, R3, R2 ;  /* 0x0000000203007220 */ /* 0x000fe20000410000 */
[----:B------:R-:W-:-:S03]  /*1610*/  FMUL.FTZ R2, R2, 0.5 ;  /* 0x3f00000002027820 */ /* 0x000fc60000410000 */
[----:B------:R-:W-:-:S04]  /*1620*/  FFMA R3, -R0, R0, R3 ;  /* 0x0000000000037223 */ /* 0x000fc80000000103 */
[----:B------:R-:W-:-:S07]  /*1630*/  FFMA R0, R3, R2, R0 ;  /* 0x0000000203007223 */ /* 0x000fce0000000000 */
.L_x_208:
[----:B------:R-:W-:Y:S05]  /*1640*/  BSYNC.RECONVERGENT B1 ;  /* 0x0000000000017941 */ /* 0x000fea0003800200 */
.L_x_206:
[----:B------:R-:W0:Y:S01]  /*1650*/  LDCU UR4, c[0x0][0x390] ;  /* 0x00007200ff0477ac */ /* 0x000e220008000800 */
[----:B------:R-:W-:Y:S02]  /*1660*/  VIADD R9, R9, 0x1 ;  /* 0x0000000109097836 */ /* 0x000fe40000000000 */
[----:B------:R-:W-:-:S03]  /*1670*/  FADD R5, R0, R5 ;  /* 0x0000000500057221 */ /* 0x000fc60000000000 */
[----:B0-----:R-:W-:-:S13]  /*1680*/  ISETP.NE.AND P0, PT, R9, UR4, PT ;  /* 0x0000000409007c0c */ /* 0x001fda000bf05270 */
[----:B------:R-:W-:Y:S05]  /*1690*/  @!P0 BRA `(.L_x_182) ;  /* 0x0000000c00408947 */ /* 0x000fea0003800000 */
[----:B------:R-:W-:Y:S05]  /*16a0*/  BRA `(.L_x_209) ;  /* 0xfffffff800747947 */ /* 0x000fea000383ffff */
.L_x_202:
[----:B------:R-:W0:Y:S02]  /*16b0*/  LDCU UR4, c[0x0][0x390] ;  /* 0x00007200ff0477ac */ /* 0x000e240008000800 */
[----:B0-----:R-:W-:-:S09]  /*16c0*/  UISETP.GE.AND UP0, UPT, UR4, 0x1, UPT ;  /* 0x000000010400788c */ /* 0x001fd2000bf06270 */
[----:B------:R-:W-:Y:S05]  /*16d0*/  BRA.U !UP0, `(.L_x_182) ;  /* 0x0000000d08307547 */ /* 0x000fea000b800000 */
[----:B------:R-:W-:-:S07]  /*16e0*/  MOV R9, RZ ;  /* 0x000000ff00097202 */ /* 0x000fce0000000f00 */
.L_x_216:
        /* <DEDUP_REMOVED lines=14> */
[----:B------:R-:W-:Y:S01]  /*17d0*/  HFMA2 R8, -RZ, RZ, 0, 0 ;  /* 0x00000000ff087431 */ /* 0x000fe200000001ff */
[----:B------:R-:W-:Y:S01]  /*17e0*/  MOV R0, R1 ;  /* 0x0000000100007202 */ /* 0x000fe20000000f00 */
[----:B------:R-:W0:Y:S01]  /*17f0*/  LDCU.64 UR8, c[0x4][URZ] ;  /* 0x01000000ff0877ac */ /* 0x000e220008000a00 */
[----:B------:R-:W-:Y:S01]  /*1800*/  LOP3.LUT R15, R2, 0x80000000, RZ, 0xfc, !PT ;  /* 0x80000000020f7812 */ /* 0x000fe200078efcff */
[----:B------:R-:W-:Y:S01]  /*1810*/  UMOV UR5, URZ ;  /* 0x000000ff00057c82 */ /* 0x000fe20008000000 */
[----:B------:R-:W-:-:S05]  /*1820*/  UMOV UR4, URZ ;  /* 0x000000ff00047c82 */ /* 0x000fca0008000000 */
.L_x_212:
        /* <DEDUP_REMOVED lines=44> */
.L_x_211:
[----:B------:R-:W-:Y:S05]  /*1af0*/  BSYNC.RECONVERGENT B1 ;  /* 0x0000000000017941 */ /* 0x000fea0003800200 */
.L_x_210:
        /* <DEDUP_REMOVED lines=21> */
[----:B------:R-:W-:-:S07]  /*1c50*/  MOV R12, 0x1c70 ;  /* 0x00001c70000c7802 */ /* 0x000fce0000000f00 */
[----:B-1----:R-:W-:Y:S05]  /*1c60*/  CALL.REL.NOINC `($__internal_5_$__cuda_sm20_sqrt_rn_f32_slowpath) ;  /* 0x0000000400d87944 */ /* 0x002fea0003c00000 */
[----:B------:R-:W-:Y:S05]  /*1c70*/  BRA `(.L_x_215) ;  /* 0x0000000000107947 */ /* 0x000fea0003800000 */
.L_x_214:
[----:B-1----:R-:W-:Y:S01]  /*1c80*/  FMUL.FTZ R0, R3, R2 ;  /* 0x0000000203007220 */ /* 0x002fe20000410000 */
[----:B------:R-:W-:-:S03]  /*1c90*/  FMUL.FTZ R2, R2, 0.5 ;  /* 0x3f00000002027820 */ /* 0x000fc60000410000 */
[----:B------:R-:W-:-:S04]  /*1ca0*/  FFMA R3, -R0, R0, R3 ;  /* 0x0000000000037223 */ /* 0x000fc80000000103 */
[----:B------:R-:W-:-:S07]  /*1cb0*/  FFMA R0, R3, R2, R0 ;  /* 0x0000000203007223 */ /* 0x000fce0000000000 */
.L_x_215:
[----:B------:R-:W-:Y:S05]  /*1cc0*/  BSYNC.RECONVERGENT B1 ;  /* 0x0000000000017941 */ /* 0x000fea0003800200 */
.L_x_213:
[----:B------:R-:W0:Y:S01]  /*1cd0*/  LDCU UR4, c[0x0][0x390] ;  /* 0x00007200ff0477ac */ /* 0x000e220008000800 */
[----:B------:R-:W-:Y:S01]  /*1ce0*/  IADD3 R9, PT, PT, R9, 0x1, RZ ;  /* 0x0000000109097810 */ /* 0x000fe20007ffe0ff */
[----:B------:R-:W-:-:S03]  /*1cf0*/  FADD R5, R0, R5 ;  /* 0x0000000500057221 */ /* 0x000fc60000000000 */
[----:B0-----:R-:W-:-:S13]  /*1d00*/  ISETP.NE.AND P0, PT, R9, UR4, PT ;  /* 0x0000000409007c0c */ /* 0x001fda000bf05270 */
[----:B------:R-:W-:Y:S05]  /*1d10*/  @!P0 BRA `(.L_x_182) ;  /* 0x0000000400a08947 */ /* 0x000fea0003800000 */
[----:B------:R-:W-:Y:S05]  /*1d20*/  BRA `(.L_x_216) ;  /* 0xfffffff800707947 */ /* 0x000fea000383ffff */
.L_x_201:
[----:B------:R-:W0:Y:S02]  /*1d30*/  LDCU UR4, c[0x0][0x390] ;  /* 0x00007200ff0477ac */ /* 0x000e240008000800 */
[----:B0-----:R-:W-:-:S09]  /*1d40*/  UISETP.GE.AND UP0, UPT, UR4, 0x1, UPT ;  /* 0x000000010400788c */ /* 0x001fd2000bf06270 */
[----:B------:R-:W-:Y:S05]  /*1d50*/  BRA.U !UP0, `(.L_x_182) ;  /* 0x0000000508907547 */ /* 0x000fea000b800000 */
[----:B------:R-:W-:-:S07]  /*1d60*/  IMAD.MOV.U32 R9, RZ, RZ, RZ ;  /* 0x000000ffff097224 */ /* 0x000fce00078e00ff */
.L_x_223:
        /* <DEDUP_REMOVED lines=22> */
.L_x_219:
        /* <DEDUP_REMOVED lines=41> */
.L_x_218:
[----:B------:R-:W-:Y:S05]  /*2160*/  BSYNC.RECONVERGENT B1 ;  /* 0x0000000000017941 */ /* 0x000fea0003800200 */
.L_x_217:
        /* <DEDUP_REMOVED lines=28> */
.L_x_221:
[----:B------:R-:W-:Y:S01]  /*2330*/  FMUL.FTZ R0, R3, R2 ;  /* 0x0000000203007220 */ /* 0x000fe20000410000 */
[----:B------:R-:W-:-:S03]  /*2340*/  FMUL.FTZ R2, R2, 0.5 ;  /* 0x3f00000002027820 */ /* 0x000fc60000410000 */
[----:B------:R-:W-:-:S04]  /*2350*/  FFMA R3, -R0, R0, R3 ;  /* 0x0000000000037223 */ /* 0x000fc80000000103 */
[----:B------:R-:W-:-:S07]  /*2360*/  FFMA R0, R3, R2, R0 ;  /* 0x0000000203007223 */ /* 0x000fce0000000000 */
.L_x_222:
[----:B------:R-:W-:Y:S05]  /*2370*/  BSYNC.RECONVERGENT B1 ;  /* 0x0000000000017941 */ /* 0x000fea0003800200 */
.L_x_220:
[----:B------:R-:W-:Y:S01]  /*2380*/  FADD R5, R0, R5 ;  /* 0x0000000500057221 */ /* 0x000fe20000000000 */
[----:B------:R-:W-:Y:S06]  /*2390*/  @P0 BRA `(.L_x_223) ;  /* 0xfffffff800740947 */ /* 0x000fec000383ffff */
.L_x_182:
[----:B------:R-:W-:Y:S05]  /*23a0*/  BSYNC.RECONVERGENT B0 ;  /* 0x0000000000007941 */ /* 0x000fea0003800200 */
.L_x_180:
[----:B-----5:R-:W-:Y:S01]  /*23b0*/  STG.E desc[UR6][R6.64], R5 ;  /* 0x0000000506007986 */ /* 0x020fe2000c101906 */
[----:B------:R-:W-:Y:S05]  /*23c0*/  EXIT ;  /* 0x000000000000794d */ /* 0x000fea0003800000 */
        .weak           $__internal_5_$__cuda_sm20_sqrt_rn_f32_slowpath
        .type           $__internal_5_$__cuda_sm20_sqrt_rn_f32_slowpath,@function
        .size           $__internal_5_$__cuda_sm20_sqrt_rn_f32_slowpath,(.L_x_292 - $__internal_5_$__cuda_sm20_sqrt_rn_f32_slowpath)
$__internal_5_$__cuda_sm20_sqrt_rn_f32_slowpath:
        /* <DEDUP_REMOVED lines=16> */
[----:B------:R-:W-:-:S03]  /*24d0*/  @!P1 MOV R4, R0 ;  /* 0x0000000000049202 */ /* 0x000fc60000000f00 */
[----:B------:R-:W-:-:S04]  /*24e0*/  @P1 FFMA R10, R10, R11, R13 ;  /* 0x0000000b0a0a1223 */ /* 0x000fc8000000000d */
[----:B------:R-:W-:-:S07]  /*24f0*/  @P1 FMUL.FTZ R4, R10, 2.3283064365386962891e-10 ;  /* 0x2f8000000a041820 */ /* 0x000fce0000410000 */
.L_x_224:
[----:B------:R-:W-:Y:S01]  /*2500*/  HFMA2 R11, -RZ, RZ, 0, 0 ;  /* 0x00000000ff0b7431 */ /* 0x000fe200000001ff */
[----:B------:R-:W-:Y:S01]  /*2510*/  MOV R10, R12 ;  /* 0x0000000c000a7202 */ /* 0x000fe20000000f00 */
[----:B------:R-:W-:-:S03]  /*2520*/  IMAD.MOV.U32 R0, RZ, RZ, R4 ;  /* 0x000000ffff007224 */ /* 0x000fc600078e0004 */
[----:B------:R-:W-:Y:S05]  /*2530*/  RET.REL.NODEC R10 `(_ZN4Test8kernel_HEPfiii) ;  /* 0xffffffd80ab07950 */ /* 0x000fea0003c3ffff */
.L_x_225:
        /* <DEDUP_REMOVED lines=12> */
.L_x_292:


//--------------------- .text._ZN4Test8kernel_AEPfiii --------------------------
	.section	.text._ZN4Test8kernel_AEPfiii,"ax",@progbits
	.align	128
        .global         _ZN4Test8kernel_AEPfiii
        .type           _ZN4Test8kernel_AEPfiii,@function
        .size           _ZN4Test8kernel_AEPfiii,(.L_x_293 - _ZN4Test8kernel_AEPfiii)
        .other          _ZN4Test8kernel_AEPfiii,@"STO_CUDA_ENTRY STV_DEFAULT"
_ZN4Test8kernel_AEPfiii:
.text._ZN4Test8kernel_AEPfiii:
[----:B------:R-:W0:Y:S01]  /*0000*/  LDC R1, c[0x0][0x37c] ;  /* 0x0000df00ff017b82 */ /* 0x000e220000000800 */
[----:B------:R-:W1:Y:S07]  /*0010*/  S2R R8, SR_TID.Y ;  /* 0x0000000000087919 */ /* 0x000e6e0000002200 */
[----:B------:R-:W1:Y:S01]  /*0020*/  S2UR UR4, SR_CTAID.Y ;  /* 0x00000000000479c3 */ /* 0x000e620000002600 */
[----:B------:R-:W2:Y:S01]  /*0030*/  LDCU UR5, c[0x0][0x38c] ;  /* 0x00007180ff0577ac */ /* 0x000ea20008000800 */
[----:B0-----:R-:W-:-:S06]  /*0040*/  VIADD R1, R1, 0xffffffe0 ;  /* 0xffffffe001017836 */ /* 0x001fcc0000000000 */
[----:B------:R-:W1:Y:S02]  /*0050*/  LDC R9, c[0x0][0x364] ;  /* 0x0000d900ff097b82 */ /* 0x000e640000000800 */
[----:B-1----:R-:W-:-:S05]  /*0060*/  IMAD R8, R9, UR4, R8 ;  /* 0x0000000409087c24 */ /* 0x002fca000f8e0208 */
[----:B--2---:R-:W-:-:S13]  /*0070*/  ISETP.GE.AND P0, PT, R8, UR5, PT ;  /* 0x0000000508007c0c */ /* 0x004fda000bf06270 */
[----:B------:R-:W-:Y:S05]  /*0080*/  @P0 EXIT ;  /* 0x000000000000094d */ /* 0x000fea0003800000 */
[----:B------:R-:W0:Y:S01]  /*0090*/  LDC R0, c[0x0][0x390] ;  /* 0x0000e400ff007b82 */ /* 0x000e220000000800 */
[----:B------:R-:W1:Y:S07]  /*00a0*/  S2R R5, SR_TID.X ;  /* 0x0000000000057919 */ /* 0x000e6e0000002100 */
[----:B------:R-:W1:Y:S08]  /*00b0*/  S2UR UR4, SR_CTAID.X ;  /* 0x00000000000479c3 */ /* 0x000e700000002500 */
[----:B------:R-:W1:Y:S01]  /*00c0*/  LDC R10, c[0x0][0x360] ;  /* 0x0000d800ff0a7b82 */ /* 0x000e620000000800 */
[----:B0-----:R-:W-:Y:S01]  /*00d0*/  ISETP.GE.AND P0, PT, R0, 0x1, PT ;  /* 0x000000010000780c */ /* 0x001fe20003f06270 */
[----:B-1----:R-:W-:-:S12]  /*00e0*/  IMAD R5, R10, UR4, R5 ;  /* 0x000000040a057c24 */ /* 0x002fd8000f8e0205 */
[----:B------:R-:W-:Y:S05]  /*00f0*/  @!P0 EXIT ;  /* 0x000000000000894d */ /* 0x000fea0003800000 */
[----:B------:R-:W0:Y:S01]  /*0100*/  LDCU UR4, c[0x0][0x374] ;  /* 0x00006e80ff0477ac */ /* 0x000e220008000800 */
[----:B------:R-:W1:Y:S01]  /*0110*/  LDCU UR5, c[0x0][0x370] ;  /* 0x00006e00ff0577ac */ /* 0x000e620008000800 */
[----:B------:R-:W2:Y:S01]  /*0120*/  LDCU.64 UR6, c[0x0][0x358] ;  /* 0x00006b00ff0677ac */ /* 0x000ea20008000a00 */
[----:B0-----:R-:W-:Y:S02]  /*0130*/  IMAD R9, R9, UR4, RZ ;  /* 0x0000000409097c24 */ /* 0x001fe4000f8e02ff */
[----:B-12---:R-:W-:-:S07]  /*0140*/  IMAD R10, R10, UR5, RZ ;  /* 0x000000050a0a7c24 */ /* 0x006fce000f8e02ff */
.L_x_257:
[----:B0-----:R-:W0:Y:S01]  /*0150*/  LDCU UR4, c[0x0][0x388] ;  /* 0x00007100ff0477ac */ /* 0x001e220008000800 */
[----:B------:R-:W-:Y:S01]  /*0160*/  BSSY.RECONVERGENT B1, `(.L_x_226) ;  /* 0x000016d000017945 */ /* 0x000fe20003800200 */
[----:B0-----:R-:W-:-:S13]  /*0170*/  ISETP.GE.AND P0, PT, R5, UR4, PT ;  /* 0x0000000405007c0c */ /* 0x001fda000bf06270 */
[----:B-1----:R-:W-:Y:S05]  /*0180*/  @P0 BRA `(.L_x_227) ;  /* 0x0000001400a80947 */ /* 0x002fea0003800000 */
[----:B------:R-:W-:-:S07]  /*0190*/  IMAD.MOV.U32 R11, RZ, RZ, R5 ;  /* 0x000000ffff0b7224 */ /* 0x000fce00078e0005 */
.L_x_256:
[----:B01----:R-:W0:Y:S01]  /*01a0*/  LDC.64 R6, c[0x0][0x380] ;  /* 0x0000e000ff067b82 */ /* 0x003e220000000a00 */
[----:B------:R-:W1:Y:S02]  /*01b0*/  LDCU UR4, c[0x0][0x388] ;  /* 0x00007100ff0477ac */ /* 0x000e640008000800 */
[----:B-1----:R-:W-:-:S04]  /*01c0*/  IMAD R3, R8, UR4, R11 ;  /* 0x0000000408037c24 */ /* 0x002fc8000f8e020b */
[----:B0-----:R-:W-:-:S05]  /*01d0*/  IMAD.WIDE R6, R3, 0x4, R6 ;  /* 0x0000000403067825 */ /* 0x001fca00078e0206 */
[----:B------:R0:W5:Y:S01]  /*01e0*/  LDG.E R13, desc[UR6][R6.64] ;  /* 0x00000006060d7981 */ /* 0x000162000c1e1900 */
[----:B------:R-:W-:Y:S01]  /*01f0*/  MOV R12, R11 ;  /* 0x0000000b000c7202 */ /* 0x000fe20000000f00 */
[----:B------:R-:W-:Y:S01]  /*0200*/  IMAD.MOV.U32 R15, RZ, RZ, RZ ;  /* 0x000000ffff0f7224 */ /* 0x000fe200078e00ff */
[----:B------:R-:W-:Y:S01]  /*0210*/  LOP3.LUT R14, R11, 0x80000003, RZ, 0xc0, !PT ;  /* 0x800000030b0e7812 */ /* 0x000fe200078ec0ff */
[----:B------:R-:W-:-:S05]  /*0220*/  IMAD.IADD R11, R10, 0x1, R11 ;  /* 0x000000010a0b7824 */ /* 0x000fca00078e020b */
[----:B------:R-:W-:-:S13]  /*0230*/  ISETP.GE.AND P1, PT, R11, UR4, PT ;  /* 0x000000040b007c0c */ /* 0x000fda000bf26270 */
.L_x_255:
[----:B------:R-:W1:Y:S01]  /*0240*/  LDCU UR4, c[0x0][0x390] ;  /* 0x00007200ff0477ac */ /* 0x000e620008000800 */
[----:B------:R-:W-:Y:S01]  /*0250*/  LOP3.LUT P2, RZ, R12, 0x3, RZ, 0xc0, !PT ;  /* 0x000000030cff7812 */ /* 0x000fe2000784c0ff */
[----:B------:R-:W-:Y:S01]  /*0260*/  BSSY.RECONVERGENT B0, `(.L_x_228) ;  /* 0x0000159000007945 */ /* 0x000fe20003800200 */
[----:B------:R-:W-:-:S04]  /*0270*/  IADD3 R15, PT, PT, R15, 0x1, RZ ;  /* 0x000000010f0f7810 */ /* 0x000fc80007ffe0ff */
[----:B-1----:R-:W-:-:S07]  /*0280*/  ISETP.NE.AND P0, PT, R15, UR4, PT ;  /* 0x000000040f007c0c */ /* 0x002fce000bf05270 */
[----:B------:R-:W-:Y:S06]  /*0290*/  @!P2 BRA `(.L_x_229) ;  /* 0x0000001000a8a947 */ /* 0x000fec0003800000 */
[----:B------:R-:W-:-:S05]  /*02a0*/  IMAD.MOV.U32 R3, RZ, RZ, -0x1 ;  /* 0xffffffffff037424 */ /* 0x000fca00078e00ff */
[----:B------:R-:W-:-:S05]  /*02b0*/  VIADDMNMX.U32 R0, R14, R3, 0x2, PT ;  /* 0x000000020e007446 */ /* 0x000fca0003800003 */
[----:B------:R-:W-:-:S04]  /*02c0*/  IMAD.SHL.U32 R0, R0, 0x4, RZ ;  /* 0x0000000400007824 */ /* 0x000fc800078e00ff */
[----:B------:R-:W1:Y:S02]  /*02d0*/  LDC R2, c[0x2][R0] ;  /* 0x0080000000027b82 */ /* 0x000e640000000800 */
[----:B-1----:R-:W-:-:S04]  /*02e0*/  SHF.R.S32.HI R3, RZ, 0x1f, R2 ;  /* 0x0000001fff037819 */ /* 0x002fc80000011402 */
.L_x_283:
[----:B------:R-:W-:Y:S05]  /*02f0*/  BRX R2 -0x300                                                      (*"BRANCH_TARGETS .L_x_284,.L_x_285,.L_x_286"*) ;  /* 0xfffffffc02407949 */ /* 0x000fea000383ffff */
.L_x_286:
[----:B------:R-:W-:-:S13]  /*0300*/  ISETP.NE.AND P2, PT, R14, 0x3, PT ;  /* 0x000000030e00780c */ /* 0x000fda0003f45270 */
[----:B------:R-:W-:Y:S05]  /*0310*/  @P2 BRA `(.L_x_230) ;  /* 0x0000001400342947 */ /* 0x000fea0003800000 */
[C---:B-----5:R-:W-:Y:S01]  /*0320*/  FMUL R0, R13.reuse, 0.63661974668502807617 ;  /* 0x3f22f9830d007820 */ /* 0x060fe20000400000 */
[----:B------:R-:W-:Y:S01]  /*0330*/  FSETP.GE.AND P2, PT, |R13|, 105615, PT ;  /* 0x47ce47800d00780b */ /* 0x000fe20003f46200 */
[----:B------:R-:W-:Y:S04]  /*0340*/  BSSY.RECONVERGENT B2, `(.L_x_231) ;  /* 0x000003f000027945 */ /* 0x000fe80003800200 */
        /* <DEDUP_REMOVED lines=8> */
[----:B------:R-:W-:Y:S01]  /*03d0*/  SHF.L.U32 R2, R13, 0x8, RZ ;  /* 0x000000080d027819 */ /* 0x000fe200000006ff */
[----:B------:R-:W-:Y:S01]  /*03e0*/  IMAD.MOV.U32 R16, RZ, RZ, RZ ;  /* 0x000000ffff107224 */ /* 0x000fe200078e00ff */
[----:B------:R-:W1:Y:S01]  /*03f0*/  LDCU.64 UR8, c[0x4][URZ] ;  /* 0x01000000ff0877ac */ /* 0x000e620008000a00 */
[----:B------:R-:W-:Y:S01]  /*0400*/  IMAD.MOV.U32 R0, RZ, RZ, R1 ;  /* 0x000000ffff007224 */ /* 0x000fe200078e0001 */
[----:B------:R-:W-:Y:S01]  /*0410*/  LOP3.LUT R21, R2, 0x80000000, RZ, 0xfc, !PT ;  /* 0x8000000002157812 */ /* 0x000fe200078efcff */
[----:B------:R-:W-:Y:S01]  /*0420*/  UMOV UR5, URZ ;  /* 0x000000ff00057c82 */ /* 0x000fe20008000000 */
[----:B------:R-:W-:-:S05]  /*0430*/  UMOV UR4, URZ ;  /* 0x000000ff00047c82 */ /* 0x000fca0008000000 */
.L_x_234:
[----:B-1----:R-:W-:Y:S01]  /*0440*/  MOV R18, UR8 ;  /* 0x0000000800127c02 */ /* 0x002fe20008000f00 */
        /* <DEDUP_REMOVED lines=42> */
[----:B-1----:R-:W-:Y:S01]  /*06f0*/  FSEL R2, -R16, R16, !P3 ;  /* 0x0000001010027208 */ /* 0x002fe20005800100 */
[----:B------:R-:W-:Y:S06]  /*0700*/  BRA `(.L_x_232) ;  /* 0x0000000000087947 */ /* 0x000fec0003800000 */
.L_x_233:
[----:B------:R-:W-:Y:S01]  /*0710*/  FMUL R2, RZ, R13 ;  /* 0x0000000dff027220 */ /* 0x000fe20000400000 */
[----:B------:R-:W-:-:S07]  /*0720*/  IMAD.MOV.U32 R0, RZ, RZ, RZ ;  /* 0x000000ffff007224 */ /* 0x000fce00078e00ff */
.L_x_232:
[----:B------:R-:W-:Y:S05]  /*0730*/  BSYNC.RECONVERGENT B2 ;  /* 0x0000000000027941 */ /* 0x000fea0003800200 */
.L_x_231:
[----:B------:R-:W-:Y:S02]  /*0740*/  HFMA2 R3, -RZ, RZ, 1.0244140625, 0 ;  /* 0x3c190000ff037431 */ /* 0x000fe400000001ff */
[----:B------:R-:W-:Y:S01]  /*0750*/  IMAD.MOV.U32 R4, RZ, RZ, R2 ;  /* 0x000000ffff047224 */ /* 0x000fe200078e0002 */
[----:B------:R-:W-:Y:S01]  /*0760*/  LOP3.LUT R0, R0, 0x1, RZ, 0xc0, !PT ;  /* 0x0000000100007812 */ /* 0x000fe200078ec0ff */
[----:B------:R-:W-:Y:S02]  /*0770*/  BSSY.RECONVERGENT B2, `(.L_x_235) ;  /* 0x0000019000027945 */ /* 0x000fe40003800200 */
        /* <DEDUP_REMOVED lines=16> */
[----:B------:R-:W-:Y:S01]  /*0880*/  IMAD.MOV.U32 R0, RZ, RZ, R3 ;  /* 0x000000ffff007224 */ /* 0x000fe200078e0003 */
[----:B------:R-:W-:-:S07]  /*0890*/  MOV R19, 0x8b0 ;  /* 0x000008b000137802 */ /* 0x000fce0000000f00 */
[----:B0-2---:R-:W-:Y:S05]  /*08a0*/  CALL.REL.NOINC `($__internal_6_$__cuda_sm20_sqrt_rn_f32_slowpath) ;  /* 0x0000000c00f87944 */ /* 0x005fea0003c00000 */
[----:B------:R-:W-:Y:S05]  /*08b0*/  BRA `(.L_x_237) ;  /* 0x0000000000107947 */ /* 0x000fea0003800000 */
.L_x_236:
[----:B--2---:R-:W-:Y:S01]  /*08c0*/  FMUL.FTZ R0, R3, R2 ;  /* 0x0000000203007220 */ /* 0x004fe20000410000 */
[----:B------:R-:W-:-:S03]  /*08d0*/  FMUL.FTZ R2, R2, 0.5 ;  /* 0x3f00000002027820 */ /* 0x000fc60000410000 */
[----:B------:R-:W-:-:S04]  /*08e0*/  FFMA R3, -R0, R0, R3 ;  /* 0x0000000000037223 */ /* 0x000fc80000000103 */
[----:B------:R-:W-:-:S07]  /*08f0*/  FFMA R0, R3, R2, R0 ;  /* 0x0000000203007223 */ /* 0x000fce0000000000 */
.L_x_237:
[----:B------:R-:W-:Y:S05]  /*0900*/  BSYNC.RECONVERGENT B2 ;  /* 0x0000000000027941 */ /* 0x000fea0003800200 */
.L_x_235:
[----:B------:R-:W-:Y:S01]  /*0910*/  FADD R13, R13, R0 ;  /* 0x000000000d0d7221 */ /* 0x000fe20000000000 */
[----:B------:R-:W-:Y:S06]  /*0920*/  BRA `(.L_x_230) ;  /* 0x0000000c00b07947 */ /* 0x000fec0003800000 */
.L_x_285:
        /* <DEDUP_REMOVED lines=14> */
[----:B------:R-:W-:Y:S01]  /*0a10*/  UMOV UR4, URZ ;  /* 0x000000ff00047c82 */ /* 0x000fe20008000000 */
[----:B------:R-:W-:Y:S01]  /*0a20*/  IMAD.MOV.U32 R0, RZ, RZ, RZ ;  /* 0x000000ffff007224 */ /* 0x000fe200078e00ff */
[----:B------:R-:W-:-:S07]  /*0a30*/  LOP3.LUT R23, R4, 0x80000000, RZ, 0xfc, !PT ;  /* 0x8000000004177812 */ /* 0x000fce00078efcff */
.L_x_241:
        /* <DEDUP_REMOVED lines=10> */
[----:B--2---:R-:W-:Y:S01]  /*0ae0*/  SHF.R.U32.HI R4, RZ, 0x17, R13 ;  /* 0x00000017ff047819 */ /* 0x004fe2000001160d */
        /* <DEDUP_REMOVED lines=11> */
[----:B------:R-:W-:Y:S01]  /*0ba0*/  UMOV UR5, 0x3bf921fb ;  /* 0x3bf921fb00057882 */ /* 0x000fe20000000000 */
[----:B------:R-:W-:-:S02]  /*0bb0*/  ISETP.GE.AND P3, PT, R13, RZ, PT ;  /* 0x000000ff0d00720c */ /* 0x000fc40003f66270 */
[-C--:B--2---:R-:W-:Y:S02]  /*0bc0*/  @P2 SHF.L.W.U32.HI R0, R3, R4.reuse, R0 ;  /* 0x0000000403002219 */ /* 0x084fe40000010e00 */
[----:B---3--:R-:W-:-:S04]  /*0bd0*/  @P2 SHF.L.W.U32.HI R3, R2, R4, R3 ;  /* 0x0000000402032219 */ /* 0x008fc80000010e03 */
        /* <DEDUP_REMOVED lines=14> */
[----:B-1----:R-:W-:Y:S01]  /*0cc0*/  FSEL R0, -R16, R16, !P2 ;  /* 0x0000001010007208 */ /* 0x002fe20005000100 */
[----:B------:R-:W-:Y:S06]  /*0cd0*/  BRA `(.L_x_239) ;  /* 0x0000000000087947 */ /* 0x000fec0003800000 */
.L_x_240:
[----:B------:R-:W-:Y:S01]  /*0ce0*/  FMUL R0, RZ, R13 ;  /* 0x0000000dff007220 */ /* 0x000fe20000400000 */
[----:B------:R-:W-:-:S07]  /*0cf0*/  MOV R2, RZ ;  /* 0x000000ff00027202 */ /* 0x000fce0000000f00 */
.L_x_239:
[----:B------:R-:W-:Y:S05]  /*0d00*/  BSYNC.RECONVERGENT B2 ;  /* 0x0000000000027941 */ /* 0x000fea0003800200 */
.L_x_238:
[----:B------:R-:W-:Y:S01]  /*0d10*/  LOP3.LUT R16, R2, 0x1, RZ, 0xc0, !PT ;  /* 0x0000000102107812 */ /* 0x000fe200078ec0ff */
[----:B------:R-:W-:Y:S02]  /*0d20*/  IMAD.MOV.U32 R4, RZ, RZ, 0x37cbac00 ;  /* 0x37cbac00ff047424 */ /* 0x000fe400078e00ff */
[----:B------:R-:W-:Y:S01]  /*0d30*/  FMUL R3, R0, R0 ;  /* 0x0000000000037220 */ /* 0x000fe20000400000 */
[----:B------:R-:W-:Y:S01]  /*0d40*/  MOV R19, 0x3effffff ;  /* 0x3effffff00137802 */ /* 0x000fe20000000f00 */
[----:B------:R-:W-:Y:S01]  /*0d50*/  BSSY.RECONVERGENT B2, `(.L_x_242) ;  /* 0x000001b000027945 */ /* 0x000fe20003800200 */
[----:B------:R-:W-:Y:S01]  /*0d60*/  ISETP.NE.U32.AND P2, PT, R16, 0x1, PT ;  /* 0x000000011000780c */ /* 0x000fe20003f45070 */
[----:B------:R-:W-:Y:S01]  /*0d70*/  FFMA R4, R3, R4, -0.0013887860113754868507 ;  /* 0xbab607ed03047423 */ /* 0x000fe20000000004 */
[----:B------:R-:W-:Y:S01]  /*0d80*/  IMAD.MOV.U32 R16, RZ, RZ, 0x3d2aaabb ;  /* 0x3d2aaabbff107424 */ /* 0x000fe200078e00ff */
[----:B------:R-:W-:Y:S02]  /*0d90*/  LOP3.LUT P3, RZ, R2, 0x2, RZ, 0xc0, !PT ;  /* 0x0000000202ff7812 */ /* 0x000fe4000786c0ff */
[----:B------:R-:W-:-:S02]  /*0da0*/  FSEL R0, R0, 1, P2 ;  /* 0x3f80000000007808 */ /* 0x000fc40001000000 */
[----:B------:R-:W-:Y:S02]  /*0db0*/  FSEL R4, R4, -0.00019574658654164522886, !P2 ;  /* 0xb94d415304047808 */ /* 0x000fe40005000000 */
[----:B------:R-:W-:Y:S01]  /*0dc0*/  FSEL R16, R16, 0.0083327032625675201416, !P2 ;  /* 0x3c0885e410107808 */ /* 0x000fe20005000000 */
[----:B------:R-:W-:Y:S01]  /*0dd0*/  FFMA R17, R3, R0, RZ ;  /* 0x0000000003117223 */ /* 0x000fe200000000ff */
[----:B------:R-:W-:-:S03]  /*0de0*/  FSEL R19, -R19, -0.16666662693023681641, !P2 ;  /* 0xbe2aaaa813137808 */ /* 0x000fc60005000100 */
        /* <DEDUP_REMOVED lines=9> */
[----:B------:R-:W-:Y:S01]  /*0e80*/  IMAD.MOV.U32 R0, RZ, RZ, R3 ;  /* 0x000000ffff007224 */ /* 0x000fe200078e0003 */
[----:B------:R-:W-:-:S07]  /*0e90*/  MOV R19, 0xeb0 ;  /* 0x00000eb000137802 */ /* 0x000fce0000000f00 */
[----:B0-----:R-:W-:Y:S05]  /*0ea0*/  CALL.REL.NOINC `($__internal_6_$__cuda_sm20_sqrt_rn_f32_slowpath) ;  /* 0x0000000800787944 */ /* 0x001fea0003c00000 */
[----:B------:R-:W-:Y:S05]  /*0eb0*/  BRA `(.L_x_244) ;  /* 0x0000000000107947 */ /* 0x000fea0003800000 */
.L_x_243:
[----:B------:R-:W-:Y:S01]  /*0ec0*/  FMUL.FTZ R0, R3, R2 ;  /* 0x0000000203007220 */ /* 0x000fe20000410000 */
[----:B------:R-:W-:-:S03]  /*0ed0*/  FMUL.FTZ R2, R2, 0.5 ;  /* 0x3f00000002027820 */ /* 0x000fc60000410000 */
[----:B------:R-:W-:-:S04]  /*0ee0*/  FFMA R3, -R0, R0, R3 ;  /* 0x0000000000037223 */ /* 0x000fc80000000103 */
[----:B------:R-:W-:-:S07]  /*0ef0*/  FFMA R0, R3, R2, R0 ;  /* 0x0000000203007223 */ /* 0x000fce0000000000 */
.L_x_244:
[----:B------:R-:W-:Y:S05]  /*0f00*/  BSYNC.RECONVERGENT B2 ;  /* 0x0000000000027941 */ /* 0x000fea0003800200 */
.L_x_242:
[----:B------:R-:W-:Y:S01]  /*0f10*/  FADD R13, R13, R0 ;  /* 0x000000000d0d7221 */ /* 0x000fe20000000000 */
[----:B------:R-:W-:Y:S06]  /*0f20*/  BRA `(.L_x_230) ;  /* 0x0000000800307947 */ /* 0x000fec0003800000 */
.L_x_284:
        /* <DEDUP_REMOVED lines=17> */
.L_x_248:
        /* <DEDUP_REMOVED lines=42> */
.L_x_247:
[----:B------:R-:W-:Y:S01]  /*12e0*/  FMUL R0, RZ, R13 ;  /* 0x0000000dff007220 */ /* 0x000fe20000400000 */
[----:B------:R-:W-:-:S07]  /*12f0*/  MOV R2, RZ ;  /* 0x000000ff00027202 */ /* 0x000fce0000000f00 */
.L_x_246:
[----:B------:R-:W-:Y:S05]  /*1300*/  BSYNC.RECONVERGENT B2 ;  /* 0x0000000000027941 */ /* 0x000fea0003800200 */
.L_x_245:
[----:B------:R-:W-:Y:S01]  /*1310*/  LOP3.LUT R16, R2, 0x1, RZ, 0xc0, !PT ;  /* 0x0000000102107812 */ /* 0x000fe200078ec0ff */
[----:B------:R-:W-:Y:S02]  /*1320*/  IMAD.MOV.U32 R4, RZ, RZ, 0x37cbac00 ;  /* 0x37cbac00ff047424 */ /* 0x000fe400078e00ff */
[----:B------:R-:W-:Y:S01]  /*1330*/  FMUL R3, R0, R0 ;  /* 0x0000000000037220 */ /* 0x000fe20000400000 */
[----:B------:R-:W-:Y:S01]  /*1340*/  IMAD.MOV.U32 R19, RZ, RZ, 0x3effffff ;  /* 0x3effffffff137424 */ /* 0x000fe200078e00ff */
[----:B------:R-:W-:Y:S01]  /*1350*/  ISETP.NE.U32.AND P2, PT, R16, 0x1, PT ;  /* 0x000000011000780c */ /* 0x000fe20003f45070 */
[----:B------:R-:W-:Y:S02]  /*1360*/  IMAD.MOV.U32 R16, RZ, RZ, 0x3d2aaabb ;  /* 0x3d2aaabbff107424 */ /* 0x000fe400078e00ff */
[----:B------:R-:W-:Y:S01]  /*1370*/  FFMA R4, R3, R4, -0.0013887860113754868507 ;  /* 0xbab607ed03047423 */ /* 0x000fe20000000004 */
[----:B------:R-:W-:Y:S01]  /*1380*/  IADD3 R2, PT, PT, R2, 0x1, RZ ;  /* 0x0000000102027810 */ /* 0x000fe20007ffe0ff */
[----:B------:R-:W-:Y:S01]  /*1390*/  BSSY.RECONVERGENT B2, `(.L_x_249) ;  /* 0x0000018000027945 */ /* 0x000fe20003800200 */
[----:B------:R-:W-:-:S02]  /*13a0*/  FSEL R0, R0, 1, !P2 ;  /* 0x3f80000000007808 */ /* 0x000fc40005000000 */
[----:B------:R-:W-:Y:S02]  /*13b0*/  FSEL R4, R4, -0.00019574658654164522886, P2 ;  /* 0xb94d415304047808 */ /* 0x000fe40001000000 */
[----:B------:R-:W-:Y:S01]  /*13c0*/  FSEL R16, R16, 0.0083327032625675201416, P2 ;  /* 0x3c0885e410107808 */ /* 0x000fe20001000000 */
[----:B------:R-:W-:Y:S01]  /*13d0*/  FFMA R17, R3, R0, RZ ;  /* 0x0000000003117223 */ /* 0x000fe200000000ff */
[----:B------:R-:W-:Y:S02]  /*13e0*/  LOP3.LUT P3, RZ, R2, 0x2, RZ, 0xc0, !PT ;  /* 0x0000000202ff7812 */ /* 0x000fe4000786c0ff */
[----:B------:R-:W-:Y:S01]  /*13f0*/  FSEL R19, -R19, -0.16666662693023681641, P2 ;  /* 0xbe2aaaa813137808 */ /* 0x000fe20001000100 */
        /* <DEDUP_REMOVED lines=11> */
[----:B0-----:R-:W-:Y:S05]  /*14b0*/  CALL.REL.NOINC `($__internal_6_$__cuda_sm20_sqrt_rn_f32_slowpath) ;  /* 0x0000000000f47944 */ /* 0x001fea0003c00000 */
[----:B------:R-:W-:Y:S05]  /*14c0*/  BRA `(.L_x_251) ;  /* 0x0000000000107947 */ /* 0x000fea0003800000 */
.L_x_250:
[----:B------:R-:W-:Y:S01]  /*14d0*/  FMUL.FTZ R0, R3, R2 ;  /* 0x0000000203007220 */ /* 0x000fe20000410000 */
[----:B------:R-:W-:-:S03]  /*14e0*/  FMUL.FTZ R2, R2, 0.5 ;  /* 0x3f00000002027820 */ /* 0x000fc60000410000 */
[----:B------:R-:W-:-:S04]  /*14f0*/  FFMA R3, -R0, R0, R3 ;  /* 0x0000000000037223 */ /* 0x000fc80000000103 */
[----:B------:R-:W-:-:S07]  /*1500*/  FFMA R0, R3, R2, R0 ;  /* 0x0000000203007223 */ /* 0x000fce0000000000 */
.L_x_251:
[----:B------:R-:W-:Y:S05]  /*1510*/  BSYNC.RECONVERGENT B2 ;  /* 0x0000000000027941 */ /* 0x000fea0003800200 */
.L_x_249:
[----:B------:R-:W-:Y:S01]  /*1520*/  FADD R13, R13, R0 ;  /* 0x000000000d0d7221 */ /* 0x000fe20000000000 */
[----:B------:R-:W-:Y:S06]  /*1530*/  BRA `(.L_x_230) ;  /* 0x0000000000ac7947 */ /* 0x000fec0003800000 */
.L_x_229:
[C---:B-----5:R-:W-:Y:S01]  /*1540*/  FMUL R0, R13.reuse, 8388608 ;  /* 0x4b0000000d007820 */ /* 0x060fe20000400000 */
[----:B------:R-:W-:Y:S01]  /*1550*/  FSETP.GEU.AND P2, PT, R13, 1.175494350822287508e-38, PT ;  /* 0x008000000d00780b */ /* 0x000fe20003f4e000 */
[----:B------:R-:W-:Y:S01]  /*1560*/  HFMA2 R17, -RZ, RZ, 1.5048828125, 33.21875 ;  /* 0x3e055027ff117431 */ /* 0x000fe200000001ff */
[----:B------:R-:W-:Y:S02]  /*1570*/  BSSY.RECONVERGENT B2, `(.L_x_252) ;  /* 0x0000026000027945 */ /* 0x000fe40003800200 */
[----:B------:R-:W-:-:S05]  /*1580*/  FSEL R0, R0, R13, !P2 ;  /* 0x0000000d00007208 */ /* 0x000fca0005000000 */
        /* <DEDUP_REMOVED lines=25> */
[----:B------:R1:W2:Y:S03]  /*1720*/  MUFU.RSQ R2, R3 ;  /* 0x0000000300027308 */ /* 0x0002a60000001400 */
[----:B------:R-:W-:-:S13]  /*1730*/  ISETP.GT.U32.AND P2, PT, R0, 0x727fffff, PT ;  /* 0x727fffff0000780c */ /* 0x000fda0003f44070 */
[----:B-1----:R-:W-:Y:S05]  /*1740*/  @!P2 BRA `(.L_x_253) ;  /* 0x000000000010a947 */ /* 0x002fea0003800000 */
[----:B------:R-:W-:Y:S01]  /*1750*/  IMAD.MOV.U32 R0, RZ, RZ, R3 ;  /* 0x000000ffff007224 */ /* 0x000fe200078e0003 */
[----:B------:R-:W-:-:S07]  /*1760*/  MOV R19, 0x1780 ;  /* 0x0000178000137802 */ /* 0x000fce0000000f00 */
[----:B0-2---:R-:W-:Y:S05]  /*1770*/  CALL.REL.NOINC `($__internal_6_$__cuda_sm20_sqrt_rn_f32_slowpath) ;  /* 0x0000000000447944 */ /* 0x005fea0003c00000 */
[----:B------:R-:W-:Y:S05]  /*1780*/  BRA `(.L_x_254) ;  /* 0x0000000000107947 */ /* 0x000fea0003800000 */
.L_x_253:
[----:B--2---:R-:W-:Y:S01]  /*1790*/  FMUL.FTZ R0, R3, R2 ;  /* 0x0000000203007220 */ /* 0x004fe20000410000 */
[----:B------:R-:W-:-:S03]  /*17a0*/  FMUL.FTZ R2, R2, 0.5 ;  /* 0x3f00000002027820 */ /* 0x000fc60000410000 */
[----:B------:R-:W-:-:S04]  /*17b0*/  FFMA R3, -R0, R0, R3 ;  /* 0x0000000000037223 */ /* 0x000fc80000000103 */
[----:B------:R-:W-:-:S07]  /*17c0*/  FFMA R0, R3, R2, R0 ;  /* 0x0000000203007223 */ /* 0x000fce0000000000 */
.L_x_254:
[----:B------:R-:W-:Y:S05]  /*17d0*/  BSYNC.RECONVERGENT B2 ;  /* 0x0000000000027941 */ /* 0x000fea0003800200 */
.L_x_252:
[----:B------:R-:W-:-:S07]  /*17e0*/  FADD R13, R13, R0 ;  /* 0x000000000d0d7221 */ /* 0x000fce0000000000 */
.L_x_230:
[----:B------:R-:W-:Y:S05]  /*17f0*/  BSYNC.RECONVERGENT B0 ;  /* 0x0000000000007941 */ /* 0x000fea0003800200 */
.L_x_228:
[----:B------:R-:W-:Y:S05]  /*1800*/  @P0 BRA `(.L_x_255) ;  /* 0xffffffe8008c0947 */ /* 0x000fea000383ffff */
[----:B-----5:R1:W-:Y:S01]  /*1810*/  STG.E desc[UR6][R6.64], R13 ;  /* 0x0000000d06007986 */ /* 0x0203e2000c101906 */
[----:B------:R-:W-:Y:S05]  /*1820*/  @!P1 BRA `(.L_x_256) ;  /* 0xffffffe8005c9947 */ /* 0x000fea000383ffff */
.L_x_227:
[----:B------:R-:W-:Y:S05]  /*1830*/  BSYNC.RECONVERGENT B1 ;  /* 0x0000000000017941 */ /* 0x000fea0003800200 */
.L_x_226:
[----:B------:R-:W2:Y:S01]  /*1840*/  LDCU UR4, c[0x0][0x38c] ;  /* 0x00007180ff0477ac */ /* 0x000ea20008000800 */
[----:B------:R-:W-:-:S04]  /*1850*/  IADD3 R8, PT, PT, R9, R8, RZ ;  /* 0x0000000809087210 */ /* 0x000fc80007ffe0ff */
[----:B--2---:R-:W-:-:S13]  /*1860*/  ISETP.GE.AND P0, PT, R8, UR4, PT ;  /* 0x0000000408007c0c */ /* 0x004fda000bf06270 */
[----:B------:R-:W-:Y:S05]  /*1870*/  @!P0 BRA `(.L_x_257) ;  /* 0xffffffe800348947 */ /* 0x000fea000383ffff */
[----:B------:R-:W-:Y:S05]  /*1880*/  EXIT ;  /* 0x000000000000794d */ /* 0x000fea0003800000 */
        .weak           $__internal_6_$__cuda_sm20_sqrt_rn_f32_slowpath
        .type           $__internal_6_$__cuda_sm20_sqrt_rn_f32_slowpath,@function
        .size           $__internal_6_$__cuda_sm20_sqrt_rn_f32_slowpath,(.L_x_293 - $__internal_6_$__cuda_sm20_sqrt_rn_f32_slowpath)
$__internal_6_$__cuda_sm20_sqrt_rn_f32_slowpath:
        /* <DEDUP_REMOVED lines=19> */
.L_x_258:
[----:B------:R-:W-:Y:S01]  /*19c0*/  HFMA2 R3, -RZ, RZ, 0, 0 ;  /* 0x00000000ff037431 */ /* 0x000fe200000001ff */
[----:B------:R-:W-:Y:S01]  /*19d0*/  MOV R0, R2 ;  /* 0x0000000200007202 */ /* 0x000fe20000000f00 */
[----:B------:R-:W-:-:S04]  /*19e0*/  IMAD.MOV.U32 R2, RZ, RZ, R19 ;  /* 0x000000ffff027224 */ /* 0x000fc800078e0013 */
[----:B------:R-:W-:Y:S05]  /*19f0*/  RET.REL.NODEC R2 `(_ZN4Test8kernel_AEPfiii) ;  /* 0xffffffe402807950 */ /* 0x000fea0003c3ffff */
.L_x_259:
        /* <DEDUP_REMOVED lines=16> */
.L_x_293:


//--------------------- .text._ZN4Test11kernel_testEPfiii --------------------------
	.section	.text._ZN4Test11kernel_testEPfiii,"ax",@progbits
	.align	128
        .global         _ZN4Test11kernel_testEPfiii
        .type           _ZN4Test11kernel_testEPfiii,@function
        .size           _ZN4Test11kernel_testEPfiii,(.L_x_294 - _ZN4Test11kernel_testEPfiii)
        .other          _ZN4Test11kernel_testEPfiii,@"STO_CUDA_ENTRY STV_DEFAULT"
_ZN4Test11kernel_testEPfiii:
.text._ZN4Test11kernel_testEPfiii:
[----:B------:R-:W-:Y:S01]  /*0000*/  LDC R1, c[0x0][0x37c] ;  /* 0x0000df00ff017b82 */ /* 0x000fe20000000800 */
[----:B------:R-:W0:Y:S07]  /*0010*/  S2R R3, SR_TID.X ;  /* 0x0000000000037919 */ /* 0x000e2e0000002100 */
[----:B------:R-:W0:Y:S01]  /*0020*/  LDC R0, c[0x0][0x360] ;  /* 0x0000d800ff007b82 */ /* 0x000e220000000800 */
[----:B------:R-:W1:Y:S01]  /*0030*/  LDCU.64 UR8, c[0x0][0x388] ;  /* 0x00007100ff0877ac */ /* 0x000e620008000a00 */
[----:B------:R-:W2:Y:S06]  /*0040*/  S2R R2, SR_TID.Y ;  /* 0x0000000000027919 */ /* 0x000eac0000002200 */
[----:B------:R-:W0:Y:S08]  /*0050*/  S2UR UR4, SR_CTAID.X ;  /* 0x00000000000479c3 */ /* 0x000e300000002500 */
[----:B------:R-:W2:Y:S08]  /*0060*/  S2UR UR5, SR_CTAID.Y ;  /* 0x00000000000579c3 */ /* 0x000eb00000002600 */
[----:B------:R-:W2:Y:S01]  /*0070*/  LDC R5, c[0x0][0x364] ;  /* 0x0000d900ff057b82 */ /* 0x000ea20000000800 */
[----:B0-----:R-:W-:-:S05]  /*0080*/  IMAD R0, R0, UR4, R3 ;  /* 0x0000000400007c24 */ /* 0x001fca000f8e0203 */
[----:B------:R-:W-:Y:S01]  /*0090*/  SHF.L.U32 R0, R0, 0x2, RZ ;  /* 0x0000000200007819 */ /* 0x000fe200000006ff */
[----:B--2---:R-:W-:-:S05]  /*00a0*/  IMAD R5, R5, UR5, R2 ;  /* 0x0000000505057c24 */ /* 0x004fca000f8e0202 */
[----:B-1----:R-:W-:-:S04]  /*00b0*/  ISETP.GE.AND P0, PT, R5, UR9, PT ;  /* 0x0000000905007c0c */ /* 0x002fc8000bf06270 */
[----:B------:R-:W-:-:S13]  /*00c0*/  ISETP.GE.OR P0, PT, R0, UR8, P0 ;  /* 0x0000000800007c0c */ /* 0x000fda0008706670 */
[----:B------:R-:W-:Y:S05]  /*00d0*/  @P0 EXIT ;  /* 0x000000000000094d */ /* 0x000fea0003800000 */
[----:B------:R-:W0:Y:S01]  /*00e0*/  LDC.64 R2, c[0x0][0x380] ;  /* 0x0000e000ff027b82 */ /* 0x000e220000000a00 */
[----:B------:R-:W1:Y:S01]  /*00f0*/  LDCU.64 UR6, c[0x0][0x358] ;  /* 0x00006b00ff0677ac */ /* 0x000e620008000a00 */
[----:B------:R-:W-:Y:S01]  /*0100*/  IMAD R5, R5, UR8, R0 ;  /* 0x0000000805057c24 */ /* 0x000fe2000f8e0200 */
[----:B------:R-:W2:Y:S03]  /*0110*/  LDCU UR4, c[0x0][0x390] ;  /* 0x00007200ff0477ac */ /* 0x000ea60008000800 */
[----:B0-----:R-:W-:-:S05]  /*0120*/  IMAD.WIDE R2, R5, 0x4, R2 ;  /* 0x0000000405027825 */ /* 0x001fca00078e0202 */
[----:B-1----:R0:W5:Y:S01]  /*0130*/  LDG.E R5, desc[UR6][R2.64] ;  /* 0x0000000602057981 */ /* 0x002162000c1e1900 */
[----:B--2---:R-:W-:-:S09]  /*0140*/  UISETP.GE.AND UP0, UPT, UR4, 0x1, UPT ;  /* 0x000000010400788c */ /* 0x004fd2000bf06270 */
[----:B0-----:R-:W-:Y:S05]  /*0150*/  BRA.U !UP0, `(.L_x_260) ;  /* 0x0000000d08a47547 */ /* 0x001fea000b800000 */
[----:B------:R-:W-:Y:S02]  /*0160*/  UISETP.GE.U32.AND UP0, UPT, UR4, 0x4, UPT ;  /* 0x000000040400788c */ /* 0x000fe4000bf06070 */
[----:B------:R-:W-:-:S07]  /*0170*/  ULOP3.LUT UR5, UR4, 0x3, URZ, 0xc0, !UPT ;  /* 0x0000000304057892 */ /* 0x000fce000f8ec0ff */
[----:B------:R-:W-:Y:S05]  /*0180*/  BRA.U !UP0, `(.L_x_261) ;  /* 0x0000000908cc7547 */ /* 0x000fea000b800000 */
[----:B------:R-:W-:-:S04]  /*0190*/  ULOP3.LUT UR4, UR4, 0x7ffffffc, URZ, 0xc0, !UPT ;  /* 0x7ffffffc04047892 */ /* 0x000fc8000f8ec0ff */
[----:B------:R-:W-:-:S12]  /*01a0*/  UIADD3 UR4, UPT, UPT, -UR4, URZ, URZ ;  /* 0x000000ff04047290 */ /* 0x000fd8000fffe1ff */
.L_x_275:
[C---:B-----5:R-:W-:Y:S01]  /*01b0*/  FMUL R0, R5.reuse, 8388608 ;  /* 0x4b00000005007820 */ /* 0x060fe20000400000 */
[----:B------:R-:W-:Y:S01]  /*01c0*/  FSETP.GEU.AND P0, PT, R5, 1.175494350822287508e-38, PT ;  /* 0x008000000500780b */ /* 0x000fe20003f0e000 */
[----:B------:R-:W-:Y:S01]  /*01d0*/  HFMA2 R9, -RZ, RZ, 1.5048828125, 33.21875 ;  /* 0x3e055027ff097431 */ /* 0x000fe200000001ff */
[----:B------:R-:W-:Y:S01]  /*01e0*/  UIADD3 UR4, UPT, UPT, UR4, 0x4, URZ ;  /* 0x0000000404047890 */ /* 0x000fe2000fffe0ff */
[----:B------:R-:W-:Y:S01]  /*01f0*/  BSSY.RECONVERGENT B0, `(.L_x_262) ;  /* 0x0000027000007945 */ /* 0x000fe20003800200 */
[----:B------:R-:W-:Y:S02]  /*0200*/  FSEL R0, R0, R5, !P0 ;  /* 0x0000000500007208 */ /* 0x000fe40004000000 */
[----:B------:R-:W-:Y:S02]  /*0210*/  UISETP.NE.AND UP0, UPT, UR4, URZ, UPT ;  /* 0x000000ff0400728c */ /* 0x000fe4000bf05270 */
[----:B------:R-:W-:-:S04]  /*0220*/  IADD3 R4, PT, PT, R0, -0x3f2aaaab, RZ ;  /* 0xc0d5555500047810 */ /* 0x000fc80007ffe0ff */
        /* <DEDUP_REMOVED lines=27> */
[----:B------:R-:W-:Y:S02]  /*03e0*/  MOV R0, R7 ;  /* 0x0000000700007202 */ /* 0x000fe40000000f00 */
[----:B------:R-:W-:-:S07]  /*03f0*/  MOV R10, 0x410 ;  /* 0x00000410000a7802 */ /* 0x000fce0000000f00 */
[----:B-1----:R-:W-:Y:S05]  /*0400*/  CALL.REL.NOINC `($__internal_7_$__cuda_sm20_sqrt_rn_f32_slowpath) ;  /* 0x0000000c00007944 */ /* 0x002fea0003c00000 */
[----:B------:R-:W-:Y:S05]  /*0410*/  BRA `(.L_x_264) ;  /* 0x0000000000107947 */ /* 0x000fea0003800000 */
.L_x_263:
[----:B-1----:R-:W-:Y:S01]  /*0420*/  FMUL.FTZ R0, R7, R4 ;  /* 0x0000000407007220 */ /* 0x002fe20000410000 */
[----:B------:R-:W-:-:S03]  /*0430*/  FMUL.FTZ R4, R4, 0.5 ;  /* 0x3f00000004047820 */ /* 0x000fc60000410000 */
[----:B------:R-:W-:-:S04]  /*0440*/  FFMA R7, -R0, R0, R7 ;  /* 0x0000000000077223 */ /* 0x000fc80000000107 */
[----:B------:R-:W-:-:S07]  /*0450*/  FFMA R0, R7, R4, R0 ;  /* 0x0000000407007223 */ /* 0x000fce0000000000 */
.L_x_264:
[----:B------:R-:W-:Y:S05]  /*0460*/  BSYNC.RECONVERGENT B0 ;  /* 0x0000000000007941 */ /* 0x000fea0003800200 */
.L_x_262:
[----:B------:R-:W-:Y:S01]  /*0470*/  FADD R5, R0, R5 ;  /* 0x0000000500057221 */ /* 0x000fe20000000000 */
[----:B------:R-:W-:Y:S01]  /*0480*/  HFMA2 R9, -RZ, RZ, 1.5048828125, 33.21875 ;  /* 0x3e055027ff097431 */ /* 0x000fe200000001ff */
[----:B------:R-:W-:Y:S02]  /*0490*/  BSSY.RECONVERGENT B0, `(.L_x_265) ;  /* 0x0000028000007945 */ /* 0x000fe40003800200 */
[C---:B------:R-:W-:Y:S01]  /*04a0*/  FMUL R0, R5.reuse, 8388608 ;  /* 0x4b00000005007820 */ /* 0x040fe20000400000 */
[----:B------:R-:W-:-:S04]  /*04b0*/  FSETP.GEU.AND P0, PT, R5, 1.175494350822287508e-38, PT ;  /* 0x008000000500780b */ /* 0x000fc80003f0e000 */
[----:B------:R-:W-:-:S04]  /*04c0*/  FSEL R0, R0, R5, !P0 ;  /* 0x0000000500007208 */ /* 0x000fc80004000000 */
        /* <DEDUP_REMOVED lines=32> */
.L_x_266:
[----:B-1----:R-:W-:Y:S01]  /*06d0*/  FMUL.FTZ R0, R7, R4 ;  /* 0x0000000407007220 */ /* 0x002fe20000410000 */
[----:B------:R-:W-:-:S03]  /*06e0*/  FMUL.FTZ R4, R4, 0.5 ;  /* 0x3f00000004047820 */ /* 0x000fc60000410000 */
[----:B------:R-:W-:-:S04]  /*06f0*/  FFMA R7, -R0, R0, R7 ;  /* 0x0000000000077223 */ /* 0x000fc80000000107 */
[----:B------:R-:W-:-:S07]  /*0700*/  FFMA R0, R7, R4, R0 ;  /* 0x0000000407007223 */ /* 0x000fce0000000000 */
.L_x_267:
[----:B------:R-:W-:Y:S05]  /*0710*/  BSYNC.RECONVERGENT B0 ;  /* 0x0000000000007941 */ /* 0x000fea0003800200 */
.L_x_265:
        /* <DEDUP_REMOVED lines=38> */
.L_x_269:
[----:B-1----:R-:W-:Y:S01]  /*0980*/  FMUL.FTZ R0, R7, R4 ;  /* 0x0000000407007220 */ /* 0x002fe20000410000 */
[----:B------:R-:W-:-:S03]  /*0990*/  FMUL.FTZ R4, R4, 0.5 ;  /* 0x3f00000004047820 */ /* 0x000fc60000410000 */
[----:B------:R-:W-:-:S04]  /*09a0*/  FFMA R7, -R0, R0, R7 ;  /* 0x0000000000077223 */ /* 0x000fc80000000107 */
[----:B------:R-:W-:-:S07]  /*09b0*/  FFMA R0, R7, R4, R0 ;  /* 0x0000000407007223 */ /* 0x000fce0000000000 */
.L_x_270:
[----:B------:R-:W-:Y:S05]  /*09c0*/  BSYNC.RECONVERGENT B0 ;  /* 0x0000000000007941 */ /* 0x000fea0003800200 */
.L_x_268:
        /* <DEDUP_REMOVED lines=34> */
[----:B------:R-:W-:Y:S01]  /*0bf0*/  BSSY.RECONVERGENT B1, `(.L_x_273) ;  /* 0x0000004000017945 */ /* 0x000fe20003800200 */
[----:B------:R-:W-:Y:S02]  /*0c00*/  MOV R0, R7 ;  /* 0x0000000700007202 */ /* 0x000fe40000000f00 */
[----:B------:R-:W-:-:S07]  /*0c10*/  MOV R10, 0xc30 ;  /* 0x00000c30000a7802 */ /* 0x000fce0000000f00 */
[----:B-1----:R-:W-:Y:S05]  /*0c20*/  CALL.REL.NOINC `($__internal_7_$__cuda_sm20_sqrt_rn_f32_slowpath) ;  /* 0x0000000000f87944 */ /* 0x002fea0003c00000 */
[----:B------:R-:W-:Y:S05]  /*0c30*/  BSYNC.RECONVERGENT B1 ;  /* 0x0000000000017941 */ /* 0x000fea0003800200 */
.L_x_273:
[----:B------:R-:W-:Y:S05]  /*0c40*/  BRA `(.L_x_274) ;  /* 0x0000000000107947 */ /* 0x000fea0003800000 */
.L_x_272:
[----:B-1----:R-:W-:Y:S01]  /*0c50*/  FMUL.FTZ R0, R7, R4 ;  /* 0x0000000407007220 */ /* 0x002fe20000410000 */
[----:B------:R-:W-:-:S03]  /*0c60*/  FMUL.FTZ R4, R4, 0.5 ;  /* 0x3f00000004047820 */ /* 0x000fc60000410000 */
[----:B------:R-:W-:-:S04]  /*0c70*/  FFMA R7, -R0, R0, R7 ;  /* 0x0000000000077223 */ /* 0x000fc80000000107 */
[----:B------:R-:W-:-:S07]  /*0c80*/  FFMA R0, R7, R4, R0 ;  /* 0x0000000407007223 */ /* 0x000fce0000000000 */
.L_x_274:
[----:B------:R-:W-:Y:S05]  /*0c90*/  BSYNC.RECONVERGENT B0 ;  /* 0x0000000000007941 */ /* 0x000fea0003800200 */
.L_x_271:
[----:B------:R-:W-:Y:S01]  /*0ca0*/  FADD R5, R5, R0 ;  /* 0x0000000005057221 */ /* 0x000fe20000000000 */
[----:B------:R-:W-:Y:S06]  /*0cb0*/  BRA.U UP0, `(.L_x_275) ;  /* 0xfffffff5003c7547 */ /* 0x000fec000b83ffff */
.L_x_261:
[----:B------:R-:W-:-:S09]  /*0cc0*/  UISETP.NE.AND UP0, UPT, UR5, URZ, UPT ;  /* 0x000000ff0500728c */ /* 0x000fd2000bf05270 */
[----:B------:R-:W-:Y:S05]  /*0cd0*/  BRA.U !UP0, `(.L_x_260) ;  /* 0x0000000108c47547 */ /* 0x000fea000b800000 */
[----:B------:R-:W-:-:S12]  /*0ce0*/  UIADD3 UR4, UPT, UPT, -UR5, URZ, URZ ;  /* 0x000000ff05047290 */ /* 0x000fd8000fffe1ff */
.L_x_280:
        /* <DEDUP_REMOVED lines=40> */
.L_x_278:
[----:B------:R-:W-:Y:S05]  /*0f70*/  BRA `(.L_x_279) ;  /* 0x0000000000107947 */ /* 0x000fea0003800000 */
.L_x_277:
[----:B-1----:R-:W-:Y:S01]  /*0f80*/  FMUL.FTZ R0, R7, R4 ;  /* 0x0000000407007220 */ /* 0x002fe20000410000 */
[----:B------:R-:W-:-:S03]  /*0f90*/  FMUL.FTZ R4, R4, 0.5 ;  /* 0x3f00000004047820 */ /* 0x000fc60000410000 */
[----:B------:R-:W-:-:S04]  /*0fa0*/  FFMA R7, -R0, R0, R7 ;  /* 0x0000000000077223 */ /* 0x000fc80000000107 */
[----:B------:R-:W-:-:S07]  /*0fb0*/  FFMA R0, R7, R4, R0 ;  /* 0x0000000407007223 */ /* 0x000fce0000000000 */
.L_x_279:
[----:B------:R-:W-:Y:S05]  /*0fc0*/  BSYNC.RECONVERGENT B0 ;  /* 0x0000000000007941 */ /* 0x000fea0003800200 */
.L_x_276:
[----:B------:R-:W-:Y:S01]  /*0fd0*/  FADD R5, R0, R5 ;  /* 0x0000000500057221 */ /* 0x000fe20000000000 */
[----:B------:R-:W-:Y:S06]  /*0fe0*/  BRA.U UP0, `(.L_x_280) ;  /* 0xfffffffd00407547 */ /* 0x000fec000b83ffff */
.L_x_260:
[----:B-----5:R-:W-:Y:S01]  /*0ff0*/  STG.E desc[UR6][R2.64], R5 ;  /* 0x0000000502007986 */ /* 0x020fe2000c101906 */
[----:B------:R-:W-:Y:S05]  /*1000*/  EXIT ;  /* 0x000000000000794d */ /* 0x000fea0003800000 */
        .weak           $__internal_7_$__cuda_sm20_sqrt_rn_f32_slowpath
        .type           $__internal_7_$__cuda_sm20_sqrt_rn_f32_slowpath,@function
        .size           $__internal_7_$__cuda_sm20_sqrt_rn_f32_slowpath,(.L_x_294 - $__internal_7_$__cuda_sm20_sqrt_rn_f32_slowpath)
$__internal_7_$__cuda_sm20_sqrt_rn_f32_slowpath:
        /* <DEDUP_REMOVED lines=19> */
.L_x_281:
[----:B------:R-:W-:Y:S01]  /*1140*/  HFMA2 R7, -RZ, RZ, 0, 0 ;  /* 0x00000000ff077431 */ /* 0x000fe200000001ff */
[----:B------:R-:W-:Y:S02]  /*1150*/  MOV R6, R10 ;  /* 0x0000000a00067202 */ /* 0x000fe40000000f00 */
[----:B------:R-:W-:Y:S02]  /*1160*/  MOV R0, R4 ;  /* 0x0000000400007202 */ /* 0x000fe40000000f00 */
[----:B------:R-:W-:Y:S05]  /*1170*/  RET.REL.NODEC R6 `(_ZN4Test11kernel_testEPfiii) ;  /* 0xffffffec06a07950 */ /* 0x000fea0003c3ffff */
.L_x_282:
        /* <DEDUP_REMOVED lines=16> */
.L_x_294:


//--------------------- .nv.global.init           --------------------------
	.section	.nv.global.init,"aw",@progbits
	.align	4
.nv.global.init:
	.type		__cudart_i2opi_f,@object
	.size		__cudart_i2opi_f,(.L_0 - __cudart_i2opi_f)
__cudart_i2opi_f:
        /*0000*/ 	.byte	0x41, 0x90, 0x43, 0x3c, 0x99, 0x95, 0x62, 0xdb, 0xc0, 0xdd, 0x34, 0xf5, 0xd1, 0x57, 0x27, 0xfc
        /*0010*/ 	.byte	0x29, 0x15, 0x44, 0x4e, 0x6e, 0x83, 0xf9, 0xa2
.L_0:


//--------------------- .nv.shared.reserved.0     --------------------------
	.section	.nv.shared.reserved.0,"aw",@nobits
	.weak		__nv_reservedSMEM_offset_0_alias
	.size		__nv_reservedSMEM_offset_0_alias, 0, 64
	.other		__nv_reservedSMEM_offset_0_alias,@"STO_CUDA_RESERVED_SHARED STV_DEFAULT"
__nv_reservedSMEM_offset_0_alias:
	.zero		0
	.zero		64


//--------------------- .nv.constant0._ZN4Test9kernel_G2EPfiii --------------------------
	.section	.nv.constant0._ZN4Test9kernel_G2EPfiii,"a",@progbits
	.sectionflags	@""
	.align	4
.nv.constant0._ZN4Test9kernel_G2EPfiii:
	.zero		916


//--------------------- .nv.constant0._ZN4Test8kernel_GEPfiii --------------------------
	.section	.nv.constant0._ZN4Test8kernel_GEPfiii,"a",@progbits
	.sectionflags	@""
	.align	4
.nv.constant0._ZN4Test8kernel_GEPfiii:
	.zero		916


//--------------------- .nv.constant0._ZN4Test8kernel_FEPfiii --------------------------
	.section	.nv.constant0._ZN4Test8kernel_FEPfiii,"a",@progbits
	.sectionflags	@""
	.align	4
.nv.constant0._ZN4Test8kernel_FEPfiii:
	.zero		916


//--------------------- .nv.constant0._ZN4Test9kernel_B2EPfiii --------------------------
	.section	.nv.constant0._ZN4Test9kernel_B2EPfiii,"a",@progbits
	.sectionflags	@""
	.align	4
.nv.constant0._ZN4Test9kernel_B2EPfiii:
	.zero		916


//--------------------- .nv.constant0._ZN4Test8kernel_BEPfiii --------------------------
	.section	.nv.constant0._ZN4Test8kernel_BEPfiii,"a",@progbits
	.sectionflags	@""
	.align	4
.nv.constant0._ZN4Test8kernel_BEPfiii:
	.zero		916


//--------------------- .nv.constant0._ZN4Test8kernel_HEPfiii --------------------------
	.section	.nv.constant0._ZN4Test8kernel_HEPfiii,"a",@progbits
	.sectionflags	@""
	.align	4
.nv.constant0._ZN4Test8kernel_HEPfiii:
	.zero		916


//--------------------- .nv.constant0._ZN4Test8kernel_AEPfiii --------------------------
	.section	.nv.constant0._ZN4Test8kernel_AEPfiii,"a",@progbits
	.sectionflags	@""
	.align	4
.nv.constant0._ZN4Test8kernel_AEPfiii:
	.zero		916


//--------------------- .nv.constant0._ZN4Test11kernel_testEPfiii --------------------------
	.section	.nv.constant0._ZN4Test11kernel_testEPfiii,"a",@progbits
	.sectionflags	@""
	.align	4
.nv.constant0._ZN4Test11kernel_testEPfiii:
	.zero		916


//--------------------- SYMBOLS --------------------------

	.type		.nv.reservedSmem.offset0,@object
	.size		.nv.reservedSmem.offset0,0x4
